//
// Generated by NVIDIA NVVM Compiler
//
// Compiler Build ID: CL-36424714
// Cuda compilation tools, release 13.0, V13.0.88
// Based on NVVM 20.0.0
//

.version 9.0
.target sm_100
.address_size 64

	// .globl	_Z9swapLinesPdiii
.global .align 1 .b8 _ZN34_INTERNAL_26176d94_4_k_cu_8cf943914cuda3std3__45__cpo5beginE[1];
.global .align 1 .b8 _ZN34_INTERNAL_26176d94_4_k_cu_8cf943914cuda3std3__45__cpo3endE[1];
.global .align 1 .b8 _ZN34_INTERNAL_26176d94_4_k_cu_8cf943914cuda3std3__45__cpo6cbeginE[1];
.global .align 1 .b8 _ZN34_INTERNAL_26176d94_4_k_cu_8cf943914cuda3std3__45__cpo4cendE[1];
.global .align 1 .b8 _ZN34_INTERNAL_26176d94_4_k_cu_8cf943914cuda3std3__45__cpo6rbeginE[1];
.global .align 1 .b8 _ZN34_INTERNAL_26176d94_4_k_cu_8cf943914cuda3std3__45__cpo4rendE[1];
.global .align 1 .b8 _ZN34_INTERNAL_26176d94_4_k_cu_8cf943914cuda3std3__45__cpo7crbeginE[1];
.global .align 1 .b8 _ZN34_INTERNAL_26176d94_4_k_cu_8cf943914cuda3std3__45__cpo5crendE[1];
.global .align 1 .b8 _ZN34_INTERNAL_26176d94_4_k_cu_8cf943914cuda3std3__436_GLOBAL__N__26176d94_4_k_cu_8cf943916ignoreE[1];
.global .align 1 .b8 _ZN34_INTERNAL_26176d94_4_k_cu_8cf943914cuda3std3__419piecewise_constructE[1];
.global .align 1 .b8 _ZN34_INTERNAL_26176d94_4_k_cu_8cf943914cuda3std3__48in_placeE[1];
.global .align 1 .b8 _ZN34_INTERNAL_26176d94_4_k_cu_8cf943914cuda3std3__420unreachable_sentinelE[1];
.global .align 1 .b8 _ZN34_INTERNAL_26176d94_4_k_cu_8cf943914cuda3std3__47nulloptE[1];
.global .align 1 .b8 _ZN34_INTERNAL_26176d94_4_k_cu_8cf943914cuda3std3__48unexpectE[1];
.global .align 1 .b8 _ZN34_INTERNAL_26176d94_4_k_cu_8cf943914cuda3std6ranges3__45__cpo4swapE[1];
.global .align 1 .b8 _ZN34_INTERNAL_26176d94_4_k_cu_8cf943914cuda3std6ranges3__45__cpo9iter_moveE[1];
.global .align 1 .b8 _ZN34_INTERNAL_26176d94_4_k_cu_8cf943914cuda3std6ranges3__45__cpo5beginE[1];
.global .align 1 .b8 _ZN34_INTERNAL_26176d94_4_k_cu_8cf943914cuda3std6ranges3__45__cpo3endE[1];
.global .align 1 .b8 _ZN34_INTERNAL_26176d94_4_k_cu_8cf943914cuda3std6ranges3__45__cpo6cbeginE[1];
.global .align 1 .b8 _ZN34_INTERNAL_26176d94_4_k_cu_8cf943914cuda3std6ranges3__45__cpo4cendE[1];
.global .align 1 .b8 _ZN34_INTERNAL_26176d94_4_k_cu_8cf943914cuda3std6ranges3__45__cpo7advanceE[1];
.global .align 1 .b8 _ZN34_INTERNAL_26176d94_4_k_cu_8cf943914cuda3std6ranges3__45__cpo9iter_swapE[1];
.global .align 1 .b8 _ZN34_INTERNAL_26176d94_4_k_cu_8cf943914cuda3std6ranges3__45__cpo4nextE[1];
.global .align 1 .b8 _ZN34_INTERNAL_26176d94_4_k_cu_8cf943914cuda3std6ranges3__45__cpo4prevE[1];
.global .align 1 .b8 _ZN34_INTERNAL_26176d94_4_k_cu_8cf943914cuda3std6ranges3__45__cpo4dataE[1];
.global .align 1 .b8 _ZN34_INTERNAL_26176d94_4_k_cu_8cf943914cuda3std6ranges3__45__cpo5cdataE[1];
.global .align 1 .b8 _ZN34_INTERNAL_26176d94_4_k_cu_8cf943914cuda3std6ranges3__45__cpo4sizeE[1];
.global .align 1 .b8 _ZN34_INTERNAL_26176d94_4_k_cu_8cf943914cuda3std6ranges3__45__cpo5ssizeE[1];
.global .align 1 .b8 _ZN34_INTERNAL_26176d94_4_k_cu_8cf943914cuda3std6ranges3__45__cpo8distanceE[1];
.global .align 1 .b8 _ZN34_INTERNAL_26176d94_4_k_cu_8cf943916thrust24THRUST_300001_SM_1000_NS8cuda_cub3parE[1];
.global .align 1 .b8 _ZN34_INTERNAL_26176d94_4_k_cu_8cf943916thrust24THRUST_300001_SM_1000_NS8cuda_cub10par_nosyncE[1];
.global .align 1 .b8 _ZN34_INTERNAL_26176d94_4_k_cu_8cf943916thrust24THRUST_300001_SM_1000_NS6system6detail10sequential3seqE[1];
.global .align 1 .b8 _ZN34_INTERNAL_26176d94_4_k_cu_8cf943916thrust24THRUST_300001_SM_1000_NS6system3cpp3parE[1];
.global .align 1 .b8 _ZN34_INTERNAL_26176d94_4_k_cu_8cf943916thrust24THRUST_300001_SM_1000_NS12placeholders2_1E[1];
.global .align 1 .b8 _ZN34_INTERNAL_26176d94_4_k_cu_8cf943916thrust24THRUST_300001_SM_1000_NS12placeholders2_2E[1];
.global .align 1 .b8 _ZN34_INTERNAL_26176d94_4_k_cu_8cf943916thrust24THRUST_300001_SM_1000_NS12placeholders2_3E[1];
.global .align 1 .b8 _ZN34_INTERNAL_26176d94_4_k_cu_8cf943916thrust24THRUST_300001_SM_1000_NS12placeholders2_4E[1];
.global .align 1 .b8 _ZN34_INTERNAL_26176d94_4_k_cu_8cf943916thrust24THRUST_300001_SM_1000_NS12placeholders2_5E[1];
.global .align 1 .b8 _ZN34_INTERNAL_26176d94_4_k_cu_8cf943916thrust24THRUST_300001_SM_1000_NS12placeholders2_6E[1];
.global .align 1 .b8 _ZN34_INTERNAL_26176d94_4_k_cu_8cf943916thrust24THRUST_300001_SM_1000_NS12placeholders2_7E[1];
.global .align 1 .b8 _ZN34_INTERNAL_26176d94_4_k_cu_8cf943916thrust24THRUST_300001_SM_1000_NS12placeholders2_8E[1];
.global .align 1 .b8 _ZN34_INTERNAL_26176d94_4_k_cu_8cf943916thrust24THRUST_300001_SM_1000_NS12placeholders2_9E[1];
.global .align 1 .b8 _ZN34_INTERNAL_26176d94_4_k_cu_8cf943916thrust24THRUST_300001_SM_1000_NS12placeholders3_10E[1];
.global .align 1 .b8 _ZN34_INTERNAL_26176d94_4_k_cu_8cf943916thrust24THRUST_300001_SM_1000_NS3seqE[1];
.global .align 1 .b8 _ZN34_INTERNAL_26176d94_4_k_cu_8cf943916thrust24THRUST_300001_SM_1000_NS6deviceE[1];
.extern .shared .align 16 .b8 _ZN6thrust24THRUST_300001_SM_1000_NS8cuda_cub4core6detail5shmemE[];

.visible .entry _Z9swapLinesPdiii(
	.param .u64 .ptr .align 1 _Z9swapLinesPdiii_param_0,
	.param .u32 _Z9swapLinesPdiii_param_1,
	.param .u32 _Z9swapLinesPdiii_param_2,
	.param .u32 _Z9swapLinesPdiii_param_3
)
{
	.reg .pred 	%p<7>;
	.reg .b32 	%r<58>;
	.reg .b64 	%rd<23>;
	.reg .b64 	%fd<11>;

	ld.param.u64 	%rd2, [_Z9swapLinesPdiii_param_0];
	ld.param.u32 	%r22, [_Z9swapLinesPdiii_param_1];
	ld.param.u32 	%r23, [_Z9swapLinesPdiii_param_2];
	ld.param.u32 	%r24, [_Z9swapLinesPdiii_param_3];
	cvta.to.global.u64 	%rd1, %rd2;
	mov.u32 	%r1, %ctaid.x;
	mov.u32 	%r2, %ntid.x;
	mov.u32 	%r3, %tid.x;
	mad.lo.s32 	%r57, %r1, %r2, %r3;
	mov.u32 	%r5, %nctaid.x;
	mul.lo.s32 	%r6, %r5, %r2;
	setp.gt.s32 	%p1, %r57, %r22;
	@%p1 bra 	$L__BB0_6;
	add.s32 	%r25, %r57, %r6;
	add.s32 	%r26, %r22, 1;
	max.s32 	%r27, %r25, %r26;
	setp.lt.s32 	%p2, %r25, %r26;
	selp.u32 	%r28, 1, 0, %p2;
	add.s32 	%r29, %r25, %r28;
	sub.s32 	%r30, %r27, %r29;
	max.u32 	%r31, %r6, 1;
	div.u32 	%r32, %r30, %r31;
	add.s32 	%r7, %r32, %r28;
	and.b32  	%r33, %r7, 3;
	setp.eq.s32 	%p3, %r33, 3;
	@%p3 bra 	$L__BB0_4;
	add.s32 	%r34, %r7, 1;
	and.b32  	%r35, %r34, 3;
	mul.lo.s32 	%r36, %r22, %r57;
	add.s32 	%r55, %r24, %r36;
	mul.lo.s32 	%r9, %r6, %r22;
	add.s32 	%r54, %r23, %r36;
	neg.s32 	%r53, %r35;
	mad.lo.s32 	%r37, %r5, %r35, %r1;
	mad.lo.s32 	%r57, %r2, %r37, %r3;
$L__BB0_3:
	.pragma "nounroll";
	mul.wide.s32 	%rd3, %r54, 8;
	add.s64 	%rd4, %rd1, %rd3;
	ld.global.f64 	%fd1, [%rd4];
	mul.wide.s32 	%rd5, %r55, 8;
	add.s64 	%rd6, %rd1, %rd5;
	ld.global.f64 	%fd2, [%rd6];
	st.global.f64 	[%rd4], %fd2;
	st.global.f64 	[%rd6], %fd1;
	add.s32 	%r55, %r55, %r9;
	add.s32 	%r54, %r54, %r9;
	add.s32 	%r53, %r53, 1;
	setp.ne.s32 	%p4, %r53, 0;
	@%p4 bra 	$L__BB0_3;
$L__BB0_4:
	setp.lt.u32 	%p5, %r7, 3;
	@%p5 bra 	$L__BB0_6;
$L__BB0_5:
	mul.lo.s32 	%r38, %r57, %r22;
	add.s32 	%r39, %r38, %r23;
	mul.wide.s32 	%rd7, %r39, 8;
	add.s64 	%rd8, %rd1, %rd7;
	ld.global.f64 	%fd3, [%rd8];
	add.s32 	%r40, %r38, %r24;
	mul.wide.s32 	%rd9, %r40, 8;
	add.s64 	%rd10, %rd1, %rd9;
	ld.global.f64 	%fd4, [%rd10];
	st.global.f64 	[%rd8], %fd4;
	st.global.f64 	[%rd10], %fd3;
	add.s32 	%r41, %r57, %r6;
	mul.lo.s32 	%r42, %r41, %r22;
	add.s32 	%r43, %r42, %r23;
	mul.wide.s32 	%rd11, %r43, 8;
	add.s64 	%rd12, %rd1, %rd11;
	ld.global.f64 	%fd5, [%rd12];
	add.s32 	%r44, %r42, %r24;
	mul.wide.s32 	%rd13, %r44, 8;
	add.s64 	%rd14, %rd1, %rd13;
	ld.global.f64 	%fd6, [%rd14];
	st.global.f64 	[%rd12], %fd6;
	st.global.f64 	[%rd14], %fd5;
	add.s32 	%r45, %r41, %r6;
	mul.lo.s32 	%r46, %r45, %r22;
	add.s32 	%r47, %r46, %r23;
	mul.wide.s32 	%rd15, %r47, 8;
	add.s64 	%rd16, %rd1, %rd15;
	ld.global.f64 	%fd7, [%rd16];
	add.s32 	%r48, %r46, %r24;
	mul.wide.s32 	%rd17, %r48, 8;
	add.s64 	%rd18, %rd1, %rd17;
	ld.global.f64 	%fd8, [%rd18];
	st.global.f64 	[%rd16], %fd8;
	st.global.f64 	[%rd18], %fd7;
	add.s32 	%r49, %r45, %r6;
	mul.lo.s32 	%r50, %r49, %r22;
	add.s32 	%r51, %r50, %r23;
	mul.wide.s32 	%rd19, %r51, 8;
	add.s64 	%rd20, %rd1, %rd19;
	ld.global.f64 	%fd9, [%rd20];
	add.s32 	%r52, %r50, %r24;
	mul.wide.s32 	%rd21, %r52, 8;
	add.s64 	%rd22, %rd1, %rd21;
	ld.global.f64 	%fd10, [%rd22];
	st.global.f64 	[%rd20], %fd10;
	st.global.f64 	[%rd22], %fd9;
	add.s32 	%r57, %r49, %r6;
	setp.le.s32 	%p6, %r57, %r22;
	@%p6 bra 	$L__BB0_5;
$L__BB0_6:
	ret;

}
	// .globl	_Z10columnSwapPdii
.visible .entry _Z10columnSwapPdii(
	.param .u64 .ptr .align 1 _Z10columnSwapPdii_param_0,
	.param .u32 _Z10columnSwapPdii_param_1,
	.param .u32 _Z10columnSwapPdii_param_2
)
{
	.reg .pred 	%p<10>;
	.reg .b32 	%r<74>;
	.reg .b64 	%rd<35>;
	.reg .b64 	%fd<32>;

	ld.param.u64 	%rd5, [_Z10columnSwapPdii_param_0];
	ld.param.u32 	%r20, [_Z10columnSwapPdii_param_1];
	ld.param.u32 	%r21, [_Z10columnSwapPdii_param_2];
	cvta.to.global.u64 	%rd1, %rd5;
	mov.u32 	%r1, %ntid.x;
	mov.u32 	%r22, %ctaid.x;
	mov.u32 	%r23, %tid.x;
	mov.u32 	%r2, %ntid.y;
	mov.u32 	%r24, %nctaid.y;
	mul.lo.s32 	%r3, %r2, %r24;
	mad.lo.s32 	%r25, %r1, %r22, %r23;
	add.s32 	%r26, %r25, %r21;
	add.s32 	%r71, %r26, 1;
	setp.ge.s32 	%p1, %r71, %r20;
	@%p1 bra 	$L__BB1_10;
	mov.u32 	%r27, %ctaid.y;
	mul.lo.s32 	%r28, %r2, %r27;
	mov.u32 	%r29, %tid.y;
	mul.lo.s32 	%r5, %r21, %r20;
	add.s32 	%r30, %r5, %r21;
	mul.wide.s32 	%rd6, %r30, 8;
	add.s64 	%rd2, %rd1, %rd6;
	add.s32 	%r31, %r29, %r21;
	add.s32 	%r32, %r31, %r28;
	add.s32 	%r6, %r32, 1;
	add.s32 	%r33, %r3, %r28;
	add.s32 	%r34, %r31, %r33;
	add.s32 	%r35, %r34, 1;
	add.s32 	%r36, %r20, 1;
	max.s32 	%r37, %r35, %r36;
	not.b32 	%r38, %r33;
	add.s32 	%r39, %r37, %r38;
	sub.s32 	%r40, %r39, %r31;
	setp.ne.s32 	%p2, %r40, 0;
	selp.u32 	%r41, 1, 0, %p2;
	selp.s32 	%r42, -1, 0, %p2;
	add.s32 	%r43, %r40, %r42;
	div.u32 	%r44, %r43, %r3;
	add.s32 	%r7, %r44, %r41;
	mad.lo.s32 	%r8, %r20, %r32, %r20;
	add.s32 	%r45, %r8, %r21;
	mul.wide.s32 	%rd7, %r45, 8;
	add.s64 	%rd3, %rd1, %rd7;
	add.s32 	%r9, %r6, %r3;
	mul.lo.s32 	%r10, %r9, %r20;
	add.s32 	%r11, %r9, %r3;
	mul.lo.s32 	%r12, %r11, %r20;
	add.s32 	%r46, %r12, %r21;
	mul.wide.s32 	%rd8, %r46, 8;
	add.s64 	%rd4, %rd1, %rd8;
	mov.u32 	%r47, %nctaid.x;
	mul.lo.s32 	%r13, %r1, %r47;
$L__BB1_2:
	setp.gt.s32 	%p3, %r6, %r20;
	add.s32 	%r48, %r71, %r5;
	mul.wide.s32 	%rd9, %r48, 8;
	add.s64 	%rd10, %rd1, %rd9;
	ld.global.f64 	%fd2, [%rd10];
	ld.global.f64 	%fd3, [%rd2];
	div.rn.f64 	%fd1, %fd2, %fd3;
	@%p3 bra 	$L__BB1_9;
	and.b32  	%r49, %r7, 3;
	setp.eq.s32 	%p4, %r49, 3;
	mov.u32 	%r72, %r6;
	@%p4 bra 	$L__BB1_7;
	setp.eq.s32 	%p5, %r49, 0;
	ld.global.f64 	%fd4, [%rd3];
	mul.f64 	%fd5, %fd1, %fd4;
	add.s32 	%r51, %r8, %r71;
	mul.wide.s32 	%rd11, %r51, 8;
	add.s64 	%rd12, %rd1, %rd11;
	ld.global.f64 	%fd6, [%rd12];
	sub.f64 	%fd7, %fd6, %fd5;
	st.global.f64 	[%rd12], %fd7;
	mov.u32 	%r72, %r9;
	@%p5 bra 	$L__BB1_7;
	setp.eq.s32 	%p6, %r49, 1;
	add.s32 	%r53, %r10, %r21;
	mul.wide.s32 	%rd13, %r53, 8;
	add.s64 	%rd14, %rd1, %rd13;
	ld.global.f64 	%fd8, [%rd14];
	mul.f64 	%fd9, %fd1, %fd8;
	add.s32 	%r54, %r10, %r71;
	mul.wide.s32 	%rd15, %r54, 8;
	add.s64 	%rd16, %rd1, %rd15;
	ld.global.f64 	%fd10, [%rd16];
	sub.f64 	%fd11, %fd10, %fd9;
	st.global.f64 	[%rd16], %fd11;
	mov.u32 	%r72, %r11;
	@%p6 bra 	$L__BB1_7;
	add.s32 	%r72, %r11, %r3;
	ld.global.f64 	%fd12, [%rd4];
	mul.f64 	%fd13, %fd1, %fd12;
	add.s32 	%r55, %r12, %r71;
	mul.wide.s32 	%rd17, %r55, 8;
	add.s64 	%rd18, %rd1, %rd17;
	ld.global.f64 	%fd14, [%rd18];
	sub.f64 	%fd15, %fd14, %fd13;
	st.global.f64 	[%rd18], %fd15;
$L__BB1_7:
	setp.lt.u32 	%p7, %r7, 3;
	@%p7 bra 	$L__BB1_9;
$L__BB1_8:
	mul.lo.s32 	%r56, %r72, %r20;
	add.s32 	%r57, %r56, %r21;
	mul.wide.s32 	%rd19, %r57, 8;
	add.s64 	%rd20, %rd1, %rd19;
	ld.global.f64 	%fd16, [%rd20];
	mul.f64 	%fd17, %fd1, %fd16;
	add.s32 	%r58, %r56, %r71;
	mul.wide.s32 	%rd21, %r58, 8;
	add.s64 	%rd22, %rd1, %rd21;
	ld.global.f64 	%fd18, [%rd22];
	sub.f64 	%fd19, %fd18, %fd17;
	st.global.f64 	[%rd22], %fd19;
	add.s32 	%r59, %r72, %r3;
	mul.lo.s32 	%r60, %r59, %r20;
	add.s32 	%r61, %r60, %r21;
	mul.wide.s32 	%rd23, %r61, 8;
	add.s64 	%rd24, %rd1, %rd23;
	ld.global.f64 	%fd20, [%rd24];
	mul.f64 	%fd21, %fd1, %fd20;
	add.s32 	%r62, %r60, %r71;
	mul.wide.s32 	%rd25, %r62, 8;
	add.s64 	%rd26, %rd1, %rd25;
	ld.global.f64 	%fd22, [%rd26];
	sub.f64 	%fd23, %fd22, %fd21;
	st.global.f64 	[%rd26], %fd23;
	add.s32 	%r63, %r59, %r3;
	mul.lo.s32 	%r64, %r63, %r20;
	add.s32 	%r65, %r64, %r21;
	mul.wide.s32 	%rd27, %r65, 8;
	add.s64 	%rd28, %rd1, %rd27;
	ld.global.f64 	%fd24, [%rd28];
	mul.f64 	%fd25, %fd1, %fd24;
	add.s32 	%r66, %r64, %r71;
	mul.wide.s32 	%rd29, %r66, 8;
	add.s64 	%rd30, %rd1, %rd29;
	ld.global.f64 	%fd26, [%rd30];
	sub.f64 	%fd27, %fd26, %fd25;
	st.global.f64 	[%rd30], %fd27;
	add.s32 	%r67, %r63, %r3;
	mul.lo.s32 	%r68, %r67, %r20;
	add.s32 	%r69, %r68, %r21;
	mul.wide.s32 	%rd31, %r69, 8;
	add.s64 	%rd32, %rd1, %rd31;
	ld.global.f64 	%fd28, [%rd32];
	mul.f64 	%fd29, %fd1, %fd28;
	add.s32 	%r70, %r68, %r71;
	mul.wide.s32 	%rd33, %r70, 8;
	add.s64 	%rd34, %rd1, %rd33;
	ld.global.f64 	%fd30, [%rd34];
	sub.f64 	%fd31, %fd30, %fd29;
	st.global.f64 	[%rd34], %fd31;
	add.s32 	%r72, %r67, %r3;
	setp.le.s32 	%p8, %r72, %r20;
	@%p8 bra 	$L__BB1_8;
$L__BB1_9:
	add.s32 	%r71, %r71, %r13;
	setp.lt.s32 	%p9, %r71, %r20;
	@%p9 bra 	$L__BB1_2;
$L__BB1_10:
	ret;

}
	// .globl	_ZN6thrust24THRUST_300001_SM_1000_NS8cuda_cub4core6detail13_kernel_agentINS1_8__reduce11ReduceAgentINS0_12zip_iteratorIN4cuda3std3__45tupleIJNS0_10device_ptrIdEENS0_17counting_iteratorIlNS0_11use_defaultESF_SF_EEEEEEEPNSB_IJdlEEESJ_iNS1_9__extrema9arg_max_fIdl10ComparatorEEEEJSI_SK_iSO_EEEvDpT0_
.visible .entry _ZN6thrust24THRUST_300001_SM_1000_NS8cuda_cub4core6detail13_kernel_agentINS1_8__reduce11ReduceAgentINS0_12zip_iteratorIN4cuda3std3__45tupleIJNS0_10device_ptrIdEENS0_17counting_iteratorIlNS0_11use_defaultESF_SF_EEEEEEEPNSB_IJdlEEESJ_iNS1_9__extrema9arg_max_fIdl10ComparatorEEEEJSI_SK_iSO_EEEvDpT0_(
	.param .align 8 .b8 _ZN6thrust24THRUST_300001_SM_1000_NS8cuda_cub4core6detail13_kernel_agentINS1_8__reduce11ReduceAgentINS0_12zip_iteratorIN4cuda3std3__45tupleIJNS0_10device_ptrIdEENS0_17counting_iteratorIlNS0_11use_defaultESF_SF_EEEEEEEPNSB_IJdlEEESJ_iNS1_9__extrema9arg_max_fIdl10ComparatorEEEEJSI_SK_iSO_EEEvDpT0__param_0[16],
	.param .u64 .ptr .align 1 _ZN6thrust24THRUST_300001_SM_1000_NS8cuda_cub4core6detail13_kernel_agentINS1_8__reduce11ReduceAgentINS0_12zip_iteratorIN4cuda3std3__45tupleIJNS0_10device_ptrIdEENS0_17counting_iteratorIlNS0_11use_defaultESF_SF_EEEEEEEPNSB_IJdlEEESJ_iNS1_9__extrema9arg_max_fIdl10ComparatorEEEEJSI_SK_iSO_EEEvDpT0__param_1,
	.param .u32 _ZN6thrust24THRUST_300001_SM_1000_NS8cuda_cub4core6detail13_kernel_agentINS1_8__reduce11ReduceAgentINS0_12zip_iteratorIN4cuda3std3__45tupleIJNS0_10device_ptrIdEENS0_17counting_iteratorIlNS0_11use_defaultESF_SF_EEEEEEEPNSB_IJdlEEESJ_iNS1_9__extrema9arg_max_fIdl10ComparatorEEEEJSI_SK_iSO_EEEvDpT0__param_2,
	.param .align 1 .b8 _ZN6thrust24THRUST_300001_SM_1000_NS8cuda_cub4core6detail13_kernel_agentINS1_8__reduce11ReduceAgentINS0_12zip_iteratorIN4cuda3std3__45tupleIJNS0_10device_ptrIdEENS0_17counting_iteratorIlNS0_11use_defaultESF_SF_EEEEEEEPNSB_IJdlEEESJ_iNS1_9__extrema9arg_max_fIdl10ComparatorEEEEJSI_SK_iSO_EEEvDpT0__param_3[1]
)
.maxntid 256
{
	.reg .pred 	%p<213>;
	.reg .b32 	%r<400>;
	.reg .b64 	%rd<368>;
	.reg .b64 	%fd<352>;

	ld.param.u64 	%rd198, [_ZN6thrust24THRUST_300001_SM_1000_NS8cuda_cub4core6detail13_kernel_agentINS1_8__reduce11ReduceAgentINS0_12zip_iteratorIN4cuda3std3__45tupleIJNS0_10device_ptrIdEENS0_17counting_iteratorIlNS0_11use_defaultESF_SF_EEEEEEEPNSB_IJdlEEESJ_iNS1_9__extrema9arg_max_fIdl10ComparatorEEEEJSI_SK_iSO_EEEvDpT0__param_0+8];
	ld.param.u64 	%rd197, [_ZN6thrust24THRUST_300001_SM_1000_NS8cuda_cub4core6detail13_kernel_agentINS1_8__reduce11ReduceAgentINS0_12zip_iteratorIN4cuda3std3__45tupleIJNS0_10device_ptrIdEENS0_17counting_iteratorIlNS0_11use_defaultESF_SF_EEEEEEEPNSB_IJdlEEESJ_iNS1_9__extrema9arg_max_fIdl10ComparatorEEEEJSI_SK_iSO_EEEvDpT0__param_0];
	ld.param.u32 	%r36, [_ZN6thrust24THRUST_300001_SM_1000_NS8cuda_cub4core6detail13_kernel_agentINS1_8__reduce11ReduceAgentINS0_12zip_iteratorIN4cuda3std3__45tupleIJNS0_10device_ptrIdEENS0_17counting_iteratorIlNS0_11use_defaultESF_SF_EEEEEEEPNSB_IJdlEEESJ_iNS1_9__extrema9arg_max_fIdl10ComparatorEEEEJSI_SK_iSO_EEEvDpT0__param_2];
	setp.eq.s32 	%p1, %r36, 0;
	@%p1 bra 	$L__BB2_206;
	cvta.to.global.u64 	%rd1, %rd197;
	setp.gt.s32 	%p2, %r36, 1279;
	@%p2 bra 	$L__BB2_122;
	mov.u32 	%r1, %tid.x;
	setp.ge.s32 	%p96, %r1, %r36;
	mov.f64 	%fd298, 0d0000000000000000;
	mov.b64 	%rd309, 0;
	mov.u32 	%r391, %r1;
	@%p96 bra 	$L__BB2_4;
	cvt.u64.u32 	%rd265, %r1;
	mul.wide.u32 	%rd266, %r1, 8;
	add.s64 	%rd267, %rd1, %rd266;
	add.s64 	%rd309, %rd198, %rd265;
	ld.global.f64 	%fd298, [%rd267];
	add.s32 	%r391, %r1, 256;
$L__BB2_4:
	setp.ge.s32 	%p97, %r391, %r36;
	@%p97 bra 	$L__BB2_26;
	not.b32 	%r160, %r391;
	add.s32 	%r4, %r36, %r160;
	and.b32  	%r161, %r4, 768;
	setp.eq.s32 	%p98, %r161, 768;
	@%p98 bra 	$L__BB2_11;
	cvt.u64.u32 	%rd269, %r391;
	add.s64 	%rd300, %rd198, %rd269;
	mul.wide.u32 	%rd270, %r391, 8;
	add.s64 	%rd299, %rd1, %rd270;
	shr.u32 	%r162, %r4, 8;
	add.s32 	%r163, %r162, 1;
	and.b32  	%r164, %r163, 3;
	neg.s32 	%r389, %r164;
$L__BB2_7:
	.pragma "nounroll";
	mov.u64 	%rd9, %rd309;
	mov.f64 	%fd3, %fd298;
	ld.global.f64 	%fd4, [%rd299];
	abs.f64 	%fd5, %fd3;
	abs.f64 	%fd6, %fd4;
	setp.lt.f64 	%p99, %fd5, %fd6;
	mov.u64 	%rd309, %rd300;
	mov.f64 	%fd298, %fd4;
	@%p99 bra 	$L__BB2_10;
	setp.lt.f64 	%p100, %fd6, %fd5;
	mov.u64 	%rd309, %rd9;
	mov.f64 	%fd298, %fd3;
	@%p100 bra 	$L__BB2_10;
	setp.lt.s64 	%p101, %rd9, %rd300;
	min.s64 	%rd309, %rd9, %rd300;
	selp.f64 	%fd298, %fd3, %fd4, %p101;
$L__BB2_10:
	add.s32 	%r391, %r391, 256;
	add.s64 	%rd300, %rd300, 256;
	add.s64 	%rd299, %rd299, 2048;
	add.s32 	%r389, %r389, 1;
	setp.ne.s32 	%p102, %r389, 0;
	@%p102 bra 	$L__BB2_7;
$L__BB2_11:
	setp.lt.u32 	%p103, %r4, 768;
	@%p103 bra 	$L__BB2_26;
	add.s32 	%r392, %r391, 512;
$L__BB2_13:
	mov.u32 	%r12, %r392;
	add.s32 	%r165, %r12, -512;
	cvt.s64.s32 	%rd271, %r165;
	mul.wide.s32 	%rd272, %r165, 8;
	add.s64 	%rd17, %rd1, %rd272;
	add.s64 	%rd18, %rd198, %rd271;
	ld.global.f64 	%fd12, [%rd17];
	abs.f64 	%fd13, %fd298;
	abs.f64 	%fd14, %fd12;
	setp.lt.f64 	%p104, %fd13, %fd14;
	mov.u64 	%rd306, %rd18;
	mov.f64 	%fd295, %fd12;
	@%p104 bra 	$L__BB2_16;
	setp.lt.f64 	%p105, %fd14, %fd13;
	mov.u64 	%rd306, %rd309;
	mov.f64 	%fd295, %fd298;
	@%p105 bra 	$L__BB2_16;
	setp.lt.s64 	%p106, %rd309, %rd18;
	min.s64 	%rd306, %rd309, %rd18;
	selp.f64 	%fd295, %fd298, %fd12, %p106;
$L__BB2_16:
	add.s32 	%r166, %r12, -256;
	cvt.s64.s32 	%rd273, %r166;
	add.s64 	%rd21, %rd198, %rd273;
	ld.global.f64 	%fd17, [%rd17+2048];
	abs.f64 	%fd18, %fd295;
	abs.f64 	%fd19, %fd17;
	setp.lt.f64 	%p107, %fd18, %fd19;
	mov.u64 	%rd307, %rd21;
	mov.f64 	%fd296, %fd17;
	@%p107 bra 	$L__BB2_19;
	setp.lt.f64 	%p108, %fd19, %fd18;
	mov.u64 	%rd307, %rd306;
	mov.f64 	%fd296, %fd295;
	@%p108 bra 	$L__BB2_19;
	setp.lt.s64 	%p109, %rd306, %rd21;
	min.s64 	%rd307, %rd306, %rd21;
	selp.f64 	%fd296, %fd295, %fd17, %p109;
$L__BB2_19:
	cvt.s64.s32 	%rd274, %r12;
	add.s64 	%rd24, %rd198, %rd274;
	ld.global.f64 	%fd22, [%rd17+4096];
	abs.f64 	%fd23, %fd296;
	abs.f64 	%fd24, %fd22;
	setp.lt.f64 	%p110, %fd23, %fd24;
	mov.u64 	%rd308, %rd24;
	mov.f64 	%fd297, %fd22;
	@%p110 bra 	$L__BB2_22;
	setp.lt.f64 	%p111, %fd24, %fd23;
	mov.u64 	%rd308, %rd307;
	mov.f64 	%fd297, %fd296;
	@%p111 bra 	$L__BB2_22;
	setp.lt.s64 	%p112, %rd307, %rd24;
	min.s64 	%rd308, %rd307, %rd24;
	selp.f64 	%fd297, %fd296, %fd22, %p112;
$L__BB2_22:
	add.s32 	%r167, %r12, 256;
	cvt.s64.s32 	%rd275, %r167;
	add.s64 	%rd27, %rd198, %rd275;
	ld.global.f64 	%fd27, [%rd17+6144];
	abs.f64 	%fd28, %fd297;
	abs.f64 	%fd29, %fd27;
	setp.lt.f64 	%p113, %fd28, %fd29;
	mov.u64 	%rd309, %rd27;
	mov.f64 	%fd298, %fd27;
	@%p113 bra 	$L__BB2_25;
	setp.lt.f64 	%p114, %fd29, %fd28;
	mov.u64 	%rd309, %rd308;
	mov.f64 	%fd298, %fd297;
	@%p114 bra 	$L__BB2_25;
	setp.lt.s64 	%p115, %rd308, %rd27;
	min.s64 	%rd309, %rd308, %rd27;
	selp.f64 	%fd298, %fd297, %fd27, %p115;
$L__BB2_25:
	add.s32 	%r392, %r12, 1024;
	add.s32 	%r168, %r12, 512;
	setp.lt.s32 	%p116, %r168, %r36;
	@%p116 bra 	$L__BB2_13;
$L__BB2_26:
	setp.lt.s32 	%p117, %r36, 256;
	@%p117 bra 	$L__BB2_71;
	// begin inline asm
	mov.u32 %r282, %laneid;
	// end inline asm
	mov.b64 	%rd286, %fd298;
	mov.b64 	{%r284, %r289}, %rd286;
	mov.b32 	%r300, 1;
	mov.b32 	%r301, 31;
	mov.b32 	%r302, -1;
	// begin inline asm
	shfl.sync.down.b32 %r283, %r284, %r300, %r301, %r302;
	// end inline asm
	// begin inline asm
	shfl.sync.down.b32 %r288, %r289, %r300, %r301, %r302;
	// end inline asm
	mov.b64 	%rd287, {%r283, %r288};
	mov.b64 	%fd33, %rd287;
	mov.b64 	{%r294, %r299}, %rd309;
	// begin inline asm
	shfl.sync.down.b32 %r293, %r294, %r300, %r301, %r302;
	// end inline asm
	// begin inline asm
	shfl.sync.down.b32 %r298, %r299, %r300, %r301, %r302;
	// end inline asm
	mov.b64 	%rd31, {%r293, %r298};
	setp.gt.s32 	%p169, %r282, 30;
	mov.u64 	%rd311, %rd309;
	mov.f64 	%fd300, %fd298;
	@%p169 bra 	$L__BB2_31;
	abs.f64 	%fd34, %fd298;
	abs.f64 	%fd35, %fd33;
	setp.lt.f64 	%p170, %fd34, %fd35;
	mov.u64 	%rd311, %rd31;
	mov.f64 	%fd300, %fd33;
	@%p170 bra 	$L__BB2_31;
	setp.lt.f64 	%p171, %fd35, %fd34;
	mov.u64 	%rd311, %rd309;
	mov.f64 	%fd300, %fd298;
	@%p171 bra 	$L__BB2_31;
	setp.lt.s64 	%p172, %rd309, %rd31;
	min.s64 	%rd311, %rd309, %rd31;
	selp.f64 	%fd300, %fd298, %fd33, %p172;
$L__BB2_31:
	mov.b64 	%rd288, %fd300;
	mov.b64 	{%r304, %r309}, %rd288;
	mov.b32 	%r320, 2;
	mov.b32 	%r321, 31;
	mov.b32 	%r322, -1;
	// begin inline asm
	shfl.sync.down.b32 %r303, %r304, %r320, %r321, %r322;
	// end inline asm
	// begin inline asm
	shfl.sync.down.b32 %r308, %r309, %r320, %r321, %r322;
	// end inline asm
	mov.b64 	%rd289, {%r303, %r308};
	mov.b64 	%fd38, %rd289;
	mov.b64 	{%r314, %r319}, %rd311;
	// begin inline asm
	shfl.sync.down.b32 %r313, %r314, %r320, %r321, %r322;
	// end inline asm
	// begin inline asm
	shfl.sync.down.b32 %r318, %r319, %r320, %r321, %r322;
	// end inline asm
	mov.b64 	%rd34, {%r313, %r318};
	setp.gt.s32 	%p173, %r282, 29;
	mov.u64 	%rd312, %rd311;
	mov.f64 	%fd301, %fd300;
	@%p173 bra 	$L__BB2_35;
	abs.f64 	%fd39, %fd300;
	abs.f64 	%fd40, %fd38;
	setp.lt.f64 	%p174, %fd39, %fd40;
	mov.u64 	%rd312, %rd34;
	mov.f64 	%fd301, %fd38;
	@%p174 bra 	$L__BB2_35;
	setp.lt.f64 	%p175, %fd40, %fd39;
	mov.u64 	%rd312, %rd311;
	mov.f64 	%fd301, %fd300;
	@%p175 bra 	$L__BB2_35;
	setp.lt.s64 	%p176, %rd311, %rd34;
	min.s64 	%rd312, %rd311, %rd34;
	selp.f64 	%fd301, %fd300, %fd38, %p176;
$L__BB2_35:
	mov.b64 	%rd290, %fd301;
	mov.b64 	{%r324, %r329}, %rd290;
	mov.b32 	%r340, 4;
	mov.b32 	%r341, 31;
	mov.b32 	%r342, -1;
	// begin inline asm
	shfl.sync.down.b32 %r323, %r324, %r340, %r341, %r342;
	// end inline asm
	// begin inline asm
	shfl.sync.down.b32 %r328, %r329, %r340, %r341, %r342;
	// end inline asm
	mov.b64 	%rd291, {%r323, %r328};
	mov.b64 	%fd43, %rd291;
	mov.b64 	{%r334, %r339}, %rd312;
	// begin inline asm
	shfl.sync.down.b32 %r333, %r334, %r340, %r341, %r342;
	// end inline asm
	// begin inline asm
	shfl.sync.down.b32 %r338, %r339, %r340, %r341, %r342;
	// end inline asm
	mov.b64 	%rd37, {%r333, %r338};
	setp.gt.s32 	%p177, %r282, 27;
	mov.u64 	%rd313, %rd312;
	mov.f64 	%fd302, %fd301;
	@%p177 bra 	$L__BB2_39;
	abs.f64 	%fd44, %fd301;
	abs.f64 	%fd45, %fd43;
	setp.lt.f64 	%p178, %fd44, %fd45;
	mov.u64 	%rd313, %rd37;
	mov.f64 	%fd302, %fd43;
	@%p178 bra 	$L__BB2_39;
	setp.lt.f64 	%p179, %fd45, %fd44;
	mov.u64 	%rd313, %rd312;
	mov.f64 	%fd302, %fd301;
	@%p179 bra 	$L__BB2_39;
	setp.lt.s64 	%p180, %rd312, %rd37;
	min.s64 	%rd313, %rd312, %rd37;
	selp.f64 	%fd302, %fd301, %fd43, %p180;
$L__BB2_39:
	mov.b64 	%rd292, %fd302;
	mov.b64 	{%r344, %r349}, %rd292;
	mov.b32 	%r360, 8;
	mov.b32 	%r361, 31;
	mov.b32 	%r362, -1;
	// begin inline asm
	shfl.sync.down.b32 %r343, %r344, %r360, %r361, %r362;
	// end inline asm
	// begin inline asm
	shfl.sync.down.b32 %r348, %r349, %r360, %r361, %r362;
	// end inline asm
	mov.b64 	%rd293, {%r343, %r348};
	mov.b64 	%fd48, %rd293;
	mov.b64 	{%r354, %r359}, %rd313;
	// begin inline asm
	shfl.sync.down.b32 %r353, %r354, %r360, %r361, %r362;
	// end inline asm
	// begin inline asm
	shfl.sync.down.b32 %r358, %r359, %r360, %r361, %r362;
	// end inline asm
	mov.b64 	%rd40, {%r353, %r358};
	setp.gt.s32 	%p181, %r282, 23;
	mov.u64 	%rd314, %rd313;
	mov.f64 	%fd303, %fd302;
	@%p181 bra 	$L__BB2_43;
	abs.f64 	%fd49, %fd302;
	abs.f64 	%fd50, %fd48;
	setp.lt.f64 	%p182, %fd49, %fd50;
	mov.u64 	%rd314, %rd40;
	mov.f64 	%fd303, %fd48;
	@%p182 bra 	$L__BB2_43;
	setp.lt.f64 	%p183, %fd50, %fd49;
	mov.u64 	%rd314, %rd313;
	mov.f64 	%fd303, %fd302;
	@%p183 bra 	$L__BB2_43;
	setp.lt.s64 	%p184, %rd313, %rd40;
	min.s64 	%rd314, %rd313, %rd40;
	selp.f64 	%fd303, %fd302, %fd48, %p184;
$L__BB2_43:
	mov.b64 	%rd294, %fd303;
	mov.b64 	{%r364, %r369}, %rd294;
	mov.b32 	%r380, 16;
	mov.b32 	%r381, 31;
	mov.b32 	%r382, -1;
	// begin inline asm
	shfl.sync.down.b32 %r363, %r364, %r380, %r381, %r382;
	// end inline asm
	// begin inline asm
	shfl.sync.down.b32 %r368, %r369, %r380, %r381, %r382;
	// end inline asm
	mov.b64 	%rd295, {%r363, %r368};
	mov.b64 	%fd53, %rd295;
	mov.b64 	{%r374, %r379}, %rd314;
	// begin inline asm
	shfl.sync.down.b32 %r373, %r374, %r380, %r381, %r382;
	// end inline asm
	// begin inline asm
	shfl.sync.down.b32 %r378, %r379, %r380, %r381, %r382;
	// end inline asm
	mov.b64 	%rd43, {%r373, %r378};
	setp.gt.s32 	%p185, %r282, 15;
	mov.u64 	%rd367, %rd314;
	mov.f64 	%fd351, %fd303;
	@%p185 bra 	$L__BB2_47;
	abs.f64 	%fd54, %fd303;
	abs.f64 	%fd55, %fd53;
	setp.lt.f64 	%p186, %fd54, %fd55;
	mov.u64 	%rd367, %rd43;
	mov.f64 	%fd351, %fd53;
	@%p186 bra 	$L__BB2_47;
	setp.lt.f64 	%p187, %fd55, %fd54;
	mov.u64 	%rd367, %rd314;
	mov.f64 	%fd351, %fd303;
	@%p187 bra 	$L__BB2_47;
	setp.lt.s64 	%p188, %rd314, %rd43;
	min.s64 	%rd367, %rd314, %rd43;
	selp.f64 	%fd351, %fd303, %fd53, %p188;
$L__BB2_47:
	setp.ne.s32 	%p189, %r282, 0;
	@%p189 bra 	$L__BB2_49;
	shr.u32 	%r383, %r1, 1;
	and.b32  	%r384, %r383, 496;
	mov.u32 	%r385, _ZN6thrust24THRUST_300001_SM_1000_NS8cuda_cub4core6detail5shmemE;
	add.s32 	%r386, %r385, %r384;
	st.shared.f64 	[%r386+8], %fd351;
	st.shared.u64 	[%r386+16], %rd367;
$L__BB2_49:
	bar.sync 	0;
	setp.ne.s32 	%p190, %r1, 0;
	@%p190 bra 	$L__BB2_204;
	ld.shared.f64 	%fd58, [_ZN6thrust24THRUST_300001_SM_1000_NS8cuda_cub4core6detail5shmemE+24];
	ld.shared.u64 	%rd46, [_ZN6thrust24THRUST_300001_SM_1000_NS8cuda_cub4core6detail5shmemE+32];
	abs.f64 	%fd59, %fd351;
	abs.f64 	%fd60, %fd58;
	setp.lt.f64 	%p191, %fd59, %fd60;
	mov.u64 	%rd316, %rd46;
	mov.f64 	%fd305, %fd58;
	@%p191 bra 	$L__BB2_53;
	setp.lt.f64 	%p192, %fd60, %fd59;
	mov.u64 	%rd316, %rd367;
	mov.f64 	%fd305, %fd351;
	@%p192 bra 	$L__BB2_53;
	setp.lt.s64 	%p193, %rd367, %rd46;
	min.s64 	%rd316, %rd367, %rd46;
	selp.f64 	%fd305, %fd351, %fd58, %p193;
$L__BB2_53:
	ld.shared.f64 	%fd63, [_ZN6thrust24THRUST_300001_SM_1000_NS8cuda_cub4core6detail5shmemE+40];
	ld.shared.u64 	%rd49, [_ZN6thrust24THRUST_300001_SM_1000_NS8cuda_cub4core6detail5shmemE+48];
	abs.f64 	%fd64, %fd305;
	abs.f64 	%fd65, %fd63;
	setp.lt.f64 	%p194, %fd64, %fd65;
	mov.u64 	%rd317, %rd49;
	mov.f64 	%fd306, %fd63;
	@%p194 bra 	$L__BB2_56;
	setp.lt.f64 	%p195, %fd65, %fd64;
	mov.u64 	%rd317, %rd316;
	mov.f64 	%fd306, %fd305;
	@%p195 bra 	$L__BB2_56;
	setp.lt.s64 	%p196, %rd316, %rd49;
	min.s64 	%rd317, %rd316, %rd49;
	selp.f64 	%fd306, %fd305, %fd63, %p196;
$L__BB2_56:
	ld.shared.f64 	%fd68, [_ZN6thrust24THRUST_300001_SM_1000_NS8cuda_cub4core6detail5shmemE+56];
	ld.shared.u64 	%rd52, [_ZN6thrust24THRUST_300001_SM_1000_NS8cuda_cub4core6detail5shmemE+64];
	abs.f64 	%fd69, %fd306;
	abs.f64 	%fd70, %fd68;
	setp.lt.f64 	%p197, %fd69, %fd70;
	mov.u64 	%rd318, %rd52;
	mov.f64 	%fd307, %fd68;
	@%p197 bra 	$L__BB2_59;
	setp.lt.f64 	%p198, %fd70, %fd69;
	mov.u64 	%rd318, %rd317;
	mov.f64 	%fd307, %fd306;
	@%p198 bra 	$L__BB2_59;
	setp.lt.s64 	%p199, %rd317, %rd52;
	min.s64 	%rd318, %rd317, %rd52;
	selp.f64 	%fd307, %fd306, %fd68, %p199;
$L__BB2_59:
	ld.shared.f64 	%fd73, [_ZN6thrust24THRUST_300001_SM_1000_NS8cuda_cub4core6detail5shmemE+72];
	ld.shared.u64 	%rd55, [_ZN6thrust24THRUST_300001_SM_1000_NS8cuda_cub4core6detail5shmemE+80];
	abs.f64 	%fd74, %fd307;
	abs.f64 	%fd75, %fd73;
	setp.lt.f64 	%p200, %fd74, %fd75;
	mov.u64 	%rd319, %rd55;
	mov.f64 	%fd308, %fd73;
	@%p200 bra 	$L__BB2_62;
	setp.lt.f64 	%p201, %fd75, %fd74;
	mov.u64 	%rd319, %rd318;
	mov.f64 	%fd308, %fd307;
	@%p201 bra 	$L__BB2_62;
	setp.lt.s64 	%p202, %rd318, %rd55;
	min.s64 	%rd319, %rd318, %rd55;
	selp.f64 	%fd308, %fd307, %fd73, %p202;
$L__BB2_62:
	ld.shared.f64 	%fd78, [_ZN6thrust24THRUST_300001_SM_1000_NS8cuda_cub4core6detail5shmemE+88];
	ld.shared.u64 	%rd58, [_ZN6thrust24THRUST_300001_SM_1000_NS8cuda_cub4core6detail5shmemE+96];
	abs.f64 	%fd79, %fd308;
	abs.f64 	%fd80, %fd78;
	setp.lt.f64 	%p203, %fd79, %fd80;
	mov.u64 	%rd320, %rd58;
	mov.f64 	%fd309, %fd78;
	@%p203 bra 	$L__BB2_65;
	setp.lt.f64 	%p204, %fd80, %fd79;
	mov.u64 	%rd320, %rd319;
	mov.f64 	%fd309, %fd308;
	@%p204 bra 	$L__BB2_65;
	setp.lt.s64 	%p205, %rd319, %rd58;
	min.s64 	%rd320, %rd319, %rd58;
	selp.f64 	%fd309, %fd308, %fd78, %p205;
$L__BB2_65:
	ld.shared.f64 	%fd83, [_ZN6thrust24THRUST_300001_SM_1000_NS8cuda_cub4core6detail5shmemE+104];
	ld.shared.u64 	%rd61, [_ZN6thrust24THRUST_300001_SM_1000_NS8cuda_cub4core6detail5shmemE+112];
	abs.f64 	%fd84, %fd309;
	abs.f64 	%fd85, %fd83;
	setp.lt.f64 	%p206, %fd84, %fd85;
	mov.u64 	%rd321, %rd61;
	mov.f64 	%fd310, %fd83;
	@%p206 bra 	$L__BB2_68;
	setp.lt.f64 	%p207, %fd85, %fd84;
	mov.u64 	%rd321, %rd320;
	mov.f64 	%fd310, %fd309;
	@%p207 bra 	$L__BB2_68;
	setp.lt.s64 	%p208, %rd320, %rd61;
	min.s64 	%rd321, %rd320, %rd61;
	selp.f64 	%fd310, %fd309, %fd83, %p208;
$L__BB2_68:
	ld.shared.f64 	%fd88, [_ZN6thrust24THRUST_300001_SM_1000_NS8cuda_cub4core6detail5shmemE+120];
	ld.shared.u64 	%rd64, [_ZN6thrust24THRUST_300001_SM_1000_NS8cuda_cub4core6detail5shmemE+128];
	abs.f64 	%fd89, %fd310;
	abs.f64 	%fd90, %fd88;
	setp.lt.f64 	%p209, %fd89, %fd90;
	mov.u64 	%rd367, %rd64;
	mov.f64 	%fd351, %fd88;
	@%p209 bra 	$L__BB2_204;
	setp.lt.f64 	%p210, %fd90, %fd89;
	mov.u64 	%rd367, %rd321;
	mov.f64 	%fd351, %fd310;
	@%p210 bra 	$L__BB2_204;
	setp.lt.s64 	%p211, %rd321, %rd64;
	min.s64 	%rd367, %rd321, %rd64;
	selp.f64 	%fd351, %fd310, %fd88, %p211;
	bra.uni 	$L__BB2_204;
$L__BB2_71:
	// begin inline asm
	mov.u32 %r169, %laneid;
	// end inline asm
	and.b32  	%r190, %r1, 992;
	add.s32 	%r191, %r190, 32;
	setp.gt.s32 	%p118, %r191, %r36;
	not.b32 	%r192, %r190;
	add.s32 	%r193, %r36, %r192;
	selp.b32 	%r188, %r193, 31, %p118;
	mov.b64 	%rd276, %fd298;
	mov.b64 	{%r171, %r176}, %rd276;
	mov.b32 	%r187, 1;
	mov.b32 	%r189, -1;
	// begin inline asm
	shfl.sync.down.b32 %r170, %r171, %r187, %r188, %r189;
	// end inline asm
	// begin inline asm
	shfl.sync.down.b32 %r175, %r176, %r187, %r188, %r189;
	// end inline asm
	mov.b64 	%rd277, {%r170, %r175};
	mov.b64 	%fd92, %rd277;
	mov.b64 	{%r181, %r186}, %rd309;
	// begin inline asm
	shfl.sync.down.b32 %r180, %r181, %r187, %r188, %r189;
	// end inline asm
	// begin inline asm
	shfl.sync.down.b32 %r185, %r186, %r187, %r188, %r189;
	// end inline asm
	mov.b64 	%rd66, {%r180, %r185};
	setp.ge.s32 	%p119, %r169, %r188;
	mov.u64 	%rd322, %rd309;
	mov.f64 	%fd311, %fd298;
	@%p119 bra 	$L__BB2_75;
	abs.f64 	%fd93, %fd298;
	abs.f64 	%fd94, %fd92;
	setp.lt.f64 	%p120, %fd93, %fd94;
	mov.u64 	%rd322, %rd66;
	mov.f64 	%fd311, %fd92;
	@%p120 bra 	$L__BB2_75;
	setp.lt.f64 	%p121, %fd94, %fd93;
	mov.u64 	%rd322, %rd309;
	mov.f64 	%fd311, %fd298;
	@%p121 bra 	$L__BB2_75;
	setp.lt.s64 	%p122, %rd309, %rd66;
	min.s64 	%rd322, %rd309, %rd66;
	selp.f64 	%fd311, %fd298, %fd92, %p122;
$L__BB2_75:
	mov.b64 	%rd278, %fd311;
	mov.b64 	{%r195, %r200}, %rd278;
	mov.b32 	%r211, 2;
	mov.b32 	%r213, -1;
	// begin inline asm
	shfl.sync.down.b32 %r194, %r195, %r211, %r188, %r213;
	// end inline asm
	// begin inline asm
	shfl.sync.down.b32 %r199, %r200, %r211, %r188, %r213;
	// end inline asm
	mov.b64 	%rd279, {%r194, %r199};
	mov.b64 	%fd97, %rd279;
	mov.b64 	{%r205, %r210}, %rd322;
	// begin inline asm
	shfl.sync.down.b32 %r204, %r205, %r211, %r188, %r213;
	// end inline asm
	// begin inline asm
	shfl.sync.down.b32 %r209, %r210, %r211, %r188, %r213;
	// end inline asm
	mov.b64 	%rd69, {%r204, %r209};
	add.s32 	%r214, %r169, 2;
	setp.gt.s32 	%p123, %r214, %r188;
	mov.u64 	%rd323, %rd322;
	mov.f64 	%fd312, %fd311;
	@%p123 bra 	$L__BB2_79;
	abs.f64 	%fd98, %fd311;
	abs.f64 	%fd99, %fd97;
	setp.lt.f64 	%p124, %fd98, %fd99;
	mov.u64 	%rd323, %rd69;
	mov.f64 	%fd312, %fd97;
	@%p124 bra 	$L__BB2_79;
	setp.lt.f64 	%p125, %fd99, %fd98;
	mov.u64 	%rd323, %rd322;
	mov.f64 	%fd312, %fd311;
	@%p125 bra 	$L__BB2_79;
	setp.lt.s64 	%p126, %rd322, %rd69;
	min.s64 	%rd323, %rd322, %rd69;
	selp.f64 	%fd312, %fd311, %fd97, %p126;
$L__BB2_79:
	mov.b64 	%rd280, %fd312;
	mov.b64 	{%r216, %r221}, %rd280;
	mov.b32 	%r232, 4;
	mov.b32 	%r234, -1;
	// begin inline asm
	shfl.sync.down.b32 %r215, %r216, %r232, %r188, %r234;
	// end inline asm
	// begin inline asm
	shfl.sync.down.b32 %r220, %r221, %r232, %r188, %r234;
	// end inline asm
	mov.b64 	%rd281, {%r215, %r220};
	mov.b64 	%fd102, %rd281;
	mov.b64 	{%r226, %r231}, %rd323;
	// begin inline asm
	shfl.sync.down.b32 %r225, %r226, %r232, %r188, %r234;
	// end inline asm
	// begin inline asm
	shfl.sync.down.b32 %r230, %r231, %r232, %r188, %r234;
	// end inline asm
	mov.b64 	%rd72, {%r225, %r230};
	add.s32 	%r235, %r169, 4;
	setp.gt.s32 	%p127, %r235, %r188;
	mov.u64 	%rd324, %rd323;
	mov.f64 	%fd313, %fd312;
	@%p127 bra 	$L__BB2_83;
	abs.f64 	%fd103, %fd312;
	abs.f64 	%fd104, %fd102;
	setp.lt.f64 	%p128, %fd103, %fd104;
	mov.u64 	%rd324, %rd72;
	mov.f64 	%fd313, %fd102;
	@%p128 bra 	$L__BB2_83;
	setp.lt.f64 	%p129, %fd104, %fd103;
	mov.u64 	%rd324, %rd323;
	mov.f64 	%fd313, %fd312;
	@%p129 bra 	$L__BB2_83;
	setp.lt.s64 	%p130, %rd323, %rd72;
	min.s64 	%rd324, %rd323, %rd72;
	selp.f64 	%fd313, %fd312, %fd102, %p130;
$L__BB2_83:
	mov.b64 	%rd282, %fd313;
	mov.b64 	{%r237, %r242}, %rd282;
	mov.b32 	%r253, 8;
	mov.b32 	%r255, -1;
	// begin inline asm
	shfl.sync.down.b32 %r236, %r237, %r253, %r188, %r255;
	// end inline asm
	// begin inline asm
	shfl.sync.down.b32 %r241, %r242, %r253, %r188, %r255;
	// end inline asm
	mov.b64 	%rd283, {%r236, %r241};
	mov.b64 	%fd107, %rd283;
	mov.b64 	{%r247, %r252}, %rd324;
	// begin inline asm
	shfl.sync.down.b32 %r246, %r247, %r253, %r188, %r255;
	// end inline asm
	// begin inline asm
	shfl.sync.down.b32 %r251, %r252, %r253, %r188, %r255;
	// end inline asm
	mov.b64 	%rd75, {%r246, %r251};
	add.s32 	%r256, %r169, 8;
	setp.gt.s32 	%p131, %r256, %r188;
	mov.u64 	%rd325, %rd324;
	mov.f64 	%fd314, %fd313;
	@%p131 bra 	$L__BB2_87;
	abs.f64 	%fd108, %fd313;
	abs.f64 	%fd109, %fd107;
	setp.lt.f64 	%p132, %fd108, %fd109;
	mov.u64 	%rd325, %rd75;
	mov.f64 	%fd314, %fd107;
	@%p132 bra 	$L__BB2_87;
	setp.lt.f64 	%p133, %fd109, %fd108;
	mov.u64 	%rd325, %rd324;
	mov.f64 	%fd314, %fd313;
	@%p133 bra 	$L__BB2_87;
	setp.lt.s64 	%p134, %rd324, %rd75;
	min.s64 	%rd325, %rd324, %rd75;
	selp.f64 	%fd314, %fd313, %fd107, %p134;
$L__BB2_87:
	mov.b64 	%rd284, %fd314;
	mov.b64 	{%r258, %r263}, %rd284;
	mov.b32 	%r274, 16;
	mov.b32 	%r276, -1;
	// begin inline asm
	shfl.sync.down.b32 %r257, %r258, %r274, %r188, %r276;
	// end inline asm
	// begin inline asm
	shfl.sync.down.b32 %r262, %r263, %r274, %r188, %r276;
	// end inline asm
	mov.b64 	%rd285, {%r257, %r262};
	mov.b64 	%fd112, %rd285;
	mov.b64 	{%r268, %r273}, %rd325;
	// begin inline asm
	shfl.sync.down.b32 %r267, %r268, %r274, %r188, %r276;
	// end inline asm
	// begin inline asm
	shfl.sync.down.b32 %r272, %r273, %r274, %r188, %r276;
	// end inline asm
	mov.b64 	%rd78, {%r267, %r272};
	add.s32 	%r277, %r169, 16;
	setp.gt.s32 	%p135, %r277, %r188;
	mov.u64 	%rd367, %rd325;
	mov.f64 	%fd351, %fd314;
	@%p135 bra 	$L__BB2_91;
	abs.f64 	%fd113, %fd314;
	abs.f64 	%fd114, %fd112;
	setp.lt.f64 	%p136, %fd113, %fd114;
	mov.u64 	%rd367, %rd78;
	mov.f64 	%fd351, %fd112;
	@%p136 bra 	$L__BB2_91;
	setp.lt.f64 	%p137, %fd114, %fd113;
	mov.u64 	%rd367, %rd325;
	mov.f64 	%fd351, %fd314;
	@%p137 bra 	$L__BB2_91;
	setp.lt.s64 	%p138, %rd325, %rd78;
	min.s64 	%rd367, %rd325, %rd78;
	selp.f64 	%fd351, %fd314, %fd112, %p138;
$L__BB2_91:
	setp.ne.s32 	%p139, %r169, 0;
	@%p139 bra 	$L__BB2_93;
	shr.u32 	%r278, %r1, 1;
	and.b32  	%r279, %r278, 496;
	mov.u32 	%r280, _ZN6thrust24THRUST_300001_SM_1000_NS8cuda_cub4core6detail5shmemE;
	add.s32 	%r281, %r280, %r279;
	st.shared.f64 	[%r281+8], %fd351;
	st.shared.u64 	[%r281+16], %rd367;
$L__BB2_93:
	bar.sync 	0;
	setp.ne.s32 	%p140, %r1, 0;
	@%p140 bra 	$L__BB2_204;
	setp.lt.s32 	%p141, %r36, 33;
	mov.f64 	%fd316, %fd351;
	mov.u64 	%rd327, %rd367;
	@%p141 bra 	$L__BB2_98;
	ld.shared.f64 	%fd117, [_ZN6thrust24THRUST_300001_SM_1000_NS8cuda_cub4core6detail5shmemE+24];
	ld.shared.u64 	%rd81, [_ZN6thrust24THRUST_300001_SM_1000_NS8cuda_cub4core6detail5shmemE+32];
	abs.f64 	%fd118, %fd351;
	abs.f64 	%fd119, %fd117;
	setp.lt.f64 	%p142, %fd118, %fd119;
	mov.f64 	%fd316, %fd117;
	mov.u64 	%rd327, %rd81;
	@%p142 bra 	$L__BB2_98;
	setp.lt.f64 	%p143, %fd119, %fd118;
	mov.f64 	%fd316, %fd351;
	mov.u64 	%rd327, %rd367;
	@%p143 bra 	$L__BB2_98;
	setp.lt.s64 	%p144, %rd367, %rd81;
	min.s64 	%rd327, %rd367, %rd81;
	selp.f64 	%fd316, %fd351, %fd117, %p144;
$L__BB2_98:
	setp.lt.s32 	%p145, %r36, 65;
	mov.f64 	%fd317, %fd316;
	mov.u64 	%rd328, %rd327;
	@%p145 bra 	$L__BB2_102;
	ld.shared.f64 	%fd122, [_ZN6thrust24THRUST_300001_SM_1000_NS8cuda_cub4core6detail5shmemE+40];
	ld.shared.u64 	%rd84, [_ZN6thrust24THRUST_300001_SM_1000_NS8cuda_cub4core6detail5shmemE+48];
	abs.f64 	%fd123, %fd316;
	abs.f64 	%fd124, %fd122;
	setp.lt.f64 	%p146, %fd123, %fd124;
	mov.f64 	%fd317, %fd122;
	mov.u64 	%rd328, %rd84;
	@%p146 bra 	$L__BB2_102;
	setp.lt.f64 	%p147, %fd124, %fd123;
	mov.f64 	%fd317, %fd316;
	mov.u64 	%rd328, %rd327;
	@%p147 bra 	$L__BB2_102;
	setp.lt.s64 	%p148, %rd327, %rd84;
	min.s64 	%rd328, %rd327, %rd84;
	selp.f64 	%fd317, %fd316, %fd122, %p148;
$L__BB2_102:
	setp.lt.s32 	%p149, %r36, 97;
	mov.f64 	%fd318, %fd317;
	mov.u64 	%rd329, %rd328;
	@%p149 bra 	$L__BB2_106;
	ld.shared.f64 	%fd127, [_ZN6thrust24THRUST_300001_SM_1000_NS8cuda_cub4core6detail5shmemE+56];
	ld.shared.u64 	%rd87, [_ZN6thrust24THRUST_300001_SM_1000_NS8cuda_cub4core6detail5shmemE+64];
	abs.f64 	%fd128, %fd317;
	abs.f64 	%fd129, %fd127;
	setp.lt.f64 	%p150, %fd128, %fd129;
	mov.f64 	%fd318, %fd127;
	mov.u64 	%rd329, %rd87;
	@%p150 bra 	$L__BB2_106;
	setp.lt.f64 	%p151, %fd129, %fd128;
	mov.f64 	%fd318, %fd317;
	mov.u64 	%rd329, %rd328;
	@%p151 bra 	$L__BB2_106;
	setp.lt.s64 	%p152, %rd328, %rd87;
	min.s64 	%rd329, %rd328, %rd87;
	selp.f64 	%fd318, %fd317, %fd127, %p152;
$L__BB2_106:
	setp.lt.s32 	%p153, %r36, 129;
	mov.f64 	%fd319, %fd318;
	mov.u64 	%rd330, %rd329;
	@%p153 bra 	$L__BB2_110;
	ld.shared.f64 	%fd132, [_ZN6thrust24THRUST_300001_SM_1000_NS8cuda_cub4core6detail5shmemE+72];
	ld.shared.u64 	%rd90, [_ZN6thrust24THRUST_300001_SM_1000_NS8cuda_cub4core6detail5shmemE+80];
	abs.f64 	%fd133, %fd318;
	abs.f64 	%fd134, %fd132;
	setp.lt.f64 	%p154, %fd133, %fd134;
	mov.f64 	%fd319, %fd132;
	mov.u64 	%rd330, %rd90;
	@%p154 bra 	$L__BB2_110;
	setp.lt.f64 	%p155, %fd134, %fd133;
	mov.f64 	%fd319, %fd318;
	mov.u64 	%rd330, %rd329;
	@%p155 bra 	$L__BB2_110;
	setp.lt.s64 	%p156, %rd329, %rd90;
	min.s64 	%rd330, %rd329, %rd90;
	selp.f64 	%fd319, %fd318, %fd132, %p156;
$L__BB2_110:
	setp.lt.s32 	%p157, %r36, 161;
	mov.f64 	%fd320, %fd319;
	mov.u64 	%rd331, %rd330;
	@%p157 bra 	$L__BB2_114;
	ld.shared.f64 	%fd137, [_ZN6thrust24THRUST_300001_SM_1000_NS8cuda_cub4core6detail5shmemE+88];
	ld.shared.u64 	%rd93, [_ZN6thrust24THRUST_300001_SM_1000_NS8cuda_cub4core6detail5shmemE+96];
	abs.f64 	%fd138, %fd319;
	abs.f64 	%fd139, %fd137;
	setp.lt.f64 	%p158, %fd138, %fd139;
	mov.f64 	%fd320, %fd137;
	mov.u64 	%rd331, %rd93;
	@%p158 bra 	$L__BB2_114;
	setp.lt.f64 	%p159, %fd139, %fd138;
	mov.f64 	%fd320, %fd319;
	mov.u64 	%rd331, %rd330;
	@%p159 bra 	$L__BB2_114;
	setp.lt.s64 	%p160, %rd330, %rd93;
	min.s64 	%rd331, %rd330, %rd93;
	selp.f64 	%fd320, %fd319, %fd137, %p160;
$L__BB2_114:
	setp.lt.s32 	%p161, %r36, 193;
	mov.f64 	%fd321, %fd320;
	mov.u64 	%rd332, %rd331;
	@%p161 bra 	$L__BB2_118;
	ld.shared.f64 	%fd142, [_ZN6thrust24THRUST_300001_SM_1000_NS8cuda_cub4core6detail5shmemE+104];
	ld.shared.u64 	%rd96, [_ZN6thrust24THRUST_300001_SM_1000_NS8cuda_cub4core6detail5shmemE+112];
	abs.f64 	%fd143, %fd320;
	abs.f64 	%fd144, %fd142;
	setp.lt.f64 	%p162, %fd143, %fd144;
	mov.f64 	%fd321, %fd142;
	mov.u64 	%rd332, %rd96;
	@%p162 bra 	$L__BB2_118;
	setp.lt.f64 	%p163, %fd144, %fd143;
	mov.f64 	%fd321, %fd320;
	mov.u64 	%rd332, %rd331;
	@%p163 bra 	$L__BB2_118;
	setp.lt.s64 	%p164, %rd331, %rd96;
	min.s64 	%rd332, %rd331, %rd96;
	selp.f64 	%fd321, %fd320, %fd142, %p164;
$L__BB2_118:
	setp.lt.s32 	%p165, %r36, 225;
	mov.u64 	%rd367, %rd332;
	mov.f64 	%fd351, %fd321;
	@%p165 bra 	$L__BB2_204;
	ld.shared.f64 	%fd147, [_ZN6thrust24THRUST_300001_SM_1000_NS8cuda_cub4core6detail5shmemE+120];
	ld.shared.u64 	%rd99, [_ZN6thrust24THRUST_300001_SM_1000_NS8cuda_cub4core6detail5shmemE+128];
	abs.f64 	%fd148, %fd321;
	abs.f64 	%fd149, %fd147;
	setp.lt.f64 	%p166, %fd148, %fd149;
	mov.u64 	%rd367, %rd99;
	mov.f64 	%fd351, %fd147;
	@%p166 bra 	$L__BB2_204;
	setp.lt.f64 	%p167, %fd149, %fd148;
	mov.u64 	%rd367, %rd332;
	mov.f64 	%fd351, %fd321;
	@%p167 bra 	$L__BB2_204;
	setp.lt.s64 	%p168, %rd332, %rd99;
	min.s64 	%rd367, %rd332, %rd99;
	selp.f64 	%fd351, %fd321, %fd147, %p168;
	bra.uni 	$L__BB2_204;
$L__BB2_122:
	mov.u32 	%r17, %tid.x;
	cvt.u64.u32 	%rd200, %r17;
	cvta.to.global.u64 	%rd201, %rd197;
	mul.wide.u32 	%rd202, %r17, 8;
	add.s64 	%rd203, %rd201, %rd202;
	ld.global.f64 	%fd274, [%rd203];
	add.s32 	%r37, %r17, 256;
	cvt.u64.u32 	%rd204, %r37;
	ld.global.f64 	%fd275, [%rd203+2048];
	add.s32 	%r38, %r17, 512;
	cvt.u64.u32 	%rd205, %r38;
	ld.global.f64 	%fd276, [%rd203+4096];
	add.s32 	%r39, %r17, 768;
	cvt.u64.u32 	%rd206, %r39;
	ld.global.f64 	%fd277, [%rd203+6144];
	or.b32  	%r40, %r17, 1024;
	cvt.u64.u32 	%rd101, %r40;
	add.s64 	%rd354, %rd198, %rd101;
	ld.global.f64 	%fd338, [%rd203+8192];
	abs.f64 	%fd278, %fd274;
	abs.f64 	%fd279, %fd275;
	setp.geu.f64 	%p3, %fd278, %fd279;
	selp.f64 	%fd280, %fd274, %fd275, %p3;
	selp.b64 	%rd207, %rd200, %rd204, %p3;
	abs.f64 	%fd281, %fd280;
	abs.f64 	%fd282, %fd276;
	setp.geu.f64 	%p4, %fd281, %fd282;
	selp.f64 	%fd283, %fd280, %fd276, %p4;
	selp.b64 	%rd208, %rd207, %rd205, %p4;
	abs.f64 	%fd284, %fd283;
	abs.f64 	%fd285, %fd277;
	setp.geu.f64 	%p5, %fd284, %fd285;
	selp.f64 	%fd152, %fd283, %fd277, %p5;
	selp.b64 	%rd104, %rd208, %rd206, %p5;
	abs.f64 	%fd153, %fd152;
	abs.f64 	%fd154, %fd338;
	setp.lt.f64 	%p6, %fd153, %fd154;
	@%p6 bra 	$L__BB2_124;
	setp.lt.f64 	%p7, %fd154, %fd153;
	setp.lt.u64 	%p8, %rd104, %rd101;
	or.pred  	%p9, %p7, %p8;
	selp.f64 	%fd338, %fd152, %fd338, %p9;
	add.s64 	%rd211, %rd198, %rd104;
	selp.b64 	%rd354, %rd211, %rd354, %p9;
$L__BB2_124:
	setp.lt.u32 	%p10, %r36, 2560;
	mov.b32 	%r394, 1280;
	@%p10 bra 	$L__BB2_137;
	mov.b32 	%r393, 1280;
	mov.f64 	%fd323, %fd338;
$L__BB2_126:
	cvt.u64.u32 	%rd212, %r393;
	add.s64 	%rd213, %rd200, %rd212;
	mul.wide.u32 	%rd214, %r393, 8;
	cvta.to.global.u64 	%rd215, %rd197;
	add.s64 	%rd217, %rd215, %rd202;
	add.s64 	%rd218, %rd217, %rd214;
	add.s64 	%rd335, %rd213, %rd198;
	ld.global.f64 	%fd324, [%rd218];
	ld.global.f64 	%fd325, [%rd218+2048];
	ld.global.f64 	%fd326, [%rd218+4096];
	ld.global.f64 	%fd327, [%rd218+6144];
	ld.global.f64 	%fd338, [%rd218+8192];
	abs.f64 	%fd163, %fd323;
	abs.f64 	%fd164, %fd324;
	setp.lt.f64 	%p11, %fd163, %fd164;
	@%p11 bra 	$L__BB2_128;
	setp.lt.f64 	%p12, %fd164, %fd163;
	setp.lt.s64 	%p13, %rd354, %rd335;
	or.pred  	%p14, %p12, %p13;
	selp.f64 	%fd324, %fd323, %fd324, %p14;
	selp.b64 	%rd335, %rd354, %rd335, %p14;
$L__BB2_128:
	cvt.u64.u32 	%rd219, %r393;
	add.s64 	%rd220, %rd200, %rd219;
	add.s64 	%rd221, %rd220, %rd198;
	add.s64 	%rd336, %rd221, 256;
	abs.f64 	%fd167, %fd324;
	abs.f64 	%fd168, %fd325;
	setp.lt.f64 	%p15, %fd167, %fd168;
	@%p15 bra 	$L__BB2_130;
	setp.lt.f64 	%p16, %fd168, %fd167;
	add.s64 	%rd226, %rd221, 256;
	setp.lt.s64 	%p17, %rd335, %rd226;
	or.pred  	%p18, %p16, %p17;
	selp.f64 	%fd325, %fd324, %fd325, %p18;
	selp.b64 	%rd336, %rd335, %rd226, %p18;
$L__BB2_130:
	add.s64 	%rd337, %rd221, 512;
	abs.f64 	%fd171, %fd325;
	abs.f64 	%fd172, %fd326;
	setp.lt.f64 	%p19, %fd171, %fd172;
	@%p19 bra 	$L__BB2_132;
	setp.lt.f64 	%p20, %fd172, %fd171;
	add.s64 	%rd234, %rd221, 512;
	setp.lt.s64 	%p21, %rd336, %rd234;
	or.pred  	%p22, %p20, %p21;
	selp.f64 	%fd326, %fd325, %fd326, %p22;
	selp.b64 	%rd337, %rd336, %rd234, %p22;
$L__BB2_132:
	add.s64 	%rd338, %rd221, 768;
	abs.f64 	%fd175, %fd326;
	abs.f64 	%fd176, %fd327;
	setp.lt.f64 	%p23, %fd175, %fd176;
	@%p23 bra 	$L__BB2_134;
	setp.lt.f64 	%p24, %fd176, %fd175;
	setp.lt.s64 	%p25, %rd337, %rd338;
	or.pred  	%p26, %p24, %p25;
	selp.f64 	%fd327, %fd326, %fd327, %p26;
	selp.b64 	%rd338, %rd337, %rd338, %p26;
$L__BB2_134:
	add.s64 	%rd354, %rd221, 1024;
	abs.f64 	%fd179, %fd327;
	abs.f64 	%fd180, %fd338;
	setp.lt.f64 	%p27, %fd179, %fd180;
	@%p27 bra 	$L__BB2_136;
	setp.lt.f64 	%p28, %fd180, %fd179;
	setp.lt.s64 	%p29, %rd338, %rd354;
	or.pred  	%p30, %p28, %p29;
	selp.f64 	%fd338, %fd327, %fd338, %p30;
	selp.b64 	%rd354, %rd338, %rd354, %p30;
$L__BB2_136:
	add.s32 	%r394, %r393, 1280;
	add.s32 	%r43, %r393, 2560;
	setp.le.s32 	%p31, %r43, %r36;
	mov.u32 	%r393, %r394;
	mov.f64 	%fd323, %fd338;
	@%p31 bra 	$L__BB2_126;
$L__BB2_137:
	setp.le.s32 	%p32, %r36, %r394;
	@%p32 bra 	$L__BB2_160;
	sub.s32 	%r21, %r36, %r394;
	setp.ge.s32 	%p33, %r17, %r21;
	@%p33 bra 	$L__BB2_160;
	cvta.to.global.u64 	%rd127, %rd197;
	not.b32 	%r44, %r17;
	add.s32 	%r45, %r36, %r44;
	sub.s32 	%r22, %r45, %r394;
	and.b32  	%r46, %r22, 768;
	setp.eq.s32 	%p34, %r46, 768;
	mov.u32 	%r397, %r17;
	@%p34 bra 	$L__BB2_145;
	add.s32 	%r47, %r17, %r394;
	cvt.u64.u32 	%rd242, %r47;
	add.s64 	%rd342, %rd198, %rd242;
	mul.wide.u32 	%rd243, %r47, 8;
	add.s64 	%rd341, %rd127, %rd243;
	shr.u32 	%r48, %r22, 8;
	add.s32 	%r49, %r48, 1;
	and.b32  	%r50, %r49, 3;
	neg.s32 	%r395, %r50;
	mov.u32 	%r397, %r17;
$L__BB2_141:
	.pragma "nounroll";
	mov.u64 	%rd132, %rd354;
	mov.f64 	%fd184, %fd338;
	ld.global.f64 	%fd185, [%rd341];
	abs.f64 	%fd186, %fd184;
	abs.f64 	%fd187, %fd185;
	setp.lt.f64 	%p35, %fd186, %fd187;
	mov.f64 	%fd338, %fd185;
	mov.u64 	%rd354, %rd342;
	@%p35 bra 	$L__BB2_144;
	setp.lt.f64 	%p36, %fd187, %fd186;
	mov.f64 	%fd338, %fd184;
	mov.u64 	%rd354, %rd132;
	@%p36 bra 	$L__BB2_144;
	setp.lt.s64 	%p37, %rd132, %rd342;
	selp.f64 	%fd338, %fd184, %fd185, %p37;
	min.s64 	%rd354, %rd132, %rd342;
$L__BB2_144:
	add.s32 	%r397, %r397, 256;
	add.s64 	%rd342, %rd342, 256;
	add.s64 	%rd341, %rd341, 2048;
	add.s32 	%r395, %r395, 1;
	setp.ne.s32 	%p38, %r395, 0;
	@%p38 bra 	$L__BB2_141;
$L__BB2_145:
	setp.lt.u32 	%p39, %r22, 768;
	@%p39 bra 	$L__BB2_160;
	add.s32 	%r398, %r397, %r394;
	cvt.u64.u32 	%rd244, %r398;
	add.s64 	%rd349, %rd198, %rd244;
	cvt.u64.u32 	%rd245, %r397;
	cvt.u64.u32 	%rd246, %r394;
	add.s64 	%rd247, %rd245, %rd246;
	shl.b64 	%rd248, %rd247, 3;
	add.s64 	%rd249, %rd248, %rd127;
	add.s64 	%rd348, %rd249, 6144;
	mul.wide.u32 	%rd250, %r398, 8;
	add.s64 	%rd347, %rd127, %rd250;
	add.s32 	%r399, %r397, 512;
$L__BB2_147:
	mov.u32 	%r32, %r399;
	ld.global.f64 	%fd193, [%rd347];
	abs.f64 	%fd194, %fd338;
	abs.f64 	%fd195, %fd193;
	setp.lt.f64 	%p40, %fd194, %fd195;
	mov.f64 	%fd335, %fd193;
	mov.u64 	%rd351, %rd349;
	@%p40 bra 	$L__BB2_150;
	setp.lt.f64 	%p41, %fd195, %fd194;
	mov.f64 	%fd335, %fd338;
	mov.u64 	%rd351, %rd354;
	@%p41 bra 	$L__BB2_150;
	setp.lt.s64 	%p42, %rd354, %rd349;
	selp.f64 	%fd335, %fd338, %fd193, %p42;
	min.s64 	%rd351, %rd354, %rd349;
$L__BB2_150:
	add.s32 	%r51, %r398, 256;
	cvt.u64.u32 	%rd251, %r51;
	add.s64 	%rd148, %rd198, %rd251;
	ld.global.f64 	%fd198, [%rd348+-4096];
	abs.f64 	%fd199, %fd335;
	abs.f64 	%fd200, %fd198;
	setp.lt.f64 	%p43, %fd199, %fd200;
	mov.f64 	%fd336, %fd198;
	mov.u64 	%rd352, %rd148;
	@%p43 bra 	$L__BB2_153;
	setp.lt.f64 	%p44, %fd200, %fd199;
	mov.f64 	%fd336, %fd335;
	mov.u64 	%rd352, %rd351;
	@%p44 bra 	$L__BB2_153;
	setp.lt.s64 	%p45, %rd351, %rd148;
	selp.f64 	%fd336, %fd335, %fd198, %p45;
	min.s64 	%rd352, %rd351, %rd148;
$L__BB2_153:
	add.s32 	%r52, %r398, 512;
	cvt.u64.u32 	%rd252, %r52;
	add.s64 	%rd151, %rd198, %rd252;
	ld.global.f64 	%fd203, [%rd348+-2048];
	abs.f64 	%fd204, %fd336;
	abs.f64 	%fd205, %fd203;
	setp.lt.f64 	%p46, %fd204, %fd205;
	mov.f64 	%fd337, %fd203;
	mov.u64 	%rd353, %rd151;
	@%p46 bra 	$L__BB2_156;
	setp.lt.f64 	%p47, %fd205, %fd204;
	mov.f64 	%fd337, %fd336;
	mov.u64 	%rd353, %rd352;
	@%p47 bra 	$L__BB2_156;
	setp.lt.s64 	%p48, %rd352, %rd151;
	selp.f64 	%fd337, %fd336, %fd203, %p48;
	min.s64 	%rd353, %rd352, %rd151;
$L__BB2_156:
	add.s32 	%r53, %r398, 768;
	cvt.u64.u32 	%rd253, %r53;
	add.s64 	%rd154, %rd198, %rd253;
	ld.global.f64 	%fd208, [%rd348];
	abs.f64 	%fd209, %fd337;
	abs.f64 	%fd210, %fd208;
	setp.lt.f64 	%p49, %fd209, %fd210;
	mov.f64 	%fd338, %fd208;
	mov.u64 	%rd354, %rd154;
	@%p49 bra 	$L__BB2_159;
	setp.lt.f64 	%p50, %fd210, %fd209;
	mov.f64 	%fd338, %fd337;
	mov.u64 	%rd354, %rd353;
	@%p50 bra 	$L__BB2_159;
	setp.lt.s64 	%p51, %rd353, %rd154;
	selp.f64 	%fd338, %fd337, %fd208, %p51;
	min.s64 	%rd354, %rd353, %rd154;
$L__BB2_159:
	add.s64 	%rd349, %rd349, 1024;
	add.s64 	%rd348, %rd348, 8192;
	add.s64 	%rd347, %rd347, 8192;
	add.s32 	%r399, %r32, 1024;
	add.s32 	%r54, %r32, 512;
	add.s32 	%r398, %r398, 1024;
	setp.lt.s32 	%p52, %r54, %r21;
	@%p52 bra 	$L__BB2_147;
$L__BB2_160:
	// begin inline asm
	mov.u32 %r55, %laneid;
	// end inline asm
	mov.b64 	%rd254, %fd338;
	mov.b64 	{%r57, %r62}, %rd254;
	mov.b32 	%r73, 1;
	mov.b32 	%r74, 31;
	mov.b32 	%r75, -1;
	// begin inline asm
	shfl.sync.down.b32 %r56, %r57, %r73, %r74, %r75;
	// end inline asm
	// begin inline asm
	shfl.sync.down.b32 %r61, %r62, %r73, %r74, %r75;
	// end inline asm
	mov.b64 	%rd255, {%r56, %r61};
	mov.b64 	%fd214, %rd255;
	mov.b64 	{%r67, %r72}, %rd354;
	// begin inline asm
	shfl.sync.down.b32 %r66, %r67, %r73, %r74, %r75;
	// end inline asm
	// begin inline asm
	shfl.sync.down.b32 %r71, %r72, %r73, %r74, %r75;
	// end inline asm
	mov.b64 	%rd161, {%r66, %r71};
	setp.gt.s32 	%p53, %r55, 30;
	mov.f64 	%fd340, %fd338;
	mov.u64 	%rd356, %rd354;
	@%p53 bra 	$L__BB2_164;
	abs.f64 	%fd215, %fd338;
	abs.f64 	%fd216, %fd214;
	setp.lt.f64 	%p54, %fd215, %fd216;
	mov.f64 	%fd340, %fd214;
	mov.u64 	%rd356, %rd161;
	@%p54 bra 	$L__BB2_164;
	setp.lt.f64 	%p55, %fd216, %fd215;
	mov.f64 	%fd340, %fd338;
	mov.u64 	%rd356, %rd354;
	@%p55 bra 	$L__BB2_164;
	setp.lt.s64 	%p56, %rd354, %rd161;
	selp.f64 	%fd340, %fd338, %fd214, %p56;
	min.s64 	%rd356, %rd354, %rd161;
$L__BB2_164:
	mov.b64 	%rd256, %fd340;
	mov.b64 	{%r77, %r82}, %rd256;
	mov.b32 	%r93, 2;
	mov.b32 	%r94, 31;
	mov.b32 	%r95, -1;
	// begin inline asm
	shfl.sync.down.b32 %r76, %r77, %r93, %r94, %r95;
	// end inline asm
	// begin inline asm
	shfl.sync.down.b32 %r81, %r82, %r93, %r94, %r95;
	// end inline asm
	mov.b64 	%rd257, {%r76, %r81};
	mov.b64 	%fd219, %rd257;
	mov.b64 	{%r87, %r92}, %rd356;
	// begin inline asm
	shfl.sync.down.b32 %r86, %r87, %r93, %r94, %r95;
	// end inline asm
	// begin inline asm
	shfl.sync.down.b32 %r91, %r92, %r93, %r94, %r95;
	// end inline asm
	mov.b64 	%rd164, {%r86, %r91};
	setp.gt.s32 	%p57, %r55, 29;
	mov.f64 	%fd341, %fd340;
	mov.u64 	%rd357, %rd356;
	@%p57 bra 	$L__BB2_168;
	abs.f64 	%fd220, %fd340;
	abs.f64 	%fd221, %fd219;
	setp.lt.f64 	%p58, %fd220, %fd221;
	mov.f64 	%fd341, %fd219;
	mov.u64 	%rd357, %rd164;
	@%p58 bra 	$L__BB2_168;
	setp.lt.f64 	%p59, %fd221, %fd220;
	mov.f64 	%fd341, %fd340;
	mov.u64 	%rd357, %rd356;
	@%p59 bra 	$L__BB2_168;
	setp.lt.s64 	%p60, %rd356, %rd164;
	selp.f64 	%fd341, %fd340, %fd219, %p60;
	min.s64 	%rd357, %rd356, %rd164;
$L__BB2_168:
	mov.b64 	%rd258, %fd341;
	mov.b64 	{%r97, %r102}, %rd258;
	mov.b32 	%r113, 4;
	mov.b32 	%r114, 31;
	mov.b32 	%r115, -1;
	// begin inline asm
	shfl.sync.down.b32 %r96, %r97, %r113, %r114, %r115;
	// end inline asm
	// begin inline asm
	shfl.sync.down.b32 %r101, %r102, %r113, %r114, %r115;
	// end inline asm
	mov.b64 	%rd259, {%r96, %r101};
	mov.b64 	%fd224, %rd259;
	mov.b64 	{%r107, %r112}, %rd357;
	// begin inline asm
	shfl.sync.down.b32 %r106, %r107, %r113, %r114, %r115;
	// end inline asm
	// begin inline asm
	shfl.sync.down.b32 %r111, %r112, %r113, %r114, %r115;
	// end inline asm
	mov.b64 	%rd167, {%r106, %r111};
	setp.gt.s32 	%p61, %r55, 27;
	mov.f64 	%fd342, %fd341;
	mov.u64 	%rd358, %rd357;
	@%p61 bra 	$L__BB2_172;
	abs.f64 	%fd225, %fd341;
	abs.f64 	%fd226, %fd224;
	setp.lt.f64 	%p62, %fd225, %fd226;
	mov.f64 	%fd342, %fd224;
	mov.u64 	%rd358, %rd167;
	@%p62 bra 	$L__BB2_172;
	setp.lt.f64 	%p63, %fd226, %fd225;
	mov.f64 	%fd342, %fd341;
	mov.u64 	%rd358, %rd357;
	@%p63 bra 	$L__BB2_172;
	setp.lt.s64 	%p64, %rd357, %rd167;
	selp.f64 	%fd342, %fd341, %fd224, %p64;
	min.s64 	%rd358, %rd357, %rd167;
$L__BB2_172:
	mov.b64 	%rd260, %fd342;
	mov.b64 	{%r117, %r122}, %rd260;
	mov.b32 	%r133, 8;
	mov.b32 	%r134, 31;
	mov.b32 	%r135, -1;
	// begin inline asm
	shfl.sync.down.b32 %r116, %r117, %r133, %r134, %r135;
	// end inline asm
	// begin inline asm
	shfl.sync.down.b32 %r121, %r122, %r133, %r134, %r135;
	// end inline asm
	mov.b64 	%rd261, {%r116, %r121};
	mov.b64 	%fd229, %rd261;
	mov.b64 	{%r127, %r132}, %rd358;
	// begin inline asm
	shfl.sync.down.b32 %r126, %r127, %r133, %r134, %r135;
	// end inline asm
	// begin inline asm
	shfl.sync.down.b32 %r131, %r132, %r133, %r134, %r135;
	// end inline asm
	mov.b64 	%rd170, {%r126, %r131};
	setp.gt.s32 	%p65, %r55, 23;
	mov.f64 	%fd343, %fd342;
	mov.u64 	%rd359, %rd358;
	@%p65 bra 	$L__BB2_176;
	abs.f64 	%fd230, %fd342;
	abs.f64 	%fd231, %fd229;
	setp.lt.f64 	%p66, %fd230, %fd231;
	mov.f64 	%fd343, %fd229;
	mov.u64 	%rd359, %rd170;
	@%p66 bra 	$L__BB2_176;
	setp.lt.f64 	%p67, %fd231, %fd230;
	mov.f64 	%fd343, %fd342;
	mov.u64 	%rd359, %rd358;
	@%p67 bra 	$L__BB2_176;
	setp.lt.s64 	%p68, %rd358, %rd170;
	selp.f64 	%fd343, %fd342, %fd229, %p68;
	min.s64 	%rd359, %rd358, %rd170;
$L__BB2_176:
	mov.b64 	%rd262, %fd343;
	mov.b64 	{%r137, %r142}, %rd262;
	mov.b32 	%r153, 16;
	mov.b32 	%r154, 31;
	mov.b32 	%r155, -1;
	// begin inline asm
	shfl.sync.down.b32 %r136, %r137, %r153, %r154, %r155;
	// end inline asm
	// begin inline asm
	shfl.sync.down.b32 %r141, %r142, %r153, %r154, %r155;
	// end inline asm
	mov.b64 	%rd263, {%r136, %r141};
	mov.b64 	%fd234, %rd263;
	mov.b64 	{%r147, %r152}, %rd359;
	// begin inline asm
	shfl.sync.down.b32 %r146, %r147, %r153, %r154, %r155;
	// end inline asm
	// begin inline asm
	shfl.sync.down.b32 %r151, %r152, %r153, %r154, %r155;
	// end inline asm
	mov.b64 	%rd173, {%r146, %r151};
	setp.gt.s32 	%p69, %r55, 15;
	mov.f64 	%fd351, %fd343;
	mov.u64 	%rd367, %rd359;
	@%p69 bra 	$L__BB2_180;
	abs.f64 	%fd235, %fd343;
	abs.f64 	%fd236, %fd234;
	setp.lt.f64 	%p70, %fd235, %fd236;
	mov.f64 	%fd351, %fd234;
	mov.u64 	%rd367, %rd173;
	@%p70 bra 	$L__BB2_180;
	setp.lt.f64 	%p71, %fd236, %fd235;
	mov.f64 	%fd351, %fd343;
	mov.u64 	%rd367, %rd359;
	@%p71 bra 	$L__BB2_180;
	setp.lt.s64 	%p72, %rd359, %rd173;
	selp.f64 	%fd351, %fd343, %fd234, %p72;
	min.s64 	%rd367, %rd359, %rd173;
$L__BB2_180:
	setp.ne.s32 	%p73, %r55, 0;
	@%p73 bra 	$L__BB2_182;
	shr.u32 	%r156, %r17, 1;
	and.b32  	%r157, %r156, 496;
	mov.u32 	%r158, _ZN6thrust24THRUST_300001_SM_1000_NS8cuda_cub4core6detail5shmemE;
	add.s32 	%r159, %r158, %r157;
	st.shared.f64 	[%r159+8], %fd351;
	st.shared.u64 	[%r159+16], %rd367;
$L__BB2_182:
	bar.sync 	0;
	setp.ne.s32 	%p74, %r17, 0;
	@%p74 bra 	$L__BB2_204;
	ld.shared.f64 	%fd239, [_ZN6thrust24THRUST_300001_SM_1000_NS8cuda_cub4core6detail5shmemE+24];
	ld.shared.u64 	%rd176, [_ZN6thrust24THRUST_300001_SM_1000_NS8cuda_cub4core6detail5shmemE+32];
	abs.f64 	%fd240, %fd351;
	abs.f64 	%fd241, %fd239;
	setp.lt.f64 	%p75, %fd240, %fd241;
	mov.f64 	%fd345, %fd239;
	mov.u64 	%rd361, %rd176;
	@%p75 bra 	$L__BB2_186;
	setp.lt.f64 	%p76, %fd241, %fd240;
	mov.f64 	%fd345, %fd351;
	mov.u64 	%rd361, %rd367;
	@%p76 bra 	$L__BB2_186;
	setp.lt.s64 	%p77, %rd367, %rd176;
	selp.f64 	%fd345, %fd351, %fd239, %p77;
	min.s64 	%rd361, %rd367, %rd176;
$L__BB2_186:
	ld.shared.f64 	%fd244, [_ZN6thrust24THRUST_300001_SM_1000_NS8cuda_cub4core6detail5shmemE+40];
	ld.shared.u64 	%rd179, [_ZN6thrust24THRUST_300001_SM_1000_NS8cuda_cub4core6detail5shmemE+48];
	abs.f64 	%fd245, %fd345;
	abs.f64 	%fd246, %fd244;
	setp.lt.f64 	%p78, %fd245, %fd246;
	mov.f64 	%fd346, %fd244;
	mov.u64 	%rd362, %rd179;
	@%p78 bra 	$L__BB2_189;
	setp.lt.f64 	%p79, %fd246, %fd245;
	mov.f64 	%fd346, %fd345;
	mov.u64 	%rd362, %rd361;
	@%p79 bra 	$L__BB2_189;
	setp.lt.s64 	%p80, %rd361, %rd179;
	selp.f64 	%fd346, %fd345, %fd244, %p80;
	min.s64 	%rd362, %rd361, %rd179;
$L__BB2_189:
	ld.shared.f64 	%fd249, [_ZN6thrust24THRUST_300001_SM_1000_NS8cuda_cub4core6detail5shmemE+56];
	ld.shared.u64 	%rd182, [_ZN6thrust24THRUST_300001_SM_1000_NS8cuda_cub4core6detail5shmemE+64];
	abs.f64 	%fd250, %fd346;
	abs.f64 	%fd251, %fd249;
	setp.lt.f64 	%p81, %fd250, %fd251;
	mov.f64 	%fd347, %fd249;
	mov.u64 	%rd363, %rd182;
	@%p81 bra 	$L__BB2_192;
	setp.lt.f64 	%p82, %fd251, %fd250;
	mov.f64 	%fd347, %fd346;
	mov.u64 	%rd363, %rd362;
	@%p82 bra 	$L__BB2_192;
	setp.lt.s64 	%p83, %rd362, %rd182;
	selp.f64 	%fd347, %fd346, %fd249, %p83;
	min.s64 	%rd363, %rd362, %rd182;
$L__BB2_192:
	ld.shared.f64 	%fd254, [_ZN6thrust24THRUST_300001_SM_1000_NS8cuda_cub4core6detail5shmemE+72];
	ld.shared.u64 	%rd185, [_ZN6thrust24THRUST_300001_SM_1000_NS8cuda_cub4core6detail5shmemE+80];
	abs.f64 	%fd255, %fd347;
	abs.f64 	%fd256, %fd254;
	setp.lt.f64 	%p84, %fd255, %fd256;
	mov.f64 	%fd348, %fd254;
	mov.u64 	%rd364, %rd185;
	@%p84 bra 	$L__BB2_195;
	setp.lt.f64 	%p85, %fd256, %fd255;
	mov.f64 	%fd348, %fd347;
	mov.u64 	%rd364, %rd363;
	@%p85 bra 	$L__BB2_195;
	setp.lt.s64 	%p86, %rd363, %rd185;
	selp.f64 	%fd348, %fd347, %fd254, %p86;
	min.s64 	%rd364, %rd363, %rd185;
$L__BB2_195:
	ld.shared.f64 	%fd259, [_ZN6thrust24THRUST_300001_SM_1000_NS8cuda_cub4core6detail5shmemE+88];
	ld.shared.u64 	%rd188, [_ZN6thrust24THRUST_300001_SM_1000_NS8cuda_cub4core6detail5shmemE+96];
	abs.f64 	%fd260, %fd348;
	abs.f64 	%fd261, %fd259;
	setp.lt.f64 	%p87, %fd260, %fd261;
	mov.f64 	%fd349, %fd259;
	mov.u64 	%rd365, %rd188;
	@%p87 bra 	$L__BB2_198;
	setp.lt.f64 	%p88, %fd261, %fd260;
	mov.f64 	%fd349, %fd348;
	mov.u64 	%rd365, %rd364;
	@%p88 bra 	$L__BB2_198;
	setp.lt.s64 	%p89, %rd364, %rd188;
	selp.f64 	%fd349, %fd348, %fd259, %p89;
	min.s64 	%rd365, %rd364, %rd188;
$L__BB2_198:
	ld.shared.f64 	%fd264, [_ZN6thrust24THRUST_300001_SM_1000_NS8cuda_cub4core6detail5shmemE+104];
	ld.shared.u64 	%rd191, [_ZN6thrust24THRUST_300001_SM_1000_NS8cuda_cub4core6detail5shmemE+112];
	abs.f64 	%fd265, %fd349;
	abs.f64 	%fd266, %fd264;
	setp.lt.f64 	%p90, %fd265, %fd266;
	mov.f64 	%fd350, %fd264;
	mov.u64 	%rd366, %rd191;
	@%p90 bra 	$L__BB2_201;
	setp.lt.f64 	%p91, %fd266, %fd265;
	mov.f64 	%fd350, %fd349;
	mov.u64 	%rd366, %rd365;
	@%p91 bra 	$L__BB2_201;
	setp.lt.s64 	%p92, %rd365, %rd191;
	selp.f64 	%fd350, %fd349, %fd264, %p92;
	min.s64 	%rd366, %rd365, %rd191;
$L__BB2_201:
	ld.shared.f64 	%fd269, [_ZN6thrust24THRUST_300001_SM_1000_NS8cuda_cub4core6detail5shmemE+120];
	ld.shared.u64 	%rd194, [_ZN6thrust24THRUST_300001_SM_1000_NS8cuda_cub4core6detail5shmemE+128];
	abs.f64 	%fd270, %fd350;
	abs.f64 	%fd271, %fd269;
	setp.lt.f64 	%p93, %fd270, %fd271;
	mov.u64 	%rd367, %rd194;
	mov.f64 	%fd351, %fd269;
	@%p93 bra 	$L__BB2_204;
	setp.lt.f64 	%p94, %fd271, %fd270;
	mov.u64 	%rd367, %rd366;
	mov.f64 	%fd351, %fd350;
	@%p94 bra 	$L__BB2_204;
	setp.lt.s64 	%p95, %rd366, %rd194;
	selp.f64 	%fd351, %fd350, %fd269, %p95;
	min.s64 	%rd367, %rd366, %rd194;
$L__BB2_204:
	mov.u32 	%r387, %tid.x;
	setp.ne.s32 	%p212, %r387, 0;
	@%p212 bra 	$L__BB2_206;
	ld.param.u64 	%rd297, [_ZN6thrust24THRUST_300001_SM_1000_NS8cuda_cub4core6detail13_kernel_agentINS1_8__reduce11ReduceAgentINS0_12zip_iteratorIN4cuda3std3__45tupleIJNS0_10device_ptrIdEENS0_17counting_iteratorIlNS0_11use_defaultESF_SF_EEEEEEEPNSB_IJdlEEESJ_iNS1_9__extrema9arg_max_fIdl10ComparatorEEEEJSI_SK_iSO_EEEvDpT0__param_1];
	cvta.to.global.u64 	%rd296, %rd297;
	st.global.f64 	[%rd296], %fd351;
	st.global.u64 	[%rd296+8], %rd367;
$L__BB2_206:
	ret;

}
	// .globl	_ZN6thrust24THRUST_300001_SM_1000_NS8cuda_cub4core6detail13_kernel_agentINS1_8__reduce11ReduceAgentINS0_12zip_iteratorIN4cuda3std3__45tupleIJNS0_10device_ptrIdEENS0_17counting_iteratorIlNS0_11use_defaultESF_SF_EEEEEEEPNSB_IJdlEEESJ_iNS1_9__extrema9arg_max_fIdl10ComparatorEEEEJSI_SK_iN3cub18CUB_300001_SM_100013GridEvenShareIiEENSR_9GridQueueIjEESO_EEEvDpT0_
.visible .entry _ZN6thrust24THRUST_300001_SM_1000_NS8cuda_cub4core6detail13_kernel_agentINS1_8__reduce11ReduceAgentINS0_12zip_iteratorIN4cuda3std3__45tupleIJNS0_10device_ptrIdEENS0_17counting_iteratorIlNS0_11use_defaultESF_SF_EEEEEEEPNSB_IJdlEEESJ_iNS1_9__extrema9arg_max_fIdl10ComparatorEEEEJSI_SK_iN3cub18CUB_300001_SM_100013GridEvenShareIiEENSR_9GridQueueIjEESO_EEEvDpT0_(
	.param .align 8 .b8 _ZN6thrust24THRUST_300001_SM_1000_NS8cuda_cub4core6detail13_kernel_agentINS1_8__reduce11ReduceAgentINS0_12zip_iteratorIN4cuda3std3__45tupleIJNS0_10device_ptrIdEENS0_17counting_iteratorIlNS0_11use_defaultESF_SF_EEEEEEEPNSB_IJdlEEESJ_iNS1_9__extrema9arg_max_fIdl10ComparatorEEEEJSI_SK_iN3cub18CUB_300001_SM_100013GridEvenShareIiEENSR_9GridQueueIjEESO_EEEvDpT0__param_0[16],
	.param .u64 .ptr .align 1 _ZN6thrust24THRUST_300001_SM_1000_NS8cuda_cub4core6detail13_kernel_agentINS1_8__reduce11ReduceAgentINS0_12zip_iteratorIN4cuda3std3__45tupleIJNS0_10device_ptrIdEENS0_17counting_iteratorIlNS0_11use_defaultESF_SF_EEEEEEEPNSB_IJdlEEESJ_iNS1_9__extrema9arg_max_fIdl10ComparatorEEEEJSI_SK_iN3cub18CUB_300001_SM_100013GridEvenShareIiEENSR_9GridQueueIjEESO_EEEvDpT0__param_1,
	.param .u32 _ZN6thrust24THRUST_300001_SM_1000_NS8cuda_cub4core6detail13_kernel_agentINS1_8__reduce11ReduceAgentINS0_12zip_iteratorIN4cuda3std3__45tupleIJNS0_10device_ptrIdEENS0_17counting_iteratorIlNS0_11use_defaultESF_SF_EEEEEEEPNSB_IJdlEEESJ_iNS1_9__extrema9arg_max_fIdl10ComparatorEEEEJSI_SK_iN3cub18CUB_300001_SM_100013GridEvenShareIiEENSR_9GridQueueIjEESO_EEEvDpT0__param_2,
	.param .align 4 .b8 _ZN6thrust24THRUST_300001_SM_1000_NS8cuda_cub4core6detail13_kernel_agentINS1_8__reduce11ReduceAgentINS0_12zip_iteratorIN4cuda3std3__45tupleIJNS0_10device_ptrIdEENS0_17counting_iteratorIlNS0_11use_defaultESF_SF_EEEEEEEPNSB_IJdlEEESJ_iNS1_9__extrema9arg_max_fIdl10ComparatorEEEEJSI_SK_iN3cub18CUB_300001_SM_100013GridEvenShareIiEENSR_9GridQueueIjEESO_EEEvDpT0__param_3[40],
	.param .align 8 .b8 _ZN6thrust24THRUST_300001_SM_1000_NS8cuda_cub4core6detail13_kernel_agentINS1_8__reduce11ReduceAgentINS0_12zip_iteratorIN4cuda3std3__45tupleIJNS0_10device_ptrIdEENS0_17counting_iteratorIlNS0_11use_defaultESF_SF_EEEEEEEPNSB_IJdlEEESJ_iNS1_9__extrema9arg_max_fIdl10ComparatorEEEEJSI_SK_iN3cub18CUB_300001_SM_100013GridEvenShareIiEENSR_9GridQueueIjEESO_EEEvDpT0__param_4[8],
	.param .align 1 .b8 _ZN6thrust24THRUST_300001_SM_1000_NS8cuda_cub4core6detail13_kernel_agentINS1_8__reduce11ReduceAgentINS0_12zip_iteratorIN4cuda3std3__45tupleIJNS0_10device_ptrIdEENS0_17counting_iteratorIlNS0_11use_defaultESF_SF_EEEEEEEPNSB_IJdlEEESJ_iNS1_9__extrema9arg_max_fIdl10ComparatorEEEEJSI_SK_iN3cub18CUB_300001_SM_100013GridEvenShareIiEENSR_9GridQueueIjEESO_EEEvDpT0__param_5[1]
)
.maxntid 256
{
	.reg .pred 	%p<215>;
	.reg .b32 	%r<437>;
	.reg .b64 	%rd<318>;
	.reg .b64 	%fd<352>;

	ld.param.u64 	%rd3, [_ZN6thrust24THRUST_300001_SM_1000_NS8cuda_cub4core6detail13_kernel_agentINS1_8__reduce11ReduceAgentINS0_12zip_iteratorIN4cuda3std3__45tupleIJNS0_10device_ptrIdEENS0_17counting_iteratorIlNS0_11use_defaultESF_SF_EEEEEEEPNSB_IJdlEEESJ_iNS1_9__extrema9arg_max_fIdl10ComparatorEEEEJSI_SK_iN3cub18CUB_300001_SM_100013GridEvenShareIiEENSR_9GridQueueIjEESO_EEEvDpT0__param_0+8];
	ld.param.u64 	%rd181, [_ZN6thrust24THRUST_300001_SM_1000_NS8cuda_cub4core6detail13_kernel_agentINS1_8__reduce11ReduceAgentINS0_12zip_iteratorIN4cuda3std3__45tupleIJNS0_10device_ptrIdEENS0_17counting_iteratorIlNS0_11use_defaultESF_SF_EEEEEEEPNSB_IJdlEEESJ_iNS1_9__extrema9arg_max_fIdl10ComparatorEEEEJSI_SK_iN3cub18CUB_300001_SM_100013GridEvenShareIiEENSR_9GridQueueIjEESO_EEEvDpT0__param_0];
	ld.param.u64 	%rd182, [_ZN6thrust24THRUST_300001_SM_1000_NS8cuda_cub4core6detail13_kernel_agentINS1_8__reduce11ReduceAgentINS0_12zip_iteratorIN4cuda3std3__45tupleIJNS0_10device_ptrIdEENS0_17counting_iteratorIlNS0_11use_defaultESF_SF_EEEEEEEPNSB_IJdlEEESJ_iNS1_9__extrema9arg_max_fIdl10ComparatorEEEEJSI_SK_iN3cub18CUB_300001_SM_100013GridEvenShareIiEENSR_9GridQueueIjEESO_EEEvDpT0__param_4];
	ld.param.u32 	%r66, [_ZN6thrust24THRUST_300001_SM_1000_NS8cuda_cub4core6detail13_kernel_agentINS1_8__reduce11ReduceAgentINS0_12zip_iteratorIN4cuda3std3__45tupleIJNS0_10device_ptrIdEENS0_17counting_iteratorIlNS0_11use_defaultESF_SF_EEEEEEEPNSB_IJdlEEESJ_iNS1_9__extrema9arg_max_fIdl10ComparatorEEEEJSI_SK_iN3cub18CUB_300001_SM_100013GridEvenShareIiEENSR_9GridQueueIjEESO_EEEvDpT0__param_2];
	cvta.to.global.u64 	%rd1, %rd182;
	cvta.to.global.u64 	%rd2, %rd181;
	mov.u32 	%r1, %ctaid.x;
	mul.lo.s32 	%r2, %r1, 1280;
	mov.u32 	%r67, %nctaid.x;
	mul.lo.s32 	%r3, %r67, 1280;
	add.s32 	%r68, %r2, 1280;
	setp.le.s32 	%p1, %r68, %r66;
	@%p1 bra 	$L__BB3_121;
	sub.s32 	%r4, %r66, %r2;
	mov.u32 	%r5, %tid.x;
	setp.ge.s32 	%p98, %r5, %r4;
	mov.f64 	%fd298, 0d0000000000000000;
	mov.b64 	%rd264, 0;
	mov.u32 	%r420, %r5;
	@%p98 bra 	$L__BB3_3;
	add.s32 	%r190, %r2, %r5;
	cvt.s64.s32 	%rd219, %r190;
	mul.wide.s32 	%rd220, %r190, 8;
	add.s64 	%rd221, %rd2, %rd220;
	add.s64 	%rd264, %rd3, %rd219;
	ld.global.f64 	%fd298, [%rd221];
	add.s32 	%r420, %r5, 256;
$L__BB3_3:
	setp.ge.s32 	%p99, %r420, %r4;
	@%p99 bra 	$L__BB3_25;
	not.b32 	%r191, %r420;
	add.s32 	%r192, %r66, %r191;
	sub.s32 	%r8, %r192, %r2;
	and.b32  	%r193, %r8, 768;
	setp.eq.s32 	%p100, %r193, 768;
	@%p100 bra 	$L__BB3_10;
	add.s32 	%r418, %r420, %r2;
	shr.u32 	%r194, %r8, 8;
	add.s32 	%r195, %r194, 1;
	and.b32  	%r196, %r195, 3;
	neg.s32 	%r417, %r196;
$L__BB3_6:
	.pragma "nounroll";
	mov.u64 	%rd6, %rd264;
	mov.f64 	%fd3, %fd298;
	cvt.s64.s32 	%rd223, %r418;
	add.s64 	%rd7, %rd3, %rd223;
	mul.wide.s32 	%rd224, %r418, 8;
	add.s64 	%rd225, %rd2, %rd224;
	ld.global.f64 	%fd4, [%rd225];
	abs.f64 	%fd5, %fd3;
	abs.f64 	%fd6, %fd4;
	setp.lt.f64 	%p101, %fd5, %fd6;
	mov.u64 	%rd264, %rd7;
	mov.f64 	%fd298, %fd4;
	@%p101 bra 	$L__BB3_9;
	setp.lt.f64 	%p102, %fd6, %fd5;
	mov.u64 	%rd264, %rd6;
	mov.f64 	%fd298, %fd3;
	@%p102 bra 	$L__BB3_9;
	setp.lt.s64 	%p103, %rd6, %rd7;
	min.s64 	%rd264, %rd6, %rd7;
	selp.f64 	%fd298, %fd3, %fd4, %p103;
$L__BB3_9:
	add.s32 	%r420, %r420, 256;
	add.s32 	%r418, %r418, 256;
	add.s32 	%r417, %r417, 1;
	setp.ne.s32 	%p104, %r417, 0;
	@%p104 bra 	$L__BB3_6;
$L__BB3_10:
	setp.lt.u32 	%p105, %r8, 768;
	@%p105 bra 	$L__BB3_25;
	add.s32 	%r421, %r420, %r2;
	add.s32 	%r424, %r421, 256;
	add.s32 	%r423, %r421, 512;
	add.s32 	%r422, %r421, 768;
	add.s64 	%rd12, %rd2, 4096;
$L__BB3_12:
	cvt.s64.s32 	%rd226, %r424;
	add.s64 	%rd14, %rd3, %rd226;
	cvt.s64.s32 	%rd227, %r423;
	add.s64 	%rd15, %rd3, %rd227;
	cvt.s64.s32 	%rd228, %r422;
	add.s64 	%rd16, %rd3, %rd228;
	cvt.s64.s32 	%rd229, %r421;
	mul.wide.s32 	%rd230, %r421, 8;
	add.s64 	%rd17, %rd12, %rd230;
	add.s64 	%rd18, %rd3, %rd229;
	ld.global.f64 	%fd12, [%rd17+-4096];
	abs.f64 	%fd13, %fd298;
	abs.f64 	%fd14, %fd12;
	setp.lt.f64 	%p106, %fd13, %fd14;
	mov.u64 	%rd261, %rd18;
	mov.f64 	%fd295, %fd12;
	@%p106 bra 	$L__BB3_15;
	setp.lt.f64 	%p107, %fd14, %fd13;
	mov.u64 	%rd261, %rd264;
	mov.f64 	%fd295, %fd298;
	@%p107 bra 	$L__BB3_15;
	setp.lt.s64 	%p108, %rd264, %rd18;
	min.s64 	%rd261, %rd264, %rd18;
	selp.f64 	%fd295, %fd298, %fd12, %p108;
$L__BB3_15:
	ld.global.f64 	%fd17, [%rd17+-2048];
	abs.f64 	%fd18, %fd295;
	abs.f64 	%fd19, %fd17;
	setp.lt.f64 	%p109, %fd18, %fd19;
	mov.u64 	%rd262, %rd14;
	mov.f64 	%fd296, %fd17;
	@%p109 bra 	$L__BB3_18;
	setp.lt.f64 	%p110, %fd19, %fd18;
	mov.u64 	%rd262, %rd261;
	mov.f64 	%fd296, %fd295;
	@%p110 bra 	$L__BB3_18;
	setp.lt.s64 	%p111, %rd261, %rd14;
	min.s64 	%rd262, %rd261, %rd14;
	selp.f64 	%fd296, %fd295, %fd17, %p111;
$L__BB3_18:
	ld.global.f64 	%fd22, [%rd17];
	abs.f64 	%fd23, %fd296;
	abs.f64 	%fd24, %fd22;
	setp.lt.f64 	%p112, %fd23, %fd24;
	mov.u64 	%rd263, %rd15;
	mov.f64 	%fd297, %fd22;
	@%p112 bra 	$L__BB3_21;
	setp.lt.f64 	%p113, %fd24, %fd23;
	mov.u64 	%rd263, %rd262;
	mov.f64 	%fd297, %fd296;
	@%p113 bra 	$L__BB3_21;
	setp.lt.s64 	%p114, %rd262, %rd15;
	min.s64 	%rd263, %rd262, %rd15;
	selp.f64 	%fd297, %fd296, %fd22, %p114;
$L__BB3_21:
	ld.global.f64 	%fd27, [%rd17+2048];
	abs.f64 	%fd28, %fd297;
	abs.f64 	%fd29, %fd27;
	setp.lt.f64 	%p115, %fd28, %fd29;
	mov.u64 	%rd264, %rd16;
	mov.f64 	%fd298, %fd27;
	@%p115 bra 	$L__BB3_24;
	setp.lt.f64 	%p116, %fd29, %fd28;
	mov.u64 	%rd264, %rd263;
	mov.f64 	%fd298, %fd297;
	@%p116 bra 	$L__BB3_24;
	setp.lt.s64 	%p117, %rd263, %rd16;
	min.s64 	%rd264, %rd263, %rd16;
	selp.f64 	%fd298, %fd297, %fd27, %p117;
$L__BB3_24:
	add.s32 	%r420, %r420, 1024;
	add.s32 	%r424, %r424, 1024;
	add.s32 	%r423, %r423, 1024;
	add.s32 	%r422, %r422, 1024;
	add.s32 	%r421, %r421, 1024;
	setp.lt.s32 	%p118, %r420, %r4;
	@%p118 bra 	$L__BB3_12;
$L__BB3_25:
	setp.lt.s32 	%p119, %r4, 256;
	@%p119 bra 	$L__BB3_70;
	// begin inline asm
	mov.u32 %r310, %laneid;
	// end inline asm
	mov.b64 	%rd241, %fd298;
	mov.b64 	{%r312, %r317}, %rd241;
	mov.b32 	%r328, 1;
	mov.b32 	%r329, 31;
	mov.b32 	%r330, -1;
	// begin inline asm
	shfl.sync.down.b32 %r311, %r312, %r328, %r329, %r330;
	// end inline asm
	// begin inline asm
	shfl.sync.down.b32 %r316, %r317, %r328, %r329, %r330;
	// end inline asm
	mov.b64 	%rd242, {%r311, %r316};
	mov.b64 	%fd33, %rd242;
	mov.b64 	{%r322, %r327}, %rd264;
	// begin inline asm
	shfl.sync.down.b32 %r321, %r322, %r328, %r329, %r330;
	// end inline asm
	// begin inline asm
	shfl.sync.down.b32 %r326, %r327, %r328, %r329, %r330;
	// end inline asm
	mov.b64 	%rd28, {%r321, %r326};
	setp.gt.s32 	%p171, %r310, 30;
	mov.u64 	%rd266, %rd264;
	mov.f64 	%fd300, %fd298;
	@%p171 bra 	$L__BB3_30;
	abs.f64 	%fd34, %fd298;
	abs.f64 	%fd35, %fd33;
	setp.lt.f64 	%p172, %fd34, %fd35;
	mov.u64 	%rd266, %rd28;
	mov.f64 	%fd300, %fd33;
	@%p172 bra 	$L__BB3_30;
	setp.lt.f64 	%p173, %fd35, %fd34;
	mov.u64 	%rd266, %rd264;
	mov.f64 	%fd300, %fd298;
	@%p173 bra 	$L__BB3_30;
	setp.lt.s64 	%p174, %rd264, %rd28;
	min.s64 	%rd266, %rd264, %rd28;
	selp.f64 	%fd300, %fd298, %fd33, %p174;
$L__BB3_30:
	mov.b64 	%rd243, %fd300;
	mov.b64 	{%r332, %r337}, %rd243;
	mov.b32 	%r348, 2;
	mov.b32 	%r349, 31;
	mov.b32 	%r350, -1;
	// begin inline asm
	shfl.sync.down.b32 %r331, %r332, %r348, %r349, %r350;
	// end inline asm
	// begin inline asm
	shfl.sync.down.b32 %r336, %r337, %r348, %r349, %r350;
	// end inline asm
	mov.b64 	%rd244, {%r331, %r336};
	mov.b64 	%fd38, %rd244;
	mov.b64 	{%r342, %r347}, %rd266;
	// begin inline asm
	shfl.sync.down.b32 %r341, %r342, %r348, %r349, %r350;
	// end inline asm
	// begin inline asm
	shfl.sync.down.b32 %r346, %r347, %r348, %r349, %r350;
	// end inline asm
	mov.b64 	%rd31, {%r341, %r346};
	setp.gt.s32 	%p175, %r310, 29;
	mov.u64 	%rd267, %rd266;
	mov.f64 	%fd301, %fd300;
	@%p175 bra 	$L__BB3_34;
	abs.f64 	%fd39, %fd300;
	abs.f64 	%fd40, %fd38;
	setp.lt.f64 	%p176, %fd39, %fd40;
	mov.u64 	%rd267, %rd31;
	mov.f64 	%fd301, %fd38;
	@%p176 bra 	$L__BB3_34;
	setp.lt.f64 	%p177, %fd40, %fd39;
	mov.u64 	%rd267, %rd266;
	mov.f64 	%fd301, %fd300;
	@%p177 bra 	$L__BB3_34;
	setp.lt.s64 	%p178, %rd266, %rd31;
	min.s64 	%rd267, %rd266, %rd31;
	selp.f64 	%fd301, %fd300, %fd38, %p178;
$L__BB3_34:
	mov.b64 	%rd245, %fd301;
	mov.b64 	{%r352, %r357}, %rd245;
	mov.b32 	%r368, 4;
	mov.b32 	%r369, 31;
	mov.b32 	%r370, -1;
	// begin inline asm
	shfl.sync.down.b32 %r351, %r352, %r368, %r369, %r370;
	// end inline asm
	// begin inline asm
	shfl.sync.down.b32 %r356, %r357, %r368, %r369, %r370;
	// end inline asm
	mov.b64 	%rd246, {%r351, %r356};
	mov.b64 	%fd43, %rd246;
	mov.b64 	{%r362, %r367}, %rd267;
	// begin inline asm
	shfl.sync.down.b32 %r361, %r362, %r368, %r369, %r370;
	// end inline asm
	// begin inline asm
	shfl.sync.down.b32 %r366, %r367, %r368, %r369, %r370;
	// end inline asm
	mov.b64 	%rd34, {%r361, %r366};
	setp.gt.s32 	%p179, %r310, 27;
	mov.u64 	%rd268, %rd267;
	mov.f64 	%fd302, %fd301;
	@%p179 bra 	$L__BB3_38;
	abs.f64 	%fd44, %fd301;
	abs.f64 	%fd45, %fd43;
	setp.lt.f64 	%p180, %fd44, %fd45;
	mov.u64 	%rd268, %rd34;
	mov.f64 	%fd302, %fd43;
	@%p180 bra 	$L__BB3_38;
	setp.lt.f64 	%p181, %fd45, %fd44;
	mov.u64 	%rd268, %rd267;
	mov.f64 	%fd302, %fd301;
	@%p181 bra 	$L__BB3_38;
	setp.lt.s64 	%p182, %rd267, %rd34;
	min.s64 	%rd268, %rd267, %rd34;
	selp.f64 	%fd302, %fd301, %fd43, %p182;
$L__BB3_38:
	mov.b64 	%rd247, %fd302;
	mov.b64 	{%r372, %r377}, %rd247;
	mov.b32 	%r388, 8;
	mov.b32 	%r389, 31;
	mov.b32 	%r390, -1;
	// begin inline asm
	shfl.sync.down.b32 %r371, %r372, %r388, %r389, %r390;
	// end inline asm
	// begin inline asm
	shfl.sync.down.b32 %r376, %r377, %r388, %r389, %r390;
	// end inline asm
	mov.b64 	%rd248, {%r371, %r376};
	mov.b64 	%fd48, %rd248;
	mov.b64 	{%r382, %r387}, %rd268;
	// begin inline asm
	shfl.sync.down.b32 %r381, %r382, %r388, %r389, %r390;
	// end inline asm
	// begin inline asm
	shfl.sync.down.b32 %r386, %r387, %r388, %r389, %r390;
	// end inline asm
	mov.b64 	%rd37, {%r381, %r386};
	setp.gt.s32 	%p183, %r310, 23;
	mov.u64 	%rd269, %rd268;
	mov.f64 	%fd303, %fd302;
	@%p183 bra 	$L__BB3_42;
	abs.f64 	%fd49, %fd302;
	abs.f64 	%fd50, %fd48;
	setp.lt.f64 	%p184, %fd49, %fd50;
	mov.u64 	%rd269, %rd37;
	mov.f64 	%fd303, %fd48;
	@%p184 bra 	$L__BB3_42;
	setp.lt.f64 	%p185, %fd50, %fd49;
	mov.u64 	%rd269, %rd268;
	mov.f64 	%fd303, %fd302;
	@%p185 bra 	$L__BB3_42;
	setp.lt.s64 	%p186, %rd268, %rd37;
	min.s64 	%rd269, %rd268, %rd37;
	selp.f64 	%fd303, %fd302, %fd48, %p186;
$L__BB3_42:
	mov.b64 	%rd249, %fd303;
	mov.b64 	{%r392, %r397}, %rd249;
	mov.b32 	%r408, 16;
	mov.b32 	%r409, 31;
	mov.b32 	%r410, -1;
	// begin inline asm
	shfl.sync.down.b32 %r391, %r392, %r408, %r409, %r410;
	// end inline asm
	// begin inline asm
	shfl.sync.down.b32 %r396, %r397, %r408, %r409, %r410;
	// end inline asm
	mov.b64 	%rd250, {%r391, %r396};
	mov.b64 	%fd53, %rd250;
	mov.b64 	{%r402, %r407}, %rd269;
	// begin inline asm
	shfl.sync.down.b32 %r401, %r402, %r408, %r409, %r410;
	// end inline asm
	// begin inline asm
	shfl.sync.down.b32 %r406, %r407, %r408, %r409, %r410;
	// end inline asm
	mov.b64 	%rd40, {%r401, %r406};
	setp.gt.s32 	%p187, %r310, 15;
	mov.u64 	%rd317, %rd269;
	mov.f64 	%fd351, %fd303;
	@%p187 bra 	$L__BB3_46;
	abs.f64 	%fd54, %fd303;
	abs.f64 	%fd55, %fd53;
	setp.lt.f64 	%p188, %fd54, %fd55;
	mov.u64 	%rd317, %rd40;
	mov.f64 	%fd351, %fd53;
	@%p188 bra 	$L__BB3_46;
	setp.lt.f64 	%p189, %fd55, %fd54;
	mov.u64 	%rd317, %rd269;
	mov.f64 	%fd351, %fd303;
	@%p189 bra 	$L__BB3_46;
	setp.lt.s64 	%p190, %rd269, %rd40;
	min.s64 	%rd317, %rd269, %rd40;
	selp.f64 	%fd351, %fd303, %fd53, %p190;
$L__BB3_46:
	setp.ne.s32 	%p191, %r310, 0;
	@%p191 bra 	$L__BB3_48;
	shr.u32 	%r411, %r5, 1;
	and.b32  	%r412, %r411, 496;
	mov.u32 	%r413, _ZN6thrust24THRUST_300001_SM_1000_NS8cuda_cub4core6detail5shmemE;
	add.s32 	%r414, %r413, %r412;
	st.shared.f64 	[%r414+8], %fd351;
	st.shared.u64 	[%r414+16], %rd317;
$L__BB3_48:
	bar.sync 	0;
	setp.ne.s32 	%p192, %r5, 0;
	@%p192 bra 	$L__BB3_208;
	ld.shared.f64 	%fd58, [_ZN6thrust24THRUST_300001_SM_1000_NS8cuda_cub4core6detail5shmemE+24];
	ld.shared.u64 	%rd43, [_ZN6thrust24THRUST_300001_SM_1000_NS8cuda_cub4core6detail5shmemE+32];
	abs.f64 	%fd59, %fd351;
	abs.f64 	%fd60, %fd58;
	setp.lt.f64 	%p193, %fd59, %fd60;
	mov.u64 	%rd271, %rd43;
	mov.f64 	%fd305, %fd58;
	@%p193 bra 	$L__BB3_52;
	setp.lt.f64 	%p194, %fd60, %fd59;
	mov.u64 	%rd271, %rd317;
	mov.f64 	%fd305, %fd351;
	@%p194 bra 	$L__BB3_52;
	setp.lt.s64 	%p195, %rd317, %rd43;
	min.s64 	%rd271, %rd317, %rd43;
	selp.f64 	%fd305, %fd351, %fd58, %p195;
$L__BB3_52:
	ld.shared.f64 	%fd63, [_ZN6thrust24THRUST_300001_SM_1000_NS8cuda_cub4core6detail5shmemE+40];
	ld.shared.u64 	%rd46, [_ZN6thrust24THRUST_300001_SM_1000_NS8cuda_cub4core6detail5shmemE+48];
	abs.f64 	%fd64, %fd305;
	abs.f64 	%fd65, %fd63;
	setp.lt.f64 	%p196, %fd64, %fd65;
	mov.u64 	%rd272, %rd46;
	mov.f64 	%fd306, %fd63;
	@%p196 bra 	$L__BB3_55;
	setp.lt.f64 	%p197, %fd65, %fd64;
	mov.u64 	%rd272, %rd271;
	mov.f64 	%fd306, %fd305;
	@%p197 bra 	$L__BB3_55;
	setp.lt.s64 	%p198, %rd271, %rd46;
	min.s64 	%rd272, %rd271, %rd46;
	selp.f64 	%fd306, %fd305, %fd63, %p198;
$L__BB3_55:
	ld.shared.f64 	%fd68, [_ZN6thrust24THRUST_300001_SM_1000_NS8cuda_cub4core6detail5shmemE+56];
	ld.shared.u64 	%rd49, [_ZN6thrust24THRUST_300001_SM_1000_NS8cuda_cub4core6detail5shmemE+64];
	abs.f64 	%fd69, %fd306;
	abs.f64 	%fd70, %fd68;
	setp.lt.f64 	%p199, %fd69, %fd70;
	mov.u64 	%rd273, %rd49;
	mov.f64 	%fd307, %fd68;
	@%p199 bra 	$L__BB3_58;
	setp.lt.f64 	%p200, %fd70, %fd69;
	mov.u64 	%rd273, %rd272;
	mov.f64 	%fd307, %fd306;
	@%p200 bra 	$L__BB3_58;
	setp.lt.s64 	%p201, %rd272, %rd49;
	min.s64 	%rd273, %rd272, %rd49;
	selp.f64 	%fd307, %fd306, %fd68, %p201;
$L__BB3_58:
	ld.shared.f64 	%fd73, [_ZN6thrust24THRUST_300001_SM_1000_NS8cuda_cub4core6detail5shmemE+72];
	ld.shared.u64 	%rd52, [_ZN6thrust24THRUST_300001_SM_1000_NS8cuda_cub4core6detail5shmemE+80];
	abs.f64 	%fd74, %fd307;
	abs.f64 	%fd75, %fd73;
	setp.lt.f64 	%p202, %fd74, %fd75;
	mov.u64 	%rd274, %rd52;
	mov.f64 	%fd308, %fd73;
	@%p202 bra 	$L__BB3_61;
	setp.lt.f64 	%p203, %fd75, %fd74;
	mov.u64 	%rd274, %rd273;
	mov.f64 	%fd308, %fd307;
	@%p203 bra 	$L__BB3_61;
	setp.lt.s64 	%p204, %rd273, %rd52;
	min.s64 	%rd274, %rd273, %rd52;
	selp.f64 	%fd308, %fd307, %fd73, %p204;
$L__BB3_61:
	ld.shared.f64 	%fd78, [_ZN6thrust24THRUST_300001_SM_1000_NS8cuda_cub4core6detail5shmemE+88];
	ld.shared.u64 	%rd55, [_ZN6thrust24THRUST_300001_SM_1000_NS8cuda_cub4core6detail5shmemE+96];
	abs.f64 	%fd79, %fd308;
	abs.f64 	%fd80, %fd78;
	setp.lt.f64 	%p205, %fd79, %fd80;
	mov.u64 	%rd275, %rd55;
	mov.f64 	%fd309, %fd78;
	@%p205 bra 	$L__BB3_64;
	setp.lt.f64 	%p206, %fd80, %fd79;
	mov.u64 	%rd275, %rd274;
	mov.f64 	%fd309, %fd308;
	@%p206 bra 	$L__BB3_64;
	setp.lt.s64 	%p207, %rd274, %rd55;
	min.s64 	%rd275, %rd274, %rd55;
	selp.f64 	%fd309, %fd308, %fd78, %p207;
$L__BB3_64:
	ld.shared.f64 	%fd83, [_ZN6thrust24THRUST_300001_SM_1000_NS8cuda_cub4core6detail5shmemE+104];
	ld.shared.u64 	%rd58, [_ZN6thrust24THRUST_300001_SM_1000_NS8cuda_cub4core6detail5shmemE+112];
	abs.f64 	%fd84, %fd309;
	abs.f64 	%fd85, %fd83;
	setp.lt.f64 	%p208, %fd84, %fd85;
	mov.u64 	%rd276, %rd58;
	mov.f64 	%fd310, %fd83;
	@%p208 bra 	$L__BB3_67;
	setp.lt.f64 	%p209, %fd85, %fd84;
	mov.u64 	%rd276, %rd275;
	mov.f64 	%fd310, %fd309;
	@%p209 bra 	$L__BB3_67;
	setp.lt.s64 	%p210, %rd275, %rd58;
	min.s64 	%rd276, %rd275, %rd58;
	selp.f64 	%fd310, %fd309, %fd83, %p210;
$L__BB3_67:
	ld.shared.f64 	%fd88, [_ZN6thrust24THRUST_300001_SM_1000_NS8cuda_cub4core6detail5shmemE+120];
	ld.shared.u64 	%rd61, [_ZN6thrust24THRUST_300001_SM_1000_NS8cuda_cub4core6detail5shmemE+128];
	abs.f64 	%fd89, %fd310;
	abs.f64 	%fd90, %fd88;
	setp.lt.f64 	%p211, %fd89, %fd90;
	mov.u64 	%rd317, %rd61;
	mov.f64 	%fd351, %fd88;
	@%p211 bra 	$L__BB3_208;
	setp.lt.f64 	%p212, %fd90, %fd89;
	mov.u64 	%rd317, %rd276;
	mov.f64 	%fd351, %fd310;
	@%p212 bra 	$L__BB3_208;
	setp.lt.s64 	%p213, %rd276, %rd61;
	min.s64 	%rd317, %rd276, %rd61;
	selp.f64 	%fd351, %fd310, %fd88, %p213;
	bra.uni 	$L__BB3_208;
$L__BB3_70:
	// begin inline asm
	mov.u32 %r197, %laneid;
	// end inline asm
	and.b32  	%r218, %r5, 992;
	add.s32 	%r219, %r218, 32;
	setp.gt.s32 	%p120, %r219, %r4;
	not.b32 	%r220, %r218;
	add.s32 	%r221, %r4, %r220;
	selp.b32 	%r216, %r221, 31, %p120;
	mov.b64 	%rd231, %fd298;
	mov.b64 	{%r199, %r204}, %rd231;
	mov.b32 	%r215, 1;
	mov.b32 	%r217, -1;
	// begin inline asm
	shfl.sync.down.b32 %r198, %r199, %r215, %r216, %r217;
	// end inline asm
	// begin inline asm
	shfl.sync.down.b32 %r203, %r204, %r215, %r216, %r217;
	// end inline asm
	mov.b64 	%rd232, {%r198, %r203};
	mov.b64 	%fd92, %rd232;
	mov.b64 	{%r209, %r214}, %rd264;
	// begin inline asm
	shfl.sync.down.b32 %r208, %r209, %r215, %r216, %r217;
	// end inline asm
	// begin inline asm
	shfl.sync.down.b32 %r213, %r214, %r215, %r216, %r217;
	// end inline asm
	mov.b64 	%rd63, {%r208, %r213};
	setp.ge.s32 	%p121, %r197, %r216;
	mov.u64 	%rd277, %rd264;
	mov.f64 	%fd311, %fd298;
	@%p121 bra 	$L__BB3_74;
	abs.f64 	%fd93, %fd298;
	abs.f64 	%fd94, %fd92;
	setp.lt.f64 	%p122, %fd93, %fd94;
	mov.u64 	%rd277, %rd63;
	mov.f64 	%fd311, %fd92;
	@%p122 bra 	$L__BB3_74;
	setp.lt.f64 	%p123, %fd94, %fd93;
	mov.u64 	%rd277, %rd264;
	mov.f64 	%fd311, %fd298;
	@%p123 bra 	$L__BB3_74;
	setp.lt.s64 	%p124, %rd264, %rd63;
	min.s64 	%rd277, %rd264, %rd63;
	selp.f64 	%fd311, %fd298, %fd92, %p124;
$L__BB3_74:
	mov.b64 	%rd233, %fd311;
	mov.b64 	{%r223, %r228}, %rd233;
	mov.b32 	%r239, 2;
	mov.b32 	%r241, -1;
	// begin inline asm
	shfl.sync.down.b32 %r222, %r223, %r239, %r216, %r241;
	// end inline asm
	// begin inline asm
	shfl.sync.down.b32 %r227, %r228, %r239, %r216, %r241;
	// end inline asm
	mov.b64 	%rd234, {%r222, %r227};
	mov.b64 	%fd97, %rd234;
	mov.b64 	{%r233, %r238}, %rd277;
	// begin inline asm
	shfl.sync.down.b32 %r232, %r233, %r239, %r216, %r241;
	// end inline asm
	// begin inline asm
	shfl.sync.down.b32 %r237, %r238, %r239, %r216, %r241;
	// end inline asm
	mov.b64 	%rd66, {%r232, %r237};
	add.s32 	%r242, %r197, 2;
	setp.gt.s32 	%p125, %r242, %r216;
	mov.u64 	%rd278, %rd277;
	mov.f64 	%fd312, %fd311;
	@%p125 bra 	$L__BB3_78;
	abs.f64 	%fd98, %fd311;
	abs.f64 	%fd99, %fd97;
	setp.lt.f64 	%p126, %fd98, %fd99;
	mov.u64 	%rd278, %rd66;
	mov.f64 	%fd312, %fd97;
	@%p126 bra 	$L__BB3_78;
	setp.lt.f64 	%p127, %fd99, %fd98;
	mov.u64 	%rd278, %rd277;
	mov.f64 	%fd312, %fd311;
	@%p127 bra 	$L__BB3_78;
	setp.lt.s64 	%p128, %rd277, %rd66;
	min.s64 	%rd278, %rd277, %rd66;
	selp.f64 	%fd312, %fd311, %fd97, %p128;
$L__BB3_78:
	mov.b64 	%rd235, %fd312;
	mov.b64 	{%r244, %r249}, %rd235;
	mov.b32 	%r260, 4;
	mov.b32 	%r262, -1;
	// begin inline asm
	shfl.sync.down.b32 %r243, %r244, %r260, %r216, %r262;
	// end inline asm
	// begin inline asm
	shfl.sync.down.b32 %r248, %r249, %r260, %r216, %r262;
	// end inline asm
	mov.b64 	%rd236, {%r243, %r248};
	mov.b64 	%fd102, %rd236;
	mov.b64 	{%r254, %r259}, %rd278;
	// begin inline asm
	shfl.sync.down.b32 %r253, %r254, %r260, %r216, %r262;
	// end inline asm
	// begin inline asm
	shfl.sync.down.b32 %r258, %r259, %r260, %r216, %r262;
	// end inline asm
	mov.b64 	%rd69, {%r253, %r258};
	add.s32 	%r263, %r197, 4;
	setp.gt.s32 	%p129, %r263, %r216;
	mov.u64 	%rd279, %rd278;
	mov.f64 	%fd313, %fd312;
	@%p129 bra 	$L__BB3_82;
	abs.f64 	%fd103, %fd312;
	abs.f64 	%fd104, %fd102;
	setp.lt.f64 	%p130, %fd103, %fd104;
	mov.u64 	%rd279, %rd69;
	mov.f64 	%fd313, %fd102;
	@%p130 bra 	$L__BB3_82;
	setp.lt.f64 	%p131, %fd104, %fd103;
	mov.u64 	%rd279, %rd278;
	mov.f64 	%fd313, %fd312;
	@%p131 bra 	$L__BB3_82;
	setp.lt.s64 	%p132, %rd278, %rd69;
	min.s64 	%rd279, %rd278, %rd69;
	selp.f64 	%fd313, %fd312, %fd102, %p132;
$L__BB3_82:
	mov.b64 	%rd237, %fd313;
	mov.b64 	{%r265, %r270}, %rd237;
	mov.b32 	%r281, 8;
	mov.b32 	%r283, -1;
	// begin inline asm
	shfl.sync.down.b32 %r264, %r265, %r281, %r216, %r283;
	// end inline asm
	// begin inline asm
	shfl.sync.down.b32 %r269, %r270, %r281, %r216, %r283;
	// end inline asm
	mov.b64 	%rd238, {%r264, %r269};
	mov.b64 	%fd107, %rd238;
	mov.b64 	{%r275, %r280}, %rd279;
	// begin inline asm
	shfl.sync.down.b32 %r274, %r275, %r281, %r216, %r283;
	// end inline asm
	// begin inline asm
	shfl.sync.down.b32 %r279, %r280, %r281, %r216, %r283;
	// end inline asm
	mov.b64 	%rd72, {%r274, %r279};
	add.s32 	%r284, %r197, 8;
	setp.gt.s32 	%p133, %r284, %r216;
	mov.u64 	%rd280, %rd279;
	mov.f64 	%fd314, %fd313;
	@%p133 bra 	$L__BB3_86;
	abs.f64 	%fd108, %fd313;
	abs.f64 	%fd109, %fd107;
	setp.lt.f64 	%p134, %fd108, %fd109;
	mov.u64 	%rd280, %rd72;
	mov.f64 	%fd314, %fd107;
	@%p134 bra 	$L__BB3_86;
	setp.lt.f64 	%p135, %fd109, %fd108;
	mov.u64 	%rd280, %rd279;
	mov.f64 	%fd314, %fd313;
	@%p135 bra 	$L__BB3_86;
	setp.lt.s64 	%p136, %rd279, %rd72;
	min.s64 	%rd280, %rd279, %rd72;
	selp.f64 	%fd314, %fd313, %fd107, %p136;
$L__BB3_86:
	mov.b64 	%rd239, %fd314;
	mov.b64 	{%r286, %r291}, %rd239;
	mov.b32 	%r302, 16;
	mov.b32 	%r304, -1;
	// begin inline asm
	shfl.sync.down.b32 %r285, %r286, %r302, %r216, %r304;
	// end inline asm
	// begin inline asm
	shfl.sync.down.b32 %r290, %r291, %r302, %r216, %r304;
	// end inline asm
	mov.b64 	%rd240, {%r285, %r290};
	mov.b64 	%fd112, %rd240;
	mov.b64 	{%r296, %r301}, %rd280;
	// begin inline asm
	shfl.sync.down.b32 %r295, %r296, %r302, %r216, %r304;
	// end inline asm
	// begin inline asm
	shfl.sync.down.b32 %r300, %r301, %r302, %r216, %r304;
	// end inline asm
	mov.b64 	%rd75, {%r295, %r300};
	add.s32 	%r305, %r197, 16;
	setp.gt.s32 	%p137, %r305, %r216;
	mov.u64 	%rd317, %rd280;
	mov.f64 	%fd351, %fd314;
	@%p137 bra 	$L__BB3_90;
	abs.f64 	%fd113, %fd314;
	abs.f64 	%fd114, %fd112;
	setp.lt.f64 	%p138, %fd113, %fd114;
	mov.u64 	%rd317, %rd75;
	mov.f64 	%fd351, %fd112;
	@%p138 bra 	$L__BB3_90;
	setp.lt.f64 	%p139, %fd114, %fd113;
	mov.u64 	%rd317, %rd280;
	mov.f64 	%fd351, %fd314;
	@%p139 bra 	$L__BB3_90;
	setp.lt.s64 	%p140, %rd280, %rd75;
	min.s64 	%rd317, %rd280, %rd75;
	selp.f64 	%fd351, %fd314, %fd112, %p140;
$L__BB3_90:
	setp.ne.s32 	%p141, %r197, 0;
	@%p141 bra 	$L__BB3_92;
	shr.u32 	%r306, %r5, 1;
	and.b32  	%r307, %r306, 496;
	mov.u32 	%r308, _ZN6thrust24THRUST_300001_SM_1000_NS8cuda_cub4core6detail5shmemE;
	add.s32 	%r309, %r308, %r307;
	st.shared.f64 	[%r309+8], %fd351;
	st.shared.u64 	[%r309+16], %rd317;
$L__BB3_92:
	bar.sync 	0;
	setp.ne.s32 	%p142, %r5, 0;
	@%p142 bra 	$L__BB3_208;
	setp.lt.s32 	%p143, %r4, 33;
	mov.f64 	%fd316, %fd351;
	mov.u64 	%rd282, %rd317;
	@%p143 bra 	$L__BB3_97;
	ld.shared.f64 	%fd117, [_ZN6thrust24THRUST_300001_SM_1000_NS8cuda_cub4core6detail5shmemE+24];
	ld.shared.u64 	%rd78, [_ZN6thrust24THRUST_300001_SM_1000_NS8cuda_cub4core6detail5shmemE+32];
	abs.f64 	%fd118, %fd351;
	abs.f64 	%fd119, %fd117;
	setp.lt.f64 	%p144, %fd118, %fd119;
	mov.f64 	%fd316, %fd117;
	mov.u64 	%rd282, %rd78;
	@%p144 bra 	$L__BB3_97;
	setp.lt.f64 	%p145, %fd119, %fd118;
	mov.f64 	%fd316, %fd351;
	mov.u64 	%rd282, %rd317;
	@%p145 bra 	$L__BB3_97;
	setp.lt.s64 	%p146, %rd317, %rd78;
	min.s64 	%rd282, %rd317, %rd78;
	selp.f64 	%fd316, %fd351, %fd117, %p146;
$L__BB3_97:
	setp.lt.s32 	%p147, %r4, 65;
	mov.f64 	%fd317, %fd316;
	mov.u64 	%rd283, %rd282;
	@%p147 bra 	$L__BB3_101;
	ld.shared.f64 	%fd122, [_ZN6thrust24THRUST_300001_SM_1000_NS8cuda_cub4core6detail5shmemE+40];
	ld.shared.u64 	%rd81, [_ZN6thrust24THRUST_300001_SM_1000_NS8cuda_cub4core6detail5shmemE+48];
	abs.f64 	%fd123, %fd316;
	abs.f64 	%fd124, %fd122;
	setp.lt.f64 	%p148, %fd123, %fd124;
	mov.f64 	%fd317, %fd122;
	mov.u64 	%rd283, %rd81;
	@%p148 bra 	$L__BB3_101;
	setp.lt.f64 	%p149, %fd124, %fd123;
	mov.f64 	%fd317, %fd316;
	mov.u64 	%rd283, %rd282;
	@%p149 bra 	$L__BB3_101;
	setp.lt.s64 	%p150, %rd282, %rd81;
	selp.f64 	%fd317, %fd316, %fd122, %p150;
	min.s64 	%rd283, %rd282, %rd81;
$L__BB3_101:
	setp.lt.s32 	%p151, %r4, 97;
	mov.f64 	%fd318, %fd317;
	mov.u64 	%rd284, %rd283;
	@%p151 bra 	$L__BB3_105;
	ld.shared.f64 	%fd127, [_ZN6thrust24THRUST_300001_SM_1000_NS8cuda_cub4core6detail5shmemE+56];
	ld.shared.u64 	%rd84, [_ZN6thrust24THRUST_300001_SM_1000_NS8cuda_cub4core6detail5shmemE+64];
	abs.f64 	%fd128, %fd317;
	abs.f64 	%fd129, %fd127;
	setp.lt.f64 	%p152, %fd128, %fd129;
	mov.f64 	%fd318, %fd127;
	mov.u64 	%rd284, %rd84;
	@%p152 bra 	$L__BB3_105;
	setp.lt.f64 	%p153, %fd129, %fd128;
	mov.f64 	%fd318, %fd317;
	mov.u64 	%rd284, %rd283;
	@%p153 bra 	$L__BB3_105;
	setp.lt.s64 	%p154, %rd283, %rd84;
	selp.f64 	%fd318, %fd317, %fd127, %p154;
	min.s64 	%rd284, %rd283, %rd84;
$L__BB3_105:
	setp.lt.s32 	%p155, %r4, 129;
	mov.f64 	%fd319, %fd318;
	mov.u64 	%rd285, %rd284;
	@%p155 bra 	$L__BB3_109;
	ld.shared.f64 	%fd132, [_ZN6thrust24THRUST_300001_SM_1000_NS8cuda_cub4core6detail5shmemE+72];
	ld.shared.u64 	%rd87, [_ZN6thrust24THRUST_300001_SM_1000_NS8cuda_cub4core6detail5shmemE+80];
	abs.f64 	%fd133, %fd318;
	abs.f64 	%fd134, %fd132;
	setp.lt.f64 	%p156, %fd133, %fd134;
	mov.f64 	%fd319, %fd132;
	mov.u64 	%rd285, %rd87;
	@%p156 bra 	$L__BB3_109;
	setp.lt.f64 	%p157, %fd134, %fd133;
	mov.f64 	%fd319, %fd318;
	mov.u64 	%rd285, %rd284;
	@%p157 bra 	$L__BB3_109;
	setp.lt.s64 	%p158, %rd284, %rd87;
	selp.f64 	%fd319, %fd318, %fd132, %p158;
	min.s64 	%rd285, %rd284, %rd87;
$L__BB3_109:
	setp.lt.s32 	%p159, %r4, 161;
	mov.f64 	%fd320, %fd319;
	mov.u64 	%rd286, %rd285;
	@%p159 bra 	$L__BB3_113;
	ld.shared.f64 	%fd137, [_ZN6thrust24THRUST_300001_SM_1000_NS8cuda_cub4core6detail5shmemE+88];
	ld.shared.u64 	%rd90, [_ZN6thrust24THRUST_300001_SM_1000_NS8cuda_cub4core6detail5shmemE+96];
	abs.f64 	%fd138, %fd319;
	abs.f64 	%fd139, %fd137;
	setp.lt.f64 	%p160, %fd138, %fd139;
	mov.f64 	%fd320, %fd137;
	mov.u64 	%rd286, %rd90;
	@%p160 bra 	$L__BB3_113;
	setp.lt.f64 	%p161, %fd139, %fd138;
	mov.f64 	%fd320, %fd319;
	mov.u64 	%rd286, %rd285;
	@%p161 bra 	$L__BB3_113;
	setp.lt.s64 	%p162, %rd285, %rd90;
	selp.f64 	%fd320, %fd319, %fd137, %p162;
	min.s64 	%rd286, %rd285, %rd90;
$L__BB3_113:
	setp.lt.s32 	%p163, %r4, 193;
	mov.f64 	%fd321, %fd320;
	mov.u64 	%rd287, %rd286;
	@%p163 bra 	$L__BB3_117;
	ld.shared.f64 	%fd142, [_ZN6thrust24THRUST_300001_SM_1000_NS8cuda_cub4core6detail5shmemE+104];
	ld.shared.u64 	%rd93, [_ZN6thrust24THRUST_300001_SM_1000_NS8cuda_cub4core6detail5shmemE+112];
	abs.f64 	%fd143, %fd320;
	abs.f64 	%fd144, %fd142;
	setp.lt.f64 	%p164, %fd143, %fd144;
	mov.f64 	%fd321, %fd142;
	mov.u64 	%rd287, %rd93;
	@%p164 bra 	$L__BB3_117;
	setp.lt.f64 	%p165, %fd144, %fd143;
	mov.f64 	%fd321, %fd320;
	mov.u64 	%rd287, %rd286;
	@%p165 bra 	$L__BB3_117;
	setp.lt.s64 	%p166, %rd286, %rd93;
	selp.f64 	%fd321, %fd320, %fd142, %p166;
	min.s64 	%rd287, %rd286, %rd93;
$L__BB3_117:
	setp.lt.s32 	%p167, %r4, 225;
	mov.u64 	%rd317, %rd287;
	mov.f64 	%fd351, %fd321;
	@%p167 bra 	$L__BB3_208;
	ld.shared.f64 	%fd147, [_ZN6thrust24THRUST_300001_SM_1000_NS8cuda_cub4core6detail5shmemE+120];
	ld.shared.u64 	%rd96, [_ZN6thrust24THRUST_300001_SM_1000_NS8cuda_cub4core6detail5shmemE+128];
	abs.f64 	%fd148, %fd321;
	abs.f64 	%fd149, %fd147;
	setp.lt.f64 	%p168, %fd148, %fd149;
	mov.u64 	%rd317, %rd96;
	mov.f64 	%fd351, %fd147;
	@%p168 bra 	$L__BB3_208;
	setp.lt.f64 	%p169, %fd149, %fd148;
	mov.u64 	%rd317, %rd287;
	mov.f64 	%fd351, %fd321;
	@%p169 bra 	$L__BB3_208;
	setp.lt.s64 	%p170, %rd287, %rd96;
	selp.f64 	%fd351, %fd321, %fd147, %p170;
	min.s64 	%rd317, %rd287, %rd96;
	bra.uni 	$L__BB3_208;
$L__BB3_121:
	mov.u32 	%r35, %tid.x;
	cvt.s64.s32 	%rd183, %r2;
	add.s64 	%rd98, %rd3, %rd183;
	cvt.u64.u32 	%rd99, %r35;
	add.s64 	%rd184, %rd99, %rd183;
	shl.b64 	%rd185, %rd184, 3;
	add.s64 	%rd186, %rd2, %rd185;
	ld.global.f64 	%fd274, [%rd186];
	add.s32 	%r69, %r35, 256;
	cvt.u64.u32 	%rd187, %r69;
	ld.global.f64 	%fd275, [%rd186+2048];
	add.s32 	%r70, %r35, 512;
	cvt.u64.u32 	%rd188, %r70;
	ld.global.f64 	%fd276, [%rd186+4096];
	add.s32 	%r71, %r35, 768;
	cvt.u64.u32 	%rd189, %r71;
	ld.global.f64 	%fd277, [%rd186+6144];
	or.b32  	%r72, %r35, 1024;
	cvt.u64.u32 	%rd100, %r72;
	add.s64 	%rd305, %rd98, %rd100;
	ld.global.f64 	%fd339, [%rd186+8192];
	abs.f64 	%fd278, %fd274;
	abs.f64 	%fd279, %fd275;
	setp.geu.f64 	%p2, %fd278, %fd279;
	selp.f64 	%fd280, %fd274, %fd275, %p2;
	selp.b64 	%rd190, %rd99, %rd187, %p2;
	abs.f64 	%fd281, %fd280;
	abs.f64 	%fd282, %fd276;
	setp.geu.f64 	%p3, %fd281, %fd282;
	selp.f64 	%fd283, %fd280, %fd276, %p3;
	selp.b64 	%rd191, %rd190, %rd188, %p3;
	abs.f64 	%fd284, %fd283;
	abs.f64 	%fd285, %fd277;
	setp.geu.f64 	%p4, %fd284, %fd285;
	selp.f64 	%fd152, %fd283, %fd277, %p4;
	selp.b64 	%rd102, %rd191, %rd189, %p4;
	abs.f64 	%fd153, %fd152;
	abs.f64 	%fd154, %fd339;
	setp.lt.f64 	%p5, %fd153, %fd154;
	@%p5 bra 	$L__BB3_123;
	setp.lt.f64 	%p6, %fd154, %fd153;
	setp.lt.u64 	%p7, %rd102, %rd100;
	or.pred  	%p8, %p6, %p7;
	selp.f64 	%fd339, %fd152, %fd339, %p8;
	add.s64 	%rd194, %rd98, %rd102;
	selp.b64 	%rd305, %rd194, %rd305, %p8;
$L__BB3_123:
	setp.le.s32 	%p9, %r66, %r3;
	@%p9 bra 	$L__BB3_164;
	setp.ne.s32 	%p10, %r35, 0;
	@%p10 bra 	$L__BB3_126;
	atom.global.add.u32 	%r73, [%rd1+4], 1280;
	add.s32 	%r74, %r73, %r3;
	st.shared.u32 	[_ZN6thrust24THRUST_300001_SM_1000_NS8cuda_cub4core6detail5shmemE+152], %r74;
$L__BB3_126:
	bar.sync 	0;
	ld.shared.u32 	%r427, [_ZN6thrust24THRUST_300001_SM_1000_NS8cuda_cub4core6detail5shmemE+152];
	add.s32 	%r75, %r427, 1280;
	setp.gt.s32 	%p11, %r75, %r66;
	@%p11 bra 	$L__BB3_141;
	mov.f64 	%fd323, %fd339;
	mov.u64 	%rd289, %rd305;
$L__BB3_128:
	cvt.s64.s32 	%rd195, %r427;
	add.s64 	%rd196, %rd99, %rd195;
	shl.b64 	%rd197, %rd196, 3;
	add.s64 	%rd198, %rd2, %rd197;
	add.s64 	%rd290, %rd196, %rd3;
	ld.global.f64 	%fd324, [%rd198];
	add.s64 	%rd291, %rd290, 256;
	ld.global.f64 	%fd325, [%rd198+2048];
	add.s64 	%rd292, %rd290, 512;
	ld.global.f64 	%fd326, [%rd198+4096];
	add.s64 	%rd293, %rd290, 768;
	ld.global.f64 	%fd327, [%rd198+6144];
	add.s64 	%rd305, %rd290, 1024;
	ld.global.f64 	%fd339, [%rd198+8192];
	abs.f64 	%fd163, %fd323;
	abs.f64 	%fd164, %fd324;
	setp.lt.f64 	%p12, %fd163, %fd164;
	@%p12 bra 	$L__BB3_130;
	setp.lt.f64 	%p13, %fd164, %fd163;
	setp.lt.s64 	%p14, %rd289, %rd290;
	or.pred  	%p15, %p13, %p14;
	selp.f64 	%fd324, %fd323, %fd324, %p15;
	selp.b64 	%rd290, %rd289, %rd290, %p15;
$L__BB3_130:
	abs.f64 	%fd167, %fd324;
	abs.f64 	%fd168, %fd325;
	setp.lt.f64 	%p16, %fd167, %fd168;
	@%p16 bra 	$L__BB3_132;
	setp.lt.f64 	%p17, %fd168, %fd167;
	setp.lt.s64 	%p18, %rd290, %rd291;
	or.pred  	%p19, %p17, %p18;
	selp.f64 	%fd325, %fd324, %fd325, %p19;
	selp.b64 	%rd291, %rd290, %rd291, %p19;
$L__BB3_132:
	abs.f64 	%fd171, %fd325;
	abs.f64 	%fd172, %fd326;
	setp.lt.f64 	%p20, %fd171, %fd172;
	@%p20 bra 	$L__BB3_134;
	setp.lt.f64 	%p21, %fd172, %fd171;
	setp.lt.s64 	%p22, %rd291, %rd292;
	or.pred  	%p23, %p21, %p22;
	selp.f64 	%fd326, %fd325, %fd326, %p23;
	selp.b64 	%rd292, %rd291, %rd292, %p23;
$L__BB3_134:
	abs.f64 	%fd175, %fd326;
	abs.f64 	%fd176, %fd327;
	setp.lt.f64 	%p24, %fd175, %fd176;
	@%p24 bra 	$L__BB3_136;
	setp.lt.f64 	%p25, %fd176, %fd175;
	setp.lt.s64 	%p26, %rd292, %rd293;
	or.pred  	%p27, %p25, %p26;
	selp.f64 	%fd327, %fd326, %fd327, %p27;
	selp.b64 	%rd293, %rd292, %rd293, %p27;
$L__BB3_136:
	abs.f64 	%fd179, %fd327;
	abs.f64 	%fd180, %fd339;
	setp.lt.f64 	%p28, %fd179, %fd180;
	@%p28 bra 	$L__BB3_138;
	setp.lt.f64 	%p29, %fd180, %fd179;
	setp.lt.s64 	%p30, %rd293, %rd305;
	or.pred  	%p31, %p29, %p30;
	selp.f64 	%fd339, %fd327, %fd339, %p31;
	selp.b64 	%rd305, %rd293, %rd305, %p31;
$L__BB3_138:
	setp.ne.s32 	%p32, %r35, 0;
	bar.sync 	0;
	@%p32 bra 	$L__BB3_140;
	atom.global.add.u32 	%r76, [%rd1+4], 1280;
	add.s32 	%r77, %r76, %r3;
	st.shared.u32 	[_ZN6thrust24THRUST_300001_SM_1000_NS8cuda_cub4core6detail5shmemE+152], %r77;
$L__BB3_140:
	bar.sync 	0;
	ld.shared.u32 	%r427, [_ZN6thrust24THRUST_300001_SM_1000_NS8cuda_cub4core6detail5shmemE+152];
	add.s32 	%r78, %r427, 1280;
	setp.le.s32 	%p33, %r78, %r66;
	mov.f64 	%fd323, %fd339;
	mov.u64 	%rd289, %rd305;
	@%p33 bra 	$L__BB3_128;
$L__BB3_141:
	setp.le.s32 	%p34, %r66, %r427;
	@%p34 bra 	$L__BB3_164;
	sub.s32 	%r40, %r66, %r427;
	setp.ge.s32 	%p35, %r35, %r40;
	@%p35 bra 	$L__BB3_164;
	not.b32 	%r79, %r35;
	add.s32 	%r80, %r66, %r79;
	sub.s32 	%r41, %r80, %r427;
	and.b32  	%r81, %r41, 768;
	setp.eq.s32 	%p36, %r81, 768;
	mov.u32 	%r431, %r35;
	@%p36 bra 	$L__BB3_149;
	add.s32 	%r429, %r35, %r427;
	shr.u32 	%r82, %r41, 8;
	add.s32 	%r83, %r82, 1;
	and.b32  	%r84, %r83, 3;
	neg.s32 	%r428, %r84;
	mov.u32 	%r431, %r35;
$L__BB3_145:
	.pragma "nounroll";
	mov.u64 	%rd122, %rd305;
	mov.f64 	%fd184, %fd339;
	cvt.s64.s32 	%rd200, %r429;
	add.s64 	%rd123, %rd3, %rd200;
	mul.wide.s32 	%rd201, %r429, 8;
	add.s64 	%rd202, %rd2, %rd201;
	ld.global.f64 	%fd185, [%rd202];
	abs.f64 	%fd186, %fd184;
	abs.f64 	%fd187, %fd185;
	setp.lt.f64 	%p37, %fd186, %fd187;
	mov.f64 	%fd339, %fd185;
	mov.u64 	%rd305, %rd123;
	@%p37 bra 	$L__BB3_148;
	setp.lt.f64 	%p38, %fd187, %fd186;
	mov.f64 	%fd339, %fd184;
	mov.u64 	%rd305, %rd122;
	@%p38 bra 	$L__BB3_148;
	setp.lt.s64 	%p39, %rd122, %rd123;
	selp.f64 	%fd339, %fd184, %fd185, %p39;
	min.s64 	%rd305, %rd122, %rd123;
$L__BB3_148:
	add.s32 	%r431, %r431, 256;
	add.s32 	%r429, %r429, 256;
	add.s32 	%r428, %r428, 1;
	setp.ne.s32 	%p40, %r428, 0;
	@%p40 bra 	$L__BB3_145;
$L__BB3_149:
	setp.lt.u32 	%p41, %r41, 768;
	@%p41 bra 	$L__BB3_164;
	add.s32 	%r432, %r431, %r427;
	add.s32 	%r435, %r432, 256;
	add.s32 	%r434, %r432, 512;
	add.s32 	%r433, %r432, 768;
	add.s64 	%rd128, %rd2, 4096;
$L__BB3_151:
	cvt.s64.s32 	%rd203, %r435;
	add.s64 	%rd130, %rd3, %rd203;
	cvt.s64.s32 	%rd204, %r434;
	add.s64 	%rd131, %rd3, %rd204;
	cvt.s64.s32 	%rd205, %r433;
	add.s64 	%rd132, %rd3, %rd205;
	cvt.s64.s32 	%rd206, %r432;
	mul.wide.s32 	%rd207, %r432, 8;
	add.s64 	%rd133, %rd128, %rd207;
	add.s64 	%rd134, %rd3, %rd206;
	ld.global.f64 	%fd193, [%rd133+-4096];
	abs.f64 	%fd194, %fd339;
	abs.f64 	%fd195, %fd193;
	setp.lt.f64 	%p42, %fd194, %fd195;
	mov.f64 	%fd335, %fd193;
	mov.u64 	%rd301, %rd134;
	@%p42 bra 	$L__BB3_154;
	setp.lt.f64 	%p43, %fd195, %fd194;
	mov.f64 	%fd335, %fd339;
	mov.u64 	%rd301, %rd305;
	@%p43 bra 	$L__BB3_154;
	setp.lt.s64 	%p44, %rd305, %rd134;
	selp.f64 	%fd335, %fd339, %fd193, %p44;
	min.s64 	%rd301, %rd305, %rd134;
$L__BB3_154:
	ld.global.f64 	%fd198, [%rd133+-2048];
	abs.f64 	%fd199, %fd335;
	abs.f64 	%fd200, %fd198;
	setp.lt.f64 	%p45, %fd199, %fd200;
	mov.f64 	%fd336, %fd198;
	mov.u64 	%rd302, %rd130;
	@%p45 bra 	$L__BB3_157;
	setp.lt.f64 	%p46, %fd200, %fd199;
	mov.f64 	%fd336, %fd335;
	mov.u64 	%rd302, %rd301;
	@%p46 bra 	$L__BB3_157;
	setp.lt.s64 	%p47, %rd301, %rd130;
	selp.f64 	%fd336, %fd335, %fd198, %p47;
	min.s64 	%rd302, %rd301, %rd130;
$L__BB3_157:
	ld.global.f64 	%fd203, [%rd133];
	abs.f64 	%fd204, %fd336;
	abs.f64 	%fd205, %fd203;
	setp.lt.f64 	%p48, %fd204, %fd205;
	mov.f64 	%fd337, %fd203;
	mov.u64 	%rd303, %rd131;
	@%p48 bra 	$L__BB3_160;
	setp.lt.f64 	%p49, %fd205, %fd204;
	mov.f64 	%fd337, %fd336;
	mov.u64 	%rd303, %rd302;
	@%p49 bra 	$L__BB3_160;
	setp.lt.s64 	%p50, %rd302, %rd131;
	selp.f64 	%fd337, %fd336, %fd203, %p50;
	min.s64 	%rd303, %rd302, %rd131;
$L__BB3_160:
	ld.global.f64 	%fd208, [%rd133+2048];
	abs.f64 	%fd209, %fd337;
	abs.f64 	%fd210, %fd208;
	setp.lt.f64 	%p51, %fd209, %fd210;
	mov.f64 	%fd339, %fd208;
	mov.u64 	%rd305, %rd132;
	@%p51 bra 	$L__BB3_163;
	setp.lt.f64 	%p52, %fd210, %fd209;
	mov.f64 	%fd339, %fd337;
	mov.u64 	%rd305, %rd303;
	@%p52 bra 	$L__BB3_163;
	setp.lt.s64 	%p53, %rd303, %rd132;
	selp.f64 	%fd339, %fd337, %fd208, %p53;
	min.s64 	%rd305, %rd303, %rd132;
$L__BB3_163:
	add.s32 	%r431, %r431, 1024;
	add.s32 	%r435, %r435, 1024;
	add.s32 	%r434, %r434, 1024;
	add.s32 	%r433, %r433, 1024;
	add.s32 	%r432, %r432, 1024;
	setp.lt.s32 	%p54, %r431, %r40;
	@%p54 bra 	$L__BB3_151;
$L__BB3_164:
	// begin inline asm
	mov.u32 %r85, %laneid;
	// end inline asm
	mov.b64 	%rd208, %fd339;
	mov.b64 	{%r87, %r92}, %rd208;
	mov.b32 	%r103, 1;
	mov.b32 	%r104, 31;
	mov.b32 	%r105, -1;
	// begin inline asm
	shfl.sync.down.b32 %r86, %r87, %r103, %r104, %r105;
	// end inline asm
	// begin inline asm
	shfl.sync.down.b32 %r91, %r92, %r103, %r104, %r105;
	// end inline asm
	mov.b64 	%rd209, {%r86, %r91};
	mov.b64 	%fd214, %rd209;
	mov.b64 	{%r97, %r102}, %rd305;
	// begin inline asm
	shfl.sync.down.b32 %r96, %r97, %r103, %r104, %r105;
	// end inline asm
	// begin inline asm
	shfl.sync.down.b32 %r101, %r102, %r103, %r104, %r105;
	// end inline asm
	mov.b64 	%rd144, {%r96, %r101};
	setp.gt.s32 	%p55, %r85, 30;
	mov.f64 	%fd340, %fd339;
	mov.u64 	%rd306, %rd305;
	@%p55 bra 	$L__BB3_168;
	abs.f64 	%fd215, %fd339;
	abs.f64 	%fd216, %fd214;
	setp.lt.f64 	%p56, %fd215, %fd216;
	mov.f64 	%fd340, %fd214;
	mov.u64 	%rd306, %rd144;
	@%p56 bra 	$L__BB3_168;
	setp.lt.f64 	%p57, %fd216, %fd215;
	mov.f64 	%fd340, %fd339;
	mov.u64 	%rd306, %rd305;
	@%p57 bra 	$L__BB3_168;
	setp.lt.s64 	%p58, %rd305, %rd144;
	selp.f64 	%fd340, %fd339, %fd214, %p58;
	min.s64 	%rd306, %rd305, %rd144;
$L__BB3_168:
	mov.b64 	%rd210, %fd340;
	mov.b64 	{%r107, %r112}, %rd210;
	mov.b32 	%r123, 2;
	mov.b32 	%r124, 31;
	mov.b32 	%r125, -1;
	// begin inline asm
	shfl.sync.down.b32 %r106, %r107, %r123, %r124, %r125;
	// end inline asm
	// begin inline asm
	shfl.sync.down.b32 %r111, %r112, %r123, %r124, %r125;
	// end inline asm
	mov.b64 	%rd211, {%r106, %r111};
	mov.b64 	%fd219, %rd211;
	mov.b64 	{%r117, %r122}, %rd306;
	// begin inline asm
	shfl.sync.down.b32 %r116, %r117, %r123, %r124, %r125;
	// end inline asm
	// begin inline asm
	shfl.sync.down.b32 %r121, %r122, %r123, %r124, %r125;
	// end inline asm
	mov.b64 	%rd147, {%r116, %r121};
	setp.gt.s32 	%p59, %r85, 29;
	mov.f64 	%fd341, %fd340;
	mov.u64 	%rd307, %rd306;
	@%p59 bra 	$L__BB3_172;
	abs.f64 	%fd220, %fd340;
	abs.f64 	%fd221, %fd219;
	setp.lt.f64 	%p60, %fd220, %fd221;
	mov.f64 	%fd341, %fd219;
	mov.u64 	%rd307, %rd147;
	@%p60 bra 	$L__BB3_172;
	setp.lt.f64 	%p61, %fd221, %fd220;
	mov.f64 	%fd341, %fd340;
	mov.u64 	%rd307, %rd306;
	@%p61 bra 	$L__BB3_172;
	setp.lt.s64 	%p62, %rd306, %rd147;
	selp.f64 	%fd341, %fd340, %fd219, %p62;
	min.s64 	%rd307, %rd306, %rd147;
$L__BB3_172:
	mov.b64 	%rd212, %fd341;
	mov.b64 	{%r127, %r132}, %rd212;
	mov.b32 	%r143, 4;
	mov.b32 	%r144, 31;
	mov.b32 	%r145, -1;
	// begin inline asm
	shfl.sync.down.b32 %r126, %r127, %r143, %r144, %r145;
	// end inline asm
	// begin inline asm
	shfl.sync.down.b32 %r131, %r132, %r143, %r144, %r145;
	// end inline asm
	mov.b64 	%rd213, {%r126, %r131};
	mov.b64 	%fd224, %rd213;
	mov.b64 	{%r137, %r142}, %rd307;
	// begin inline asm
	shfl.sync.down.b32 %r136, %r137, %r143, %r144, %r145;
	// end inline asm
	// begin inline asm
	shfl.sync.down.b32 %r141, %r142, %r143, %r144, %r145;
	// end inline asm
	mov.b64 	%rd150, {%r136, %r141};
	setp.gt.s32 	%p63, %r85, 27;
	mov.f64 	%fd342, %fd341;
	mov.u64 	%rd308, %rd307;
	@%p63 bra 	$L__BB3_176;
	abs.f64 	%fd225, %fd341;
	abs.f64 	%fd226, %fd224;
	setp.lt.f64 	%p64, %fd225, %fd226;
	mov.f64 	%fd342, %fd224;
	mov.u64 	%rd308, %rd150;
	@%p64 bra 	$L__BB3_176;
	setp.lt.f64 	%p65, %fd226, %fd225;
	mov.f64 	%fd342, %fd341;
	mov.u64 	%rd308, %rd307;
	@%p65 bra 	$L__BB3_176;
	setp.lt.s64 	%p66, %rd307, %rd150;
	selp.f64 	%fd342, %fd341, %fd224, %p66;
	min.s64 	%rd308, %rd307, %rd150;
$L__BB3_176:
	mov.b64 	%rd214, %fd342;
	mov.b64 	{%r147, %r152}, %rd214;
	mov.b32 	%r163, 8;
	mov.b32 	%r164, 31;
	mov.b32 	%r165, -1;
	// begin inline asm
	shfl.sync.down.b32 %r146, %r147, %r163, %r164, %r165;
	// end inline asm
	// begin inline asm
	shfl.sync.down.b32 %r151, %r152, %r163, %r164, %r165;
	// end inline asm
	mov.b64 	%rd215, {%r146, %r151};
	mov.b64 	%fd229, %rd215;
	mov.b64 	{%r157, %r162}, %rd308;
	// begin inline asm
	shfl.sync.down.b32 %r156, %r157, %r163, %r164, %r165;
	// end inline asm
	// begin inline asm
	shfl.sync.down.b32 %r161, %r162, %r163, %r164, %r165;
	// end inline asm
	mov.b64 	%rd153, {%r156, %r161};
	setp.gt.s32 	%p67, %r85, 23;
	mov.f64 	%fd343, %fd342;
	mov.u64 	%rd309, %rd308;
	@%p67 bra 	$L__BB3_180;
	abs.f64 	%fd230, %fd342;
	abs.f64 	%fd231, %fd229;
	setp.lt.f64 	%p68, %fd230, %fd231;
	mov.f64 	%fd343, %fd229;
	mov.u64 	%rd309, %rd153;
	@%p68 bra 	$L__BB3_180;
	setp.lt.f64 	%p69, %fd231, %fd230;
	mov.f64 	%fd343, %fd342;
	mov.u64 	%rd309, %rd308;
	@%p69 bra 	$L__BB3_180;
	setp.lt.s64 	%p70, %rd308, %rd153;
	selp.f64 	%fd343, %fd342, %fd229, %p70;
	min.s64 	%rd309, %rd308, %rd153;
$L__BB3_180:
	mov.b64 	%rd216, %fd343;
	mov.b64 	{%r167, %r172}, %rd216;
	mov.b32 	%r183, 16;
	mov.b32 	%r184, 31;
	mov.b32 	%r185, -1;
	// begin inline asm
	shfl.sync.down.b32 %r166, %r167, %r183, %r184, %r185;
	// end inline asm
	// begin inline asm
	shfl.sync.down.b32 %r171, %r172, %r183, %r184, %r185;
	// end inline asm
	mov.b64 	%rd217, {%r166, %r171};
	mov.b64 	%fd234, %rd217;
	mov.b64 	{%r177, %r182}, %rd309;
	// begin inline asm
	shfl.sync.down.b32 %r176, %r177, %r183, %r184, %r185;
	// end inline asm
	// begin inline asm
	shfl.sync.down.b32 %r181, %r182, %r183, %r184, %r185;
	// end inline asm
	mov.b64 	%rd156, {%r176, %r181};
	setp.gt.s32 	%p71, %r85, 15;
	mov.f64 	%fd351, %fd343;
	mov.u64 	%rd317, %rd309;
	@%p71 bra 	$L__BB3_184;
	abs.f64 	%fd235, %fd343;
	abs.f64 	%fd236, %fd234;
	setp.lt.f64 	%p72, %fd235, %fd236;
	mov.f64 	%fd351, %fd234;
	mov.u64 	%rd317, %rd156;
	@%p72 bra 	$L__BB3_184;
	setp.lt.f64 	%p73, %fd236, %fd235;
	mov.f64 	%fd351, %fd343;
	mov.u64 	%rd317, %rd309;
	@%p73 bra 	$L__BB3_184;
	setp.lt.s64 	%p74, %rd309, %rd156;
	selp.f64 	%fd351, %fd343, %fd234, %p74;
	min.s64 	%rd317, %rd309, %rd156;
$L__BB3_184:
	setp.ne.s32 	%p75, %r85, 0;
	@%p75 bra 	$L__BB3_186;
	shr.u32 	%r186, %r35, 1;
	and.b32  	%r187, %r186, 496;
	mov.u32 	%r188, _ZN6thrust24THRUST_300001_SM_1000_NS8cuda_cub4core6detail5shmemE;
	add.s32 	%r189, %r188, %r187;
	st.shared.f64 	[%r189+8], %fd351;
	st.shared.u64 	[%r189+16], %rd317;
$L__BB3_186:
	bar.sync 	0;
	setp.ne.s32 	%p76, %r35, 0;
	@%p76 bra 	$L__BB3_208;
	ld.shared.f64 	%fd239, [_ZN6thrust24THRUST_300001_SM_1000_NS8cuda_cub4core6detail5shmemE+24];
	ld.shared.u64 	%rd159, [_ZN6thrust24THRUST_300001_SM_1000_NS8cuda_cub4core6detail5shmemE+32];
	abs.f64 	%fd240, %fd351;
	abs.f64 	%fd241, %fd239;
	setp.lt.f64 	%p77, %fd240, %fd241;
	mov.f64 	%fd345, %fd239;
	mov.u64 	%rd311, %rd159;
	@%p77 bra 	$L__BB3_190;
	setp.lt.f64 	%p78, %fd241, %fd240;
	mov.f64 	%fd345, %fd351;
	mov.u64 	%rd311, %rd317;
	@%p78 bra 	$L__BB3_190;
	setp.lt.s64 	%p79, %rd317, %rd159;
	selp.f64 	%fd345, %fd351, %fd239, %p79;
	min.s64 	%rd311, %rd317, %rd159;
$L__BB3_190:
	ld.shared.f64 	%fd244, [_ZN6thrust24THRUST_300001_SM_1000_NS8cuda_cub4core6detail5shmemE+40];
	ld.shared.u64 	%rd162, [_ZN6thrust24THRUST_300001_SM_1000_NS8cuda_cub4core6detail5shmemE+48];
	abs.f64 	%fd245, %fd345;
	abs.f64 	%fd246, %fd244;
	setp.lt.f64 	%p80, %fd245, %fd246;
	mov.f64 	%fd346, %fd244;
	mov.u64 	%rd312, %rd162;
	@%p80 bra 	$L__BB3_193;
	setp.lt.f64 	%p81, %fd246, %fd245;
	mov.f64 	%fd346, %fd345;
	mov.u64 	%rd312, %rd311;
	@%p81 bra 	$L__BB3_193;
	setp.lt.s64 	%p82, %rd311, %rd162;
	selp.f64 	%fd346, %fd345, %fd244, %p82;
	min.s64 	%rd312, %rd311, %rd162;
$L__BB3_193:
	ld.shared.f64 	%fd249, [_ZN6thrust24THRUST_300001_SM_1000_NS8cuda_cub4core6detail5shmemE+56];
	ld.shared.u64 	%rd165, [_ZN6thrust24THRUST_300001_SM_1000_NS8cuda_cub4core6detail5shmemE+64];
	abs.f64 	%fd250, %fd346;
	abs.f64 	%fd251, %fd249;
	setp.lt.f64 	%p83, %fd250, %fd251;
	mov.f64 	%fd347, %fd249;
	mov.u64 	%rd313, %rd165;
	@%p83 bra 	$L__BB3_196;
	setp.lt.f64 	%p84, %fd251, %fd250;
	mov.f64 	%fd347, %fd346;
	mov.u64 	%rd313, %rd312;
	@%p84 bra 	$L__BB3_196;
	setp.lt.s64 	%p85, %rd312, %rd165;
	selp.f64 	%fd347, %fd346, %fd249, %p85;
	min.s64 	%rd313, %rd312, %rd165;
$L__BB3_196:
	ld.shared.f64 	%fd254, [_ZN6thrust24THRUST_300001_SM_1000_NS8cuda_cub4core6detail5shmemE+72];
	ld.shared.u64 	%rd168, [_ZN6thrust24THRUST_300001_SM_1000_NS8cuda_cub4core6detail5shmemE+80];
	abs.f64 	%fd255, %fd347;
	abs.f64 	%fd256, %fd254;
	setp.lt.f64 	%p86, %fd255, %fd256;
	mov.f64 	%fd348, %fd254;
	mov.u64 	%rd314, %rd168;
	@%p86 bra 	$L__BB3_199;
	setp.lt.f64 	%p87, %fd256, %fd255;
	mov.f64 	%fd348, %fd347;
	mov.u64 	%rd314, %rd313;
	@%p87 bra 	$L__BB3_199;
	setp.lt.s64 	%p88, %rd313, %rd168;
	selp.f64 	%fd348, %fd347, %fd254, %p88;
	min.s64 	%rd314, %rd313, %rd168;
$L__BB3_199:
	ld.shared.f64 	%fd259, [_ZN6thrust24THRUST_300001_SM_1000_NS8cuda_cub4core6detail5shmemE+88];
	ld.shared.u64 	%rd171, [_ZN6thrust24THRUST_300001_SM_1000_NS8cuda_cub4core6detail5shmemE+96];
	abs.f64 	%fd260, %fd348;
	abs.f64 	%fd261, %fd259;
	setp.lt.f64 	%p89, %fd260, %fd261;
	mov.f64 	%fd349, %fd259;
	mov.u64 	%rd315, %rd171;
	@%p89 bra 	$L__BB3_202;
	setp.lt.f64 	%p90, %fd261, %fd260;
	mov.f64 	%fd349, %fd348;
	mov.u64 	%rd315, %rd314;
	@%p90 bra 	$L__BB3_202;
	setp.lt.s64 	%p91, %rd314, %rd171;
	selp.f64 	%fd349, %fd348, %fd259, %p91;
	min.s64 	%rd315, %rd314, %rd171;
$L__BB3_202:
	ld.shared.f64 	%fd264, [_ZN6thrust24THRUST_300001_SM_1000_NS8cuda_cub4core6detail5shmemE+104];
	ld.shared.u64 	%rd174, [_ZN6thrust24THRUST_300001_SM_1000_NS8cuda_cub4core6detail5shmemE+112];
	abs.f64 	%fd265, %fd349;
	abs.f64 	%fd266, %fd264;
	setp.lt.f64 	%p92, %fd265, %fd266;
	mov.f64 	%fd350, %fd264;
	mov.u64 	%rd316, %rd174;
	@%p92 bra 	$L__BB3_205;
	setp.lt.f64 	%p93, %fd266, %fd265;
	mov.f64 	%fd350, %fd349;
	mov.u64 	%rd316, %rd315;
	@%p93 bra 	$L__BB3_205;
	setp.lt.s64 	%p94, %rd315, %rd174;
	selp.f64 	%fd350, %fd349, %fd264, %p94;
	min.s64 	%rd316, %rd315, %rd174;
$L__BB3_205:
	ld.shared.f64 	%fd269, [_ZN6thrust24THRUST_300001_SM_1000_NS8cuda_cub4core6detail5shmemE+120];
	ld.shared.u64 	%rd177, [_ZN6thrust24THRUST_300001_SM_1000_NS8cuda_cub4core6detail5shmemE+128];
	abs.f64 	%fd270, %fd350;
	abs.f64 	%fd271, %fd269;
	setp.lt.f64 	%p95, %fd270, %fd271;
	mov.u64 	%rd317, %rd177;
	mov.f64 	%fd351, %fd269;
	@%p95 bra 	$L__BB3_208;
	setp.lt.f64 	%p96, %fd271, %fd270;
	mov.u64 	%rd317, %rd316;
	mov.f64 	%fd351, %fd350;
	@%p96 bra 	$L__BB3_208;
	setp.lt.s64 	%p97, %rd316, %rd177;
	selp.f64 	%fd351, %fd350, %fd269, %p97;
	min.s64 	%rd317, %rd316, %rd177;
$L__BB3_208:
	mov.u32 	%r415, %tid.x;
	setp.ne.s32 	%p214, %r415, 0;
	@%p214 bra 	$L__BB3_210;
	ld.param.u64 	%rd254, [_ZN6thrust24THRUST_300001_SM_1000_NS8cuda_cub4core6detail13_kernel_agentINS1_8__reduce11ReduceAgentINS0_12zip_iteratorIN4cuda3std3__45tupleIJNS0_10device_ptrIdEENS0_17counting_iteratorIlNS0_11use_defaultESF_SF_EEEEEEEPNSB_IJdlEEESJ_iNS1_9__extrema9arg_max_fIdl10ComparatorEEEEJSI_SK_iN3cub18CUB_300001_SM_100013GridEvenShareIiEENSR_9GridQueueIjEESO_EEEvDpT0__param_1];
	cvta.to.global.u64 	%rd251, %rd254;
	mul.wide.u32 	%rd252, %r1, 16;
	add.s64 	%rd253, %rd251, %rd252;
	st.global.f64 	[%rd253], %fd351;
	st.global.u64 	[%rd253+8], %rd317;
$L__BB3_210:
	ret;

}
	// .globl	_ZN6thrust24THRUST_300001_SM_1000_NS8cuda_cub4core6detail13_kernel_agentINS1_8__reduce10DrainAgentIiEEJN3cub18CUB_300001_SM_10009GridQueueIjEEiEEEvDpT0_
.visible .entry _ZN6thrust24THRUST_300001_SM_1000_NS8cuda_cub4core6detail13_kernel_agentINS1_8__reduce10DrainAgentIiEEJN3cub18CUB_300001_SM_10009GridQueueIjEEiEEEvDpT0_(
	.param .align 8 .b8 _ZN6thrust24THRUST_300001_SM_1000_NS8cuda_cub4core6detail13_kernel_agentINS1_8__reduce10DrainAgentIiEEJN3cub18CUB_300001_SM_10009GridQueueIjEEiEEEvDpT0__param_0[8],
	.param .u32 _ZN6thrust24THRUST_300001_SM_1000_NS8cuda_cub4core6detail13_kernel_agentINS1_8__reduce10DrainAgentIiEEJN3cub18CUB_300001_SM_10009GridQueueIjEEiEEEvDpT0__param_1
)
.maxntid 1
{
	.reg .b32 	%r<3>;
	.reg .b64 	%rd<3>;

	ld.param.u64 	%rd1, [_ZN6thrust24THRUST_300001_SM_1000_NS8cuda_cub4core6detail13_kernel_agentINS1_8__reduce10DrainAgentIiEEJN3cub18CUB_300001_SM_10009GridQueueIjEEiEEEvDpT0__param_0];
	ld.param.u32 	%r1, [_ZN6thrust24THRUST_300001_SM_1000_NS8cuda_cub4core6detail13_kernel_agentINS1_8__reduce10DrainAgentIiEEJN3cub18CUB_300001_SM_10009GridQueueIjEEiEEEvDpT0__param_1];
	cvta.to.global.u64 	%rd2, %rd1;
	st.global.u32 	[%rd2], %r1;
	mov.b32 	%r2, 0;
	st.global.u32 	[%rd2+4], %r2;
	ret;

}
	// .globl	_ZN6thrust24THRUST_300001_SM_1000_NS8cuda_cub4core6detail13_kernel_agentINS1_8__reduce11ReduceAgentIPN4cuda3std3__45tupleIJdlEEESC_SB_iNS1_9__extrema9arg_max_fIdl10ComparatorEEEEJSC_SC_iSG_EEEvDpT0_
.visible .entry _ZN6thrust24THRUST_300001_SM_1000_NS8cuda_cub4core6detail13_kernel_agentINS1_8__reduce11ReduceAgentIPN4cuda3std3__45tupleIJdlEEESC_SB_iNS1_9__extrema9arg_max_fIdl10ComparatorEEEEJSC_SC_iSG_EEEvDpT0_(
	.param .u64 .ptr .align 1 _ZN6thrust24THRUST_300001_SM_1000_NS8cuda_cub4core6detail13_kernel_agentINS1_8__reduce11ReduceAgentIPN4cuda3std3__45tupleIJdlEEESC_SB_iNS1_9__extrema9arg_max_fIdl10ComparatorEEEEJSC_SC_iSG_EEEvDpT0__param_0,
	.param .u64 .ptr .align 1 _ZN6thrust24THRUST_300001_SM_1000_NS8cuda_cub4core6detail13_kernel_agentINS1_8__reduce11ReduceAgentIPN4cuda3std3__45tupleIJdlEEESC_SB_iNS1_9__extrema9arg_max_fIdl10ComparatorEEEEJSC_SC_iSG_EEEvDpT0__param_1,
	.param .u32 _ZN6thrust24THRUST_300001_SM_1000_NS8cuda_cub4core6detail13_kernel_agentINS1_8__reduce11ReduceAgentIPN4cuda3std3__45tupleIJdlEEESC_SB_iNS1_9__extrema9arg_max_fIdl10ComparatorEEEEJSC_SC_iSG_EEEvDpT0__param_2,
	.param .align 1 .b8 _ZN6thrust24THRUST_300001_SM_1000_NS8cuda_cub4core6detail13_kernel_agentINS1_8__reduce11ReduceAgentIPN4cuda3std3__45tupleIJdlEEESC_SB_iNS1_9__extrema9arg_max_fIdl10ComparatorEEEEJSC_SC_iSG_EEEvDpT0__param_3[1]
)
.maxntid 256
{
	.reg .pred 	%p<222>;
	.reg .b32 	%r<390>;
	.reg .b64 	%rd<395>;
	.reg .b64 	%fd<358>;

	ld.param.u32 	%r37, [_ZN6thrust24THRUST_300001_SM_1000_NS8cuda_cub4core6detail13_kernel_agentINS1_8__reduce11ReduceAgentIPN4cuda3std3__45tupleIJdlEEESC_SB_iNS1_9__extrema9arg_max_fIdl10ComparatorEEEEJSC_SC_iSG_EEEvDpT0__param_2];
	setp.eq.s32 	%p1, %r37, 0;
	@%p1 bra 	$L__BB5_211;
	setp.gt.s32 	%p2, %r37, 1279;
	@%p2 bra 	$L__BB5_121;
	mov.u32 	%r1, %tid.x;
	setp.ge.s32 	%p105, %r1, %r37;
	mov.f64 	%fd301, 0d0000000000000000;
	mov.b64 	%rd337, 0;
	mov.u32 	%r380, %r1;
	@%p105 bra 	$L__BB5_4;
	ld.param.u64 	%rd323, [_ZN6thrust24THRUST_300001_SM_1000_NS8cuda_cub4core6detail13_kernel_agentINS1_8__reduce11ReduceAgentIPN4cuda3std3__45tupleIJdlEEESC_SB_iNS1_9__extrema9arg_max_fIdl10ComparatorEEEEJSC_SC_iSG_EEEvDpT0__param_0];
	mul.wide.u32 	%rd273, %r1, 16;
	add.s64 	%rd270, %rd323, %rd273;
	// begin inline asm
	ld.global.nc.u64 %rd269, [%rd270];
	// end inline asm
	add.s64 	%rd272, %rd270, 8;
	// begin inline asm
	ld.global.nc.u64 %rd337, [%rd272];
	// end inline asm
	mov.b64 	%fd301, %rd269;
	add.s32 	%r380, %r1, 256;
$L__BB5_4:
	setp.ge.s32 	%p106, %r380, %r37;
	@%p106 bra 	$L__BB5_25;
	not.b32 	%r153, %r380;
	add.s32 	%r4, %r37, %r153;
	and.b32  	%r154, %r4, 768;
	setp.eq.s32 	%p107, %r154, 768;
	@%p107 bra 	$L__BB5_11;
	ld.param.u64 	%rd324, [_ZN6thrust24THRUST_300001_SM_1000_NS8cuda_cub4core6detail13_kernel_agentINS1_8__reduce11ReduceAgentIPN4cuda3std3__45tupleIJdlEEESC_SB_iNS1_9__extrema9arg_max_fIdl10ComparatorEEEEJSC_SC_iSG_EEEvDpT0__param_0];
	mul.wide.u32 	%rd275, %r380, 16;
	add.s64 	%rd328, %rd324, %rd275;
	shr.u32 	%r155, %r4, 8;
	add.s32 	%r156, %r155, 1;
	and.b32  	%r157, %r156, 3;
	neg.s32 	%r378, %r157;
$L__BB5_7:
	.pragma "nounroll";
	mov.u64 	%rd5, %rd337;
	mov.f64 	%fd3, %fd301;
	// begin inline asm
	ld.global.nc.u64 %rd276, [%rd328];
	// end inline asm
	add.s64 	%rd279, %rd328, 8;
	// begin inline asm
	ld.global.nc.u64 %rd278, [%rd279];
	// end inline asm
	mov.b64 	%fd4, %rd276;
	abs.f64 	%fd5, %fd3;
	abs.f64 	%fd6, %fd4;
	setp.lt.f64 	%p108, %fd5, %fd6;
	mov.u64 	%rd337, %rd278;
	mov.f64 	%fd301, %fd4;
	@%p108 bra 	$L__BB5_10;
	setp.lt.f64 	%p109, %fd6, %fd5;
	mov.u64 	%rd337, %rd5;
	mov.f64 	%fd301, %fd3;
	@%p109 bra 	$L__BB5_10;
	setp.lt.s64 	%p110, %rd5, %rd278;
	min.s64 	%rd337, %rd5, %rd278;
	selp.f64 	%fd301, %fd3, %fd4, %p110;
$L__BB5_10:
	add.s32 	%r380, %r380, 256;
	add.s64 	%rd328, %rd328, 4096;
	add.s32 	%r378, %r378, 1;
	setp.ne.s32 	%p111, %r378, 0;
	@%p111 bra 	$L__BB5_7;
$L__BB5_11:
	setp.lt.u32 	%p112, %r4, 768;
	@%p112 bra 	$L__BB5_25;
$L__BB5_12:
	ld.param.u64 	%rd325, [_ZN6thrust24THRUST_300001_SM_1000_NS8cuda_cub4core6detail13_kernel_agentINS1_8__reduce11ReduceAgentIPN4cuda3std3__45tupleIJdlEEESC_SB_iNS1_9__extrema9arg_max_fIdl10ComparatorEEEEJSC_SC_iSG_EEEvDpT0__param_0];
	mul.wide.s32 	%rd284, %r380, 16;
	add.s64 	%rd281, %rd325, %rd284;
	// begin inline asm
	ld.global.nc.u64 %rd280, [%rd281];
	// end inline asm
	add.s64 	%rd283, %rd281, 8;
	// begin inline asm
	ld.global.nc.u64 %rd282, [%rd283];
	// end inline asm
	mov.b64 	%fd12, %rd280;
	abs.f64 	%fd13, %fd301;
	abs.f64 	%fd14, %fd12;
	setp.lt.f64 	%p113, %fd13, %fd14;
	mov.u64 	%rd334, %rd282;
	mov.f64 	%fd298, %fd12;
	@%p113 bra 	$L__BB5_15;
	setp.lt.f64 	%p114, %fd14, %fd13;
	mov.u64 	%rd334, %rd337;
	mov.f64 	%fd298, %fd301;
	@%p114 bra 	$L__BB5_15;
	setp.lt.s64 	%p115, %rd337, %rd282;
	min.s64 	%rd334, %rd337, %rd282;
	selp.f64 	%fd298, %fd301, %fd12, %p115;
$L__BB5_15:
	add.s64 	%rd286, %rd281, 4096;
	// begin inline asm
	ld.global.nc.u64 %rd285, [%rd286];
	// end inline asm
	add.s64 	%rd288, %rd281, 4104;
	// begin inline asm
	ld.global.nc.u64 %rd287, [%rd288];
	// end inline asm
	mov.b64 	%fd17, %rd285;
	abs.f64 	%fd18, %fd298;
	abs.f64 	%fd19, %fd17;
	setp.lt.f64 	%p116, %fd18, %fd19;
	mov.u64 	%rd335, %rd287;
	mov.f64 	%fd299, %fd17;
	@%p116 bra 	$L__BB5_18;
	setp.lt.f64 	%p117, %fd19, %fd18;
	mov.u64 	%rd335, %rd334;
	mov.f64 	%fd299, %fd298;
	@%p117 bra 	$L__BB5_18;
	setp.lt.s64 	%p118, %rd334, %rd287;
	min.s64 	%rd335, %rd334, %rd287;
	selp.f64 	%fd299, %fd298, %fd17, %p118;
$L__BB5_18:
	add.s64 	%rd290, %rd281, 8192;
	// begin inline asm
	ld.global.nc.u64 %rd289, [%rd290];
	// end inline asm
	add.s64 	%rd292, %rd281, 8200;
	// begin inline asm
	ld.global.nc.u64 %rd291, [%rd292];
	// end inline asm
	mov.b64 	%fd22, %rd289;
	abs.f64 	%fd23, %fd299;
	abs.f64 	%fd24, %fd22;
	setp.lt.f64 	%p119, %fd23, %fd24;
	mov.u64 	%rd336, %rd291;
	mov.f64 	%fd300, %fd22;
	@%p119 bra 	$L__BB5_21;
	setp.lt.f64 	%p120, %fd24, %fd23;
	mov.u64 	%rd336, %rd335;
	mov.f64 	%fd300, %fd299;
	@%p120 bra 	$L__BB5_21;
	setp.lt.s64 	%p121, %rd335, %rd291;
	min.s64 	%rd336, %rd335, %rd291;
	selp.f64 	%fd300, %fd299, %fd22, %p121;
$L__BB5_21:
	add.s64 	%rd294, %rd281, 12288;
	// begin inline asm
	ld.global.nc.u64 %rd293, [%rd294];
	// end inline asm
	add.s64 	%rd296, %rd281, 12296;
	// begin inline asm
	ld.global.nc.u64 %rd295, [%rd296];
	// end inline asm
	mov.b64 	%fd27, %rd293;
	abs.f64 	%fd28, %fd300;
	abs.f64 	%fd29, %fd27;
	setp.lt.f64 	%p122, %fd28, %fd29;
	mov.u64 	%rd337, %rd295;
	mov.f64 	%fd301, %fd27;
	@%p122 bra 	$L__BB5_24;
	setp.lt.f64 	%p123, %fd29, %fd28;
	mov.u64 	%rd337, %rd336;
	mov.f64 	%fd301, %fd300;
	@%p123 bra 	$L__BB5_24;
	setp.lt.s64 	%p124, %rd336, %rd295;
	min.s64 	%rd337, %rd336, %rd295;
	selp.f64 	%fd301, %fd300, %fd27, %p124;
$L__BB5_24:
	add.s32 	%r380, %r380, 1024;
	setp.lt.s32 	%p125, %r380, %r37;
	@%p125 bra 	$L__BB5_12;
$L__BB5_25:
	setp.lt.s32 	%p126, %r37, 256;
	@%p126 bra 	$L__BB5_70;
	// begin inline asm
	mov.u32 %r271, %laneid;
	// end inline asm
	mov.b64 	%rd307, %fd301;
	mov.b64 	{%r273, %r278}, %rd307;
	mov.b32 	%r289, 1;
	mov.b32 	%r290, 31;
	mov.b32 	%r291, -1;
	// begin inline asm
	shfl.sync.down.b32 %r272, %r273, %r289, %r290, %r291;
	// end inline asm
	// begin inline asm
	shfl.sync.down.b32 %r277, %r278, %r289, %r290, %r291;
	// end inline asm
	mov.b64 	%rd308, {%r272, %r277};
	mov.b64 	%fd33, %rd308;
	mov.b64 	{%r283, %r288}, %rd337;
	// begin inline asm
	shfl.sync.down.b32 %r282, %r283, %r289, %r290, %r291;
	// end inline asm
	// begin inline asm
	shfl.sync.down.b32 %r287, %r288, %r289, %r290, %r291;
	// end inline asm
	mov.b64 	%rd27, {%r282, %r287};
	setp.gt.s32 	%p178, %r271, 30;
	mov.u64 	%rd339, %rd337;
	mov.f64 	%fd303, %fd301;
	@%p178 bra 	$L__BB5_30;
	abs.f64 	%fd34, %fd301;
	abs.f64 	%fd35, %fd33;
	setp.lt.f64 	%p179, %fd34, %fd35;
	mov.u64 	%rd339, %rd27;
	mov.f64 	%fd303, %fd33;
	@%p179 bra 	$L__BB5_30;
	setp.lt.f64 	%p180, %fd35, %fd34;
	mov.u64 	%rd339, %rd337;
	mov.f64 	%fd303, %fd301;
	@%p180 bra 	$L__BB5_30;
	setp.lt.s64 	%p181, %rd337, %rd27;
	min.s64 	%rd339, %rd337, %rd27;
	selp.f64 	%fd303, %fd301, %fd33, %p181;
$L__BB5_30:
	mov.b64 	%rd309, %fd303;
	mov.b64 	{%r293, %r298}, %rd309;
	mov.b32 	%r309, 2;
	mov.b32 	%r310, 31;
	mov.b32 	%r311, -1;
	// begin inline asm
	shfl.sync.down.b32 %r292, %r293, %r309, %r310, %r311;
	// end inline asm
	// begin inline asm
	shfl.sync.down.b32 %r297, %r298, %r309, %r310, %r311;
	// end inline asm
	mov.b64 	%rd310, {%r292, %r297};
	mov.b64 	%fd38, %rd310;
	mov.b64 	{%r303, %r308}, %rd339;
	// begin inline asm
	shfl.sync.down.b32 %r302, %r303, %r309, %r310, %r311;
	// end inline asm
	// begin inline asm
	shfl.sync.down.b32 %r307, %r308, %r309, %r310, %r311;
	// end inline asm
	mov.b64 	%rd30, {%r302, %r307};
	setp.gt.s32 	%p182, %r271, 29;
	mov.u64 	%rd340, %rd339;
	mov.f64 	%fd304, %fd303;
	@%p182 bra 	$L__BB5_34;
	abs.f64 	%fd39, %fd303;
	abs.f64 	%fd40, %fd38;
	setp.lt.f64 	%p183, %fd39, %fd40;
	mov.u64 	%rd340, %rd30;
	mov.f64 	%fd304, %fd38;
	@%p183 bra 	$L__BB5_34;
	setp.lt.f64 	%p184, %fd40, %fd39;
	mov.u64 	%rd340, %rd339;
	mov.f64 	%fd304, %fd303;
	@%p184 bra 	$L__BB5_34;
	setp.lt.s64 	%p185, %rd339, %rd30;
	min.s64 	%rd340, %rd339, %rd30;
	selp.f64 	%fd304, %fd303, %fd38, %p185;
$L__BB5_34:
	mov.b64 	%rd311, %fd304;
	mov.b64 	{%r313, %r318}, %rd311;
	mov.b32 	%r329, 4;
	mov.b32 	%r330, 31;
	mov.b32 	%r331, -1;
	// begin inline asm
	shfl.sync.down.b32 %r312, %r313, %r329, %r330, %r331;
	// end inline asm
	// begin inline asm
	shfl.sync.down.b32 %r317, %r318, %r329, %r330, %r331;
	// end inline asm
	mov.b64 	%rd312, {%r312, %r317};
	mov.b64 	%fd43, %rd312;
	mov.b64 	{%r323, %r328}, %rd340;
	// begin inline asm
	shfl.sync.down.b32 %r322, %r323, %r329, %r330, %r331;
	// end inline asm
	// begin inline asm
	shfl.sync.down.b32 %r327, %r328, %r329, %r330, %r331;
	// end inline asm
	mov.b64 	%rd33, {%r322, %r327};
	setp.gt.s32 	%p186, %r271, 27;
	mov.u64 	%rd341, %rd340;
	mov.f64 	%fd305, %fd304;
	@%p186 bra 	$L__BB5_38;
	abs.f64 	%fd44, %fd304;
	abs.f64 	%fd45, %fd43;
	setp.lt.f64 	%p187, %fd44, %fd45;
	mov.u64 	%rd341, %rd33;
	mov.f64 	%fd305, %fd43;
	@%p187 bra 	$L__BB5_38;
	setp.lt.f64 	%p188, %fd45, %fd44;
	mov.u64 	%rd341, %rd340;
	mov.f64 	%fd305, %fd304;
	@%p188 bra 	$L__BB5_38;
	setp.lt.s64 	%p189, %rd340, %rd33;
	min.s64 	%rd341, %rd340, %rd33;
	selp.f64 	%fd305, %fd304, %fd43, %p189;
$L__BB5_38:
	mov.b64 	%rd313, %fd305;
	mov.b64 	{%r333, %r338}, %rd313;
	mov.b32 	%r349, 8;
	mov.b32 	%r350, 31;
	mov.b32 	%r351, -1;
	// begin inline asm
	shfl.sync.down.b32 %r332, %r333, %r349, %r350, %r351;
	// end inline asm
	// begin inline asm
	shfl.sync.down.b32 %r337, %r338, %r349, %r350, %r351;
	// end inline asm
	mov.b64 	%rd314, {%r332, %r337};
	mov.b64 	%fd48, %rd314;
	mov.b64 	{%r343, %r348}, %rd341;
	// begin inline asm
	shfl.sync.down.b32 %r342, %r343, %r349, %r350, %r351;
	// end inline asm
	// begin inline asm
	shfl.sync.down.b32 %r347, %r348, %r349, %r350, %r351;
	// end inline asm
	mov.b64 	%rd36, {%r342, %r347};
	setp.gt.s32 	%p190, %r271, 23;
	mov.u64 	%rd342, %rd341;
	mov.f64 	%fd306, %fd305;
	@%p190 bra 	$L__BB5_42;
	abs.f64 	%fd49, %fd305;
	abs.f64 	%fd50, %fd48;
	setp.lt.f64 	%p191, %fd49, %fd50;
	mov.u64 	%rd342, %rd36;
	mov.f64 	%fd306, %fd48;
	@%p191 bra 	$L__BB5_42;
	setp.lt.f64 	%p192, %fd50, %fd49;
	mov.u64 	%rd342, %rd341;
	mov.f64 	%fd306, %fd305;
	@%p192 bra 	$L__BB5_42;
	setp.lt.s64 	%p193, %rd341, %rd36;
	min.s64 	%rd342, %rd341, %rd36;
	selp.f64 	%fd306, %fd305, %fd48, %p193;
$L__BB5_42:
	mov.b64 	%rd315, %fd306;
	mov.b64 	{%r353, %r358}, %rd315;
	mov.b32 	%r369, 16;
	mov.b32 	%r370, 31;
	mov.b32 	%r371, -1;
	// begin inline asm
	shfl.sync.down.b32 %r352, %r353, %r369, %r370, %r371;
	// end inline asm
	// begin inline asm
	shfl.sync.down.b32 %r357, %r358, %r369, %r370, %r371;
	// end inline asm
	mov.b64 	%rd316, {%r352, %r357};
	mov.b64 	%fd53, %rd316;
	mov.b64 	{%r363, %r368}, %rd342;
	// begin inline asm
	shfl.sync.down.b32 %r362, %r363, %r369, %r370, %r371;
	// end inline asm
	// begin inline asm
	shfl.sync.down.b32 %r367, %r368, %r369, %r370, %r371;
	// end inline asm
	mov.b64 	%rd39, {%r362, %r367};
	setp.gt.s32 	%p194, %r271, 15;
	mov.u64 	%rd394, %rd342;
	mov.f64 	%fd357, %fd306;
	@%p194 bra 	$L__BB5_46;
	abs.f64 	%fd54, %fd306;
	abs.f64 	%fd55, %fd53;
	setp.lt.f64 	%p195, %fd54, %fd55;
	mov.u64 	%rd394, %rd39;
	mov.f64 	%fd357, %fd53;
	@%p195 bra 	$L__BB5_46;
	setp.lt.f64 	%p196, %fd55, %fd54;
	mov.u64 	%rd394, %rd342;
	mov.f64 	%fd357, %fd306;
	@%p196 bra 	$L__BB5_46;
	setp.lt.s64 	%p197, %rd342, %rd39;
	min.s64 	%rd394, %rd342, %rd39;
	selp.f64 	%fd357, %fd306, %fd53, %p197;
$L__BB5_46:
	setp.ne.s32 	%p198, %r271, 0;
	@%p198 bra 	$L__BB5_48;
	shr.u32 	%r372, %r1, 1;
	and.b32  	%r373, %r372, 496;
	mov.u32 	%r374, _ZN6thrust24THRUST_300001_SM_1000_NS8cuda_cub4core6detail5shmemE;
	add.s32 	%r375, %r374, %r373;
	st.shared.f64 	[%r375+8], %fd357;
	st.shared.u64 	[%r375+16], %rd394;
$L__BB5_48:
	bar.sync 	0;
	setp.ne.s32 	%p199, %r1, 0;
	@%p199 bra 	$L__BB5_209;
	ld.shared.f64 	%fd58, [_ZN6thrust24THRUST_300001_SM_1000_NS8cuda_cub4core6detail5shmemE+24];
	ld.shared.u64 	%rd42, [_ZN6thrust24THRUST_300001_SM_1000_NS8cuda_cub4core6detail5shmemE+32];
	abs.f64 	%fd59, %fd357;
	abs.f64 	%fd60, %fd58;
	setp.lt.f64 	%p200, %fd59, %fd60;
	mov.u64 	%rd344, %rd42;
	mov.f64 	%fd308, %fd58;
	@%p200 bra 	$L__BB5_52;
	setp.lt.f64 	%p201, %fd60, %fd59;
	mov.u64 	%rd344, %rd394;
	mov.f64 	%fd308, %fd357;
	@%p201 bra 	$L__BB5_52;
	setp.lt.s64 	%p202, %rd394, %rd42;
	min.s64 	%rd344, %rd394, %rd42;
	selp.f64 	%fd308, %fd357, %fd58, %p202;
$L__BB5_52:
	ld.shared.f64 	%fd63, [_ZN6thrust24THRUST_300001_SM_1000_NS8cuda_cub4core6detail5shmemE+40];
	ld.shared.u64 	%rd45, [_ZN6thrust24THRUST_300001_SM_1000_NS8cuda_cub4core6detail5shmemE+48];
	abs.f64 	%fd64, %fd308;
	abs.f64 	%fd65, %fd63;
	setp.lt.f64 	%p203, %fd64, %fd65;
	mov.u64 	%rd345, %rd45;
	mov.f64 	%fd309, %fd63;
	@%p203 bra 	$L__BB5_55;
	setp.lt.f64 	%p204, %fd65, %fd64;
	mov.u64 	%rd345, %rd344;
	mov.f64 	%fd309, %fd308;
	@%p204 bra 	$L__BB5_55;
	setp.lt.s64 	%p205, %rd344, %rd45;
	min.s64 	%rd345, %rd344, %rd45;
	selp.f64 	%fd309, %fd308, %fd63, %p205;
$L__BB5_55:
	ld.shared.f64 	%fd68, [_ZN6thrust24THRUST_300001_SM_1000_NS8cuda_cub4core6detail5shmemE+56];
	ld.shared.u64 	%rd48, [_ZN6thrust24THRUST_300001_SM_1000_NS8cuda_cub4core6detail5shmemE+64];
	abs.f64 	%fd69, %fd309;
	abs.f64 	%fd70, %fd68;
	setp.lt.f64 	%p206, %fd69, %fd70;
	mov.u64 	%rd346, %rd48;
	mov.f64 	%fd310, %fd68;
	@%p206 bra 	$L__BB5_58;
	setp.lt.f64 	%p207, %fd70, %fd69;
	mov.u64 	%rd346, %rd345;
	mov.f64 	%fd310, %fd309;
	@%p207 bra 	$L__BB5_58;
	setp.lt.s64 	%p208, %rd345, %rd48;
	min.s64 	%rd346, %rd345, %rd48;
	selp.f64 	%fd310, %fd309, %fd68, %p208;
$L__BB5_58:
	ld.shared.f64 	%fd73, [_ZN6thrust24THRUST_300001_SM_1000_NS8cuda_cub4core6detail5shmemE+72];
	ld.shared.u64 	%rd51, [_ZN6thrust24THRUST_300001_SM_1000_NS8cuda_cub4core6detail5shmemE+80];
	abs.f64 	%fd74, %fd310;
	abs.f64 	%fd75, %fd73;
	setp.lt.f64 	%p209, %fd74, %fd75;
	mov.u64 	%rd347, %rd51;
	mov.f64 	%fd311, %fd73;
	@%p209 bra 	$L__BB5_61;
	setp.lt.f64 	%p210, %fd75, %fd74;
	mov.u64 	%rd347, %rd346;
	mov.f64 	%fd311, %fd310;
	@%p210 bra 	$L__BB5_61;
	setp.lt.s64 	%p211, %rd346, %rd51;
	min.s64 	%rd347, %rd346, %rd51;
	selp.f64 	%fd311, %fd310, %fd73, %p211;
$L__BB5_61:
	ld.shared.f64 	%fd78, [_ZN6thrust24THRUST_300001_SM_1000_NS8cuda_cub4core6detail5shmemE+88];
	ld.shared.u64 	%rd54, [_ZN6thrust24THRUST_300001_SM_1000_NS8cuda_cub4core6detail5shmemE+96];
	abs.f64 	%fd79, %fd311;
	abs.f64 	%fd80, %fd78;
	setp.lt.f64 	%p212, %fd79, %fd80;
	mov.u64 	%rd348, %rd54;
	mov.f64 	%fd312, %fd78;
	@%p212 bra 	$L__BB5_64;
	setp.lt.f64 	%p213, %fd80, %fd79;
	mov.u64 	%rd348, %rd347;
	mov.f64 	%fd312, %fd311;
	@%p213 bra 	$L__BB5_64;
	setp.lt.s64 	%p214, %rd347, %rd54;
	min.s64 	%rd348, %rd347, %rd54;
	selp.f64 	%fd312, %fd311, %fd78, %p214;
$L__BB5_64:
	ld.shared.f64 	%fd83, [_ZN6thrust24THRUST_300001_SM_1000_NS8cuda_cub4core6detail5shmemE+104];
	ld.shared.u64 	%rd57, [_ZN6thrust24THRUST_300001_SM_1000_NS8cuda_cub4core6detail5shmemE+112];
	abs.f64 	%fd84, %fd312;
	abs.f64 	%fd85, %fd83;
	setp.lt.f64 	%p215, %fd84, %fd85;
	mov.u64 	%rd349, %rd57;
	mov.f64 	%fd313, %fd83;
	@%p215 bra 	$L__BB5_67;
	setp.lt.f64 	%p216, %fd85, %fd84;
	mov.u64 	%rd349, %rd348;
	mov.f64 	%fd313, %fd312;
	@%p216 bra 	$L__BB5_67;
	setp.lt.s64 	%p217, %rd348, %rd57;
	min.s64 	%rd349, %rd348, %rd57;
	selp.f64 	%fd313, %fd312, %fd83, %p217;
$L__BB5_67:
	ld.shared.f64 	%fd88, [_ZN6thrust24THRUST_300001_SM_1000_NS8cuda_cub4core6detail5shmemE+120];
	ld.shared.u64 	%rd60, [_ZN6thrust24THRUST_300001_SM_1000_NS8cuda_cub4core6detail5shmemE+128];
	abs.f64 	%fd89, %fd313;
	abs.f64 	%fd90, %fd88;
	setp.lt.f64 	%p218, %fd89, %fd90;
	mov.u64 	%rd394, %rd60;
	mov.f64 	%fd357, %fd88;
	@%p218 bra 	$L__BB5_209;
	setp.lt.f64 	%p219, %fd90, %fd89;
	mov.u64 	%rd394, %rd349;
	mov.f64 	%fd357, %fd313;
	@%p219 bra 	$L__BB5_209;
	setp.lt.s64 	%p220, %rd349, %rd60;
	min.s64 	%rd394, %rd349, %rd60;
	selp.f64 	%fd357, %fd313, %fd88, %p220;
	bra.uni 	$L__BB5_209;
$L__BB5_70:
	// begin inline asm
	mov.u32 %r158, %laneid;
	// end inline asm
	and.b32  	%r179, %r1, 992;
	add.s32 	%r180, %r179, 32;
	setp.gt.s32 	%p127, %r180, %r37;
	not.b32 	%r181, %r179;
	add.s32 	%r182, %r37, %r181;
	selp.b32 	%r177, %r182, 31, %p127;
	mov.b64 	%rd297, %fd301;
	mov.b64 	{%r160, %r165}, %rd297;
	mov.b32 	%r176, 1;
	mov.b32 	%r178, -1;
	// begin inline asm
	shfl.sync.down.b32 %r159, %r160, %r176, %r177, %r178;
	// end inline asm
	// begin inline asm
	shfl.sync.down.b32 %r164, %r165, %r176, %r177, %r178;
	// end inline asm
	mov.b64 	%rd298, {%r159, %r164};
	mov.b64 	%fd92, %rd298;
	mov.b64 	{%r170, %r175}, %rd337;
	// begin inline asm
	shfl.sync.down.b32 %r169, %r170, %r176, %r177, %r178;
	// end inline asm
	// begin inline asm
	shfl.sync.down.b32 %r174, %r175, %r176, %r177, %r178;
	// end inline asm
	mov.b64 	%rd62, {%r169, %r174};
	setp.ge.s32 	%p128, %r158, %r177;
	mov.u64 	%rd350, %rd337;
	mov.f64 	%fd314, %fd301;
	@%p128 bra 	$L__BB5_74;
	abs.f64 	%fd93, %fd301;
	abs.f64 	%fd94, %fd92;
	setp.lt.f64 	%p129, %fd93, %fd94;
	mov.u64 	%rd350, %rd62;
	mov.f64 	%fd314, %fd92;
	@%p129 bra 	$L__BB5_74;
	setp.lt.f64 	%p130, %fd94, %fd93;
	mov.u64 	%rd350, %rd337;
	mov.f64 	%fd314, %fd301;
	@%p130 bra 	$L__BB5_74;
	setp.lt.s64 	%p131, %rd337, %rd62;
	min.s64 	%rd350, %rd337, %rd62;
	selp.f64 	%fd314, %fd301, %fd92, %p131;
$L__BB5_74:
	mov.b64 	%rd299, %fd314;
	mov.b64 	{%r184, %r189}, %rd299;
	mov.b32 	%r200, 2;
	mov.b32 	%r202, -1;
	// begin inline asm
	shfl.sync.down.b32 %r183, %r184, %r200, %r177, %r202;
	// end inline asm
	// begin inline asm
	shfl.sync.down.b32 %r188, %r189, %r200, %r177, %r202;
	// end inline asm
	mov.b64 	%rd300, {%r183, %r188};
	mov.b64 	%fd97, %rd300;
	mov.b64 	{%r194, %r199}, %rd350;
	// begin inline asm
	shfl.sync.down.b32 %r193, %r194, %r200, %r177, %r202;
	// end inline asm
	// begin inline asm
	shfl.sync.down.b32 %r198, %r199, %r200, %r177, %r202;
	// end inline asm
	mov.b64 	%rd65, {%r193, %r198};
	add.s32 	%r203, %r158, 2;
	setp.gt.s32 	%p132, %r203, %r177;
	mov.u64 	%rd351, %rd350;
	mov.f64 	%fd315, %fd314;
	@%p132 bra 	$L__BB5_78;
	abs.f64 	%fd98, %fd314;
	abs.f64 	%fd99, %fd97;
	setp.lt.f64 	%p133, %fd98, %fd99;
	mov.u64 	%rd351, %rd65;
	mov.f64 	%fd315, %fd97;
	@%p133 bra 	$L__BB5_78;
	setp.lt.f64 	%p134, %fd99, %fd98;
	mov.u64 	%rd351, %rd350;
	mov.f64 	%fd315, %fd314;
	@%p134 bra 	$L__BB5_78;
	setp.lt.s64 	%p135, %rd350, %rd65;
	min.s64 	%rd351, %rd350, %rd65;
	selp.f64 	%fd315, %fd314, %fd97, %p135;
$L__BB5_78:
	mov.b64 	%rd301, %fd315;
	mov.b64 	{%r205, %r210}, %rd301;
	mov.b32 	%r221, 4;
	mov.b32 	%r223, -1;
	// begin inline asm
	shfl.sync.down.b32 %r204, %r205, %r221, %r177, %r223;
	// end inline asm
	// begin inline asm
	shfl.sync.down.b32 %r209, %r210, %r221, %r177, %r223;
	// end inline asm
	mov.b64 	%rd302, {%r204, %r209};
	mov.b64 	%fd102, %rd302;
	mov.b64 	{%r215, %r220}, %rd351;
	// begin inline asm
	shfl.sync.down.b32 %r214, %r215, %r221, %r177, %r223;
	// end inline asm
	// begin inline asm
	shfl.sync.down.b32 %r219, %r220, %r221, %r177, %r223;
	// end inline asm
	mov.b64 	%rd68, {%r214, %r219};
	add.s32 	%r224, %r158, 4;
	setp.gt.s32 	%p136, %r224, %r177;
	mov.u64 	%rd352, %rd351;
	mov.f64 	%fd316, %fd315;
	@%p136 bra 	$L__BB5_82;
	abs.f64 	%fd103, %fd315;
	abs.f64 	%fd104, %fd102;
	setp.lt.f64 	%p137, %fd103, %fd104;
	mov.u64 	%rd352, %rd68;
	mov.f64 	%fd316, %fd102;
	@%p137 bra 	$L__BB5_82;
	setp.lt.f64 	%p138, %fd104, %fd103;
	mov.u64 	%rd352, %rd351;
	mov.f64 	%fd316, %fd315;
	@%p138 bra 	$L__BB5_82;
	setp.lt.s64 	%p139, %rd351, %rd68;
	min.s64 	%rd352, %rd351, %rd68;
	selp.f64 	%fd316, %fd315, %fd102, %p139;
$L__BB5_82:
	mov.b64 	%rd303, %fd316;
	mov.b64 	{%r226, %r231}, %rd303;
	mov.b32 	%r242, 8;
	mov.b32 	%r244, -1;
	// begin inline asm
	shfl.sync.down.b32 %r225, %r226, %r242, %r177, %r244;
	// end inline asm
	// begin inline asm
	shfl.sync.down.b32 %r230, %r231, %r242, %r177, %r244;
	// end inline asm
	mov.b64 	%rd304, {%r225, %r230};
	mov.b64 	%fd107, %rd304;
	mov.b64 	{%r236, %r241}, %rd352;
	// begin inline asm
	shfl.sync.down.b32 %r235, %r236, %r242, %r177, %r244;
	// end inline asm
	// begin inline asm
	shfl.sync.down.b32 %r240, %r241, %r242, %r177, %r244;
	// end inline asm
	mov.b64 	%rd71, {%r235, %r240};
	add.s32 	%r245, %r158, 8;
	setp.gt.s32 	%p140, %r245, %r177;
	mov.u64 	%rd353, %rd352;
	mov.f64 	%fd317, %fd316;
	@%p140 bra 	$L__BB5_86;
	abs.f64 	%fd108, %fd316;
	abs.f64 	%fd109, %fd107;
	setp.lt.f64 	%p141, %fd108, %fd109;
	mov.u64 	%rd353, %rd71;
	mov.f64 	%fd317, %fd107;
	@%p141 bra 	$L__BB5_86;
	setp.lt.f64 	%p142, %fd109, %fd108;
	mov.u64 	%rd353, %rd352;
	mov.f64 	%fd317, %fd316;
	@%p142 bra 	$L__BB5_86;
	setp.lt.s64 	%p143, %rd352, %rd71;
	min.s64 	%rd353, %rd352, %rd71;
	selp.f64 	%fd317, %fd316, %fd107, %p143;
$L__BB5_86:
	mov.b64 	%rd305, %fd317;
	mov.b64 	{%r247, %r252}, %rd305;
	mov.b32 	%r263, 16;
	mov.b32 	%r265, -1;
	// begin inline asm
	shfl.sync.down.b32 %r246, %r247, %r263, %r177, %r265;
	// end inline asm
	// begin inline asm
	shfl.sync.down.b32 %r251, %r252, %r263, %r177, %r265;
	// end inline asm
	mov.b64 	%rd306, {%r246, %r251};
	mov.b64 	%fd112, %rd306;
	mov.b64 	{%r257, %r262}, %rd353;
	// begin inline asm
	shfl.sync.down.b32 %r256, %r257, %r263, %r177, %r265;
	// end inline asm
	// begin inline asm
	shfl.sync.down.b32 %r261, %r262, %r263, %r177, %r265;
	// end inline asm
	mov.b64 	%rd74, {%r256, %r261};
	add.s32 	%r266, %r158, 16;
	setp.gt.s32 	%p144, %r266, %r177;
	mov.u64 	%rd394, %rd353;
	mov.f64 	%fd357, %fd317;
	@%p144 bra 	$L__BB5_90;
	abs.f64 	%fd113, %fd317;
	abs.f64 	%fd114, %fd112;
	setp.lt.f64 	%p145, %fd113, %fd114;
	mov.u64 	%rd394, %rd74;
	mov.f64 	%fd357, %fd112;
	@%p145 bra 	$L__BB5_90;
	setp.lt.f64 	%p146, %fd114, %fd113;
	mov.u64 	%rd394, %rd353;
	mov.f64 	%fd357, %fd317;
	@%p146 bra 	$L__BB5_90;
	setp.lt.s64 	%p147, %rd353, %rd74;
	min.s64 	%rd394, %rd353, %rd74;
	selp.f64 	%fd357, %fd317, %fd112, %p147;
$L__BB5_90:
	setp.ne.s32 	%p148, %r158, 0;
	@%p148 bra 	$L__BB5_92;
	shr.u32 	%r267, %r1, 1;
	and.b32  	%r268, %r267, 496;
	mov.u32 	%r269, _ZN6thrust24THRUST_300001_SM_1000_NS8cuda_cub4core6detail5shmemE;
	add.s32 	%r270, %r269, %r268;
	st.shared.f64 	[%r270+8], %fd357;
	st.shared.u64 	[%r270+16], %rd394;
$L__BB5_92:
	bar.sync 	0;
	setp.ne.s32 	%p149, %r1, 0;
	@%p149 bra 	$L__BB5_209;
	setp.lt.s32 	%p150, %r37, 33;
	mov.f64 	%fd319, %fd357;
	mov.u64 	%rd355, %rd394;
	@%p150 bra 	$L__BB5_97;
	ld.shared.f64 	%fd117, [_ZN6thrust24THRUST_300001_SM_1000_NS8cuda_cub4core6detail5shmemE+24];
	ld.shared.u64 	%rd77, [_ZN6thrust24THRUST_300001_SM_1000_NS8cuda_cub4core6detail5shmemE+32];
	abs.f64 	%fd118, %fd357;
	abs.f64 	%fd119, %fd117;
	setp.lt.f64 	%p151, %fd118, %fd119;
	mov.f64 	%fd319, %fd117;
	mov.u64 	%rd355, %rd77;
	@%p151 bra 	$L__BB5_97;
	setp.lt.f64 	%p152, %fd119, %fd118;
	mov.f64 	%fd319, %fd357;
	mov.u64 	%rd355, %rd394;
	@%p152 bra 	$L__BB5_97;
	setp.lt.s64 	%p153, %rd394, %rd77;
	min.s64 	%rd355, %rd394, %rd77;
	selp.f64 	%fd319, %fd357, %fd117, %p153;
$L__BB5_97:
	setp.lt.s32 	%p154, %r37, 65;
	mov.f64 	%fd320, %fd319;
	mov.u64 	%rd356, %rd355;
	@%p154 bra 	$L__BB5_101;
	ld.shared.f64 	%fd122, [_ZN6thrust24THRUST_300001_SM_1000_NS8cuda_cub4core6detail5shmemE+40];
	ld.shared.u64 	%rd80, [_ZN6thrust24THRUST_300001_SM_1000_NS8cuda_cub4core6detail5shmemE+48];
	abs.f64 	%fd123, %fd319;
	abs.f64 	%fd124, %fd122;
	setp.lt.f64 	%p155, %fd123, %fd124;
	mov.f64 	%fd320, %fd122;
	mov.u64 	%rd356, %rd80;
	@%p155 bra 	$L__BB5_101;
	setp.lt.f64 	%p156, %fd124, %fd123;
	mov.f64 	%fd320, %fd319;
	mov.u64 	%rd356, %rd355;
	@%p156 bra 	$L__BB5_101;
	setp.lt.s64 	%p157, %rd355, %rd80;
	min.s64 	%rd356, %rd355, %rd80;
	selp.f64 	%fd320, %fd319, %fd122, %p157;
$L__BB5_101:
	setp.lt.s32 	%p158, %r37, 97;
	mov.f64 	%fd321, %fd320;
	mov.u64 	%rd357, %rd356;
	@%p158 bra 	$L__BB5_105;
	ld.shared.f64 	%fd127, [_ZN6thrust24THRUST_300001_SM_1000_NS8cuda_cub4core6detail5shmemE+56];
	ld.shared.u64 	%rd83, [_ZN6thrust24THRUST_300001_SM_1000_NS8cuda_cub4core6detail5shmemE+64];
	abs.f64 	%fd128, %fd320;
	abs.f64 	%fd129, %fd127;
	setp.lt.f64 	%p159, %fd128, %fd129;
	mov.f64 	%fd321, %fd127;
	mov.u64 	%rd357, %rd83;
	@%p159 bra 	$L__BB5_105;
	setp.lt.f64 	%p160, %fd129, %fd128;
	mov.f64 	%fd321, %fd320;
	mov.u64 	%rd357, %rd356;
	@%p160 bra 	$L__BB5_105;
	setp.lt.s64 	%p161, %rd356, %rd83;
	min.s64 	%rd357, %rd356, %rd83;
	selp.f64 	%fd321, %fd320, %fd127, %p161;
$L__BB5_105:
	setp.lt.s32 	%p162, %r37, 129;
	mov.f64 	%fd322, %fd321;
	mov.u64 	%rd358, %rd357;
	@%p162 bra 	$L__BB5_109;
	ld.shared.f64 	%fd132, [_ZN6thrust24THRUST_300001_SM_1000_NS8cuda_cub4core6detail5shmemE+72];
	ld.shared.u64 	%rd86, [_ZN6thrust24THRUST_300001_SM_1000_NS8cuda_cub4core6detail5shmemE+80];
	abs.f64 	%fd133, %fd321;
	abs.f64 	%fd134, %fd132;
	setp.lt.f64 	%p163, %fd133, %fd134;
	mov.f64 	%fd322, %fd132;
	mov.u64 	%rd358, %rd86;
	@%p163 bra 	$L__BB5_109;
	setp.lt.f64 	%p164, %fd134, %fd133;
	mov.f64 	%fd322, %fd321;
	mov.u64 	%rd358, %rd357;
	@%p164 bra 	$L__BB5_109;
	setp.lt.s64 	%p165, %rd357, %rd86;
	min.s64 	%rd358, %rd357, %rd86;
	selp.f64 	%fd322, %fd321, %fd132, %p165;
$L__BB5_109:
	setp.lt.s32 	%p166, %r37, 161;
	mov.f64 	%fd323, %fd322;
	mov.u64 	%rd359, %rd358;
	@%p166 bra 	$L__BB5_113;
	ld.shared.f64 	%fd137, [_ZN6thrust24THRUST_300001_SM_1000_NS8cuda_cub4core6detail5shmemE+88];
	ld.shared.u64 	%rd89, [_ZN6thrust24THRUST_300001_SM_1000_NS8cuda_cub4core6detail5shmemE+96];
	abs.f64 	%fd138, %fd322;
	abs.f64 	%fd139, %fd137;
	setp.lt.f64 	%p167, %fd138, %fd139;
	mov.f64 	%fd323, %fd137;
	mov.u64 	%rd359, %rd89;
	@%p167 bra 	$L__BB5_113;
	setp.lt.f64 	%p168, %fd139, %fd138;
	mov.f64 	%fd323, %fd322;
	mov.u64 	%rd359, %rd358;
	@%p168 bra 	$L__BB5_113;
	setp.lt.s64 	%p169, %rd358, %rd89;
	min.s64 	%rd359, %rd358, %rd89;
	selp.f64 	%fd323, %fd322, %fd137, %p169;
$L__BB5_113:
	setp.lt.s32 	%p170, %r37, 193;
	mov.f64 	%fd324, %fd323;
	mov.u64 	%rd360, %rd359;
	@%p170 bra 	$L__BB5_117;
	ld.shared.f64 	%fd142, [_ZN6thrust24THRUST_300001_SM_1000_NS8cuda_cub4core6detail5shmemE+104];
	ld.shared.u64 	%rd92, [_ZN6thrust24THRUST_300001_SM_1000_NS8cuda_cub4core6detail5shmemE+112];
	abs.f64 	%fd143, %fd323;
	abs.f64 	%fd144, %fd142;
	setp.lt.f64 	%p171, %fd143, %fd144;
	mov.f64 	%fd324, %fd142;
	mov.u64 	%rd360, %rd92;
	@%p171 bra 	$L__BB5_117;
	setp.lt.f64 	%p172, %fd144, %fd143;
	mov.f64 	%fd324, %fd323;
	mov.u64 	%rd360, %rd359;
	@%p172 bra 	$L__BB5_117;
	setp.lt.s64 	%p173, %rd359, %rd92;
	min.s64 	%rd360, %rd359, %rd92;
	selp.f64 	%fd324, %fd323, %fd142, %p173;
$L__BB5_117:
	setp.lt.s32 	%p174, %r37, 225;
	mov.u64 	%rd394, %rd360;
	mov.f64 	%fd357, %fd324;
	@%p174 bra 	$L__BB5_209;
	ld.shared.f64 	%fd147, [_ZN6thrust24THRUST_300001_SM_1000_NS8cuda_cub4core6detail5shmemE+120];
	ld.shared.u64 	%rd95, [_ZN6thrust24THRUST_300001_SM_1000_NS8cuda_cub4core6detail5shmemE+128];
	abs.f64 	%fd148, %fd324;
	abs.f64 	%fd149, %fd147;
	setp.lt.f64 	%p175, %fd148, %fd149;
	mov.u64 	%rd394, %rd95;
	mov.f64 	%fd357, %fd147;
	@%p175 bra 	$L__BB5_209;
	setp.lt.f64 	%p176, %fd149, %fd148;
	mov.u64 	%rd394, %rd360;
	mov.f64 	%fd357, %fd324;
	@%p176 bra 	$L__BB5_209;
	setp.lt.s64 	%p177, %rd360, %rd95;
	min.s64 	%rd394, %rd360, %rd95;
	selp.f64 	%fd357, %fd324, %fd147, %p177;
	bra.uni 	$L__BB5_209;
$L__BB5_121:
	ld.param.u64 	%rd318, [_ZN6thrust24THRUST_300001_SM_1000_NS8cuda_cub4core6detail13_kernel_agentINS1_8__reduce11ReduceAgentIPN4cuda3std3__45tupleIJdlEEESC_SB_iNS1_9__extrema9arg_max_fIdl10ComparatorEEEEJSC_SC_iSG_EEEvDpT0__param_0];
	mov.u32 	%r16, %tid.x;
	mul.wide.u32 	%rd208, %r16, 16;
	add.s64 	%rd189, %rd318, %rd208;
	// begin inline asm
	ld.global.nc.u64 %rd188, [%rd189];
	// end inline asm
	add.s64 	%rd191, %rd189, 8;
	// begin inline asm
	ld.global.nc.u64 %rd190, [%rd191];
	// end inline asm
	mov.b64 	%fd151, %rd188;
	add.s64 	%rd193, %rd189, 4096;
	// begin inline asm
	ld.global.nc.u64 %rd192, [%rd193];
	// end inline asm
	add.s64 	%rd195, %rd189, 4104;
	// begin inline asm
	ld.global.nc.u64 %rd361, [%rd195];
	// end inline asm
	mov.b64 	%fd325, %rd192;
	add.s64 	%rd197, %rd189, 8192;
	// begin inline asm
	ld.global.nc.u64 %rd196, [%rd197];
	// end inline asm
	add.s64 	%rd199, %rd189, 8200;
	// begin inline asm
	ld.global.nc.u64 %rd362, [%rd199];
	// end inline asm
	mov.b64 	%fd326, %rd196;
	add.s64 	%rd201, %rd189, 12288;
	// begin inline asm
	ld.global.nc.u64 %rd200, [%rd201];
	// end inline asm
	add.s64 	%rd203, %rd189, 12296;
	// begin inline asm
	ld.global.nc.u64 %rd363, [%rd203];
	// end inline asm
	mov.b64 	%fd327, %rd200;
	add.s64 	%rd205, %rd189, 16384;
	// begin inline asm
	ld.global.nc.u64 %rd204, [%rd205];
	// end inline asm
	add.s64 	%rd207, %rd189, 16392;
	// begin inline asm
	ld.global.nc.u64 %rd381, [%rd207];
	// end inline asm
	mov.b64 	%fd344, %rd204;
	abs.f64 	%fd156, %fd151;
	abs.f64 	%fd157, %fd325;
	setp.lt.f64 	%p3, %fd156, %fd157;
	@%p3 bra 	$L__BB5_123;
	setp.lt.f64 	%p4, %fd157, %fd156;
	setp.lt.s64 	%p5, %rd190, %rd361;
	or.pred  	%p6, %p4, %p5;
	selp.b64 	%rd361, %rd190, %rd361, %p6;
	selp.f64 	%fd325, %fd151, %fd325, %p6;
$L__BB5_123:
	abs.f64 	%fd160, %fd325;
	abs.f64 	%fd161, %fd326;
	setp.lt.f64 	%p7, %fd160, %fd161;
	@%p7 bra 	$L__BB5_125;
	setp.lt.f64 	%p8, %fd161, %fd160;
	setp.lt.s64 	%p9, %rd361, %rd362;
	or.pred  	%p10, %p8, %p9;
	selp.b64 	%rd362, %rd361, %rd362, %p10;
	selp.f64 	%fd326, %fd325, %fd326, %p10;
$L__BB5_125:
	abs.f64 	%fd164, %fd326;
	abs.f64 	%fd165, %fd327;
	setp.lt.f64 	%p11, %fd164, %fd165;
	@%p11 bra 	$L__BB5_127;
	setp.lt.f64 	%p12, %fd165, %fd164;
	setp.lt.s64 	%p13, %rd362, %rd363;
	or.pred  	%p14, %p12, %p13;
	selp.b64 	%rd363, %rd362, %rd363, %p14;
	selp.f64 	%fd327, %fd326, %fd327, %p14;
$L__BB5_127:
	abs.f64 	%fd168, %fd327;
	abs.f64 	%fd169, %fd344;
	setp.lt.f64 	%p15, %fd168, %fd169;
	@%p15 bra 	$L__BB5_129;
	setp.lt.f64 	%p16, %fd169, %fd168;
	setp.lt.s64 	%p17, %rd363, %rd381;
	or.pred  	%p18, %p16, %p17;
	selp.b64 	%rd381, %rd363, %rd381, %p18;
	selp.f64 	%fd344, %fd327, %fd344, %p18;
$L__BB5_129:
	setp.lt.u32 	%p19, %r37, 2560;
	mov.b32 	%r383, 1280;
	@%p19 bra 	$L__BB5_142;
	mov.b32 	%r382, 1280;
	mov.f64 	%fd329, %fd344;
	mov.u64 	%rd365, %rd381;
$L__BB5_131:
	ld.param.u64 	%rd319, [_ZN6thrust24THRUST_300001_SM_1000_NS8cuda_cub4core6detail13_kernel_agentINS1_8__reduce11ReduceAgentIPN4cuda3std3__45tupleIJdlEEESC_SB_iNS1_9__extrema9arg_max_fIdl10ComparatorEEEEJSC_SC_iSG_EEEvDpT0__param_0];
	add.s32 	%r40, %r382, %r16;
	mul.wide.u32 	%rd229, %r40, 16;
	add.s64 	%rd210, %rd319, %rd229;
	// begin inline asm
	ld.global.nc.u64 %rd209, [%rd210];
	// end inline asm
	add.s64 	%rd212, %rd210, 8;
	// begin inline asm
	ld.global.nc.u64 %rd366, [%rd212];
	// end inline asm
	mov.b64 	%fd330, %rd209;
	add.s64 	%rd214, %rd210, 4096;
	// begin inline asm
	ld.global.nc.u64 %rd213, [%rd214];
	// end inline asm
	add.s64 	%rd216, %rd210, 4104;
	// begin inline asm
	ld.global.nc.u64 %rd367, [%rd216];
	// end inline asm
	mov.b64 	%fd331, %rd213;
	add.s64 	%rd218, %rd210, 8192;
	// begin inline asm
	ld.global.nc.u64 %rd217, [%rd218];
	// end inline asm
	add.s64 	%rd220, %rd210, 8200;
	// begin inline asm
	ld.global.nc.u64 %rd368, [%rd220];
	// end inline asm
	mov.b64 	%fd332, %rd217;
	add.s64 	%rd222, %rd210, 12288;
	// begin inline asm
	ld.global.nc.u64 %rd221, [%rd222];
	// end inline asm
	add.s64 	%rd224, %rd210, 12296;
	// begin inline asm
	ld.global.nc.u64 %rd369, [%rd224];
	// end inline asm
	mov.b64 	%fd333, %rd221;
	add.s64 	%rd226, %rd210, 16384;
	// begin inline asm
	ld.global.nc.u64 %rd225, [%rd226];
	// end inline asm
	add.s64 	%rd228, %rd210, 16392;
	// begin inline asm
	ld.global.nc.u64 %rd381, [%rd228];
	// end inline asm
	mov.b64 	%fd344, %rd225;
	abs.f64 	%fd178, %fd329;
	abs.f64 	%fd179, %fd330;
	setp.lt.f64 	%p20, %fd178, %fd179;
	@%p20 bra 	$L__BB5_133;
	setp.lt.f64 	%p21, %fd179, %fd178;
	setp.lt.s64 	%p22, %rd365, %rd366;
	or.pred  	%p23, %p21, %p22;
	selp.b64 	%rd366, %rd365, %rd366, %p23;
	selp.f64 	%fd330, %fd329, %fd330, %p23;
$L__BB5_133:
	abs.f64 	%fd182, %fd330;
	abs.f64 	%fd183, %fd331;
	setp.lt.f64 	%p24, %fd182, %fd183;
	@%p24 bra 	$L__BB5_135;
	setp.lt.f64 	%p25, %fd183, %fd182;
	setp.lt.s64 	%p26, %rd366, %rd367;
	or.pred  	%p27, %p25, %p26;
	selp.b64 	%rd367, %rd366, %rd367, %p27;
	selp.f64 	%fd331, %fd330, %fd331, %p27;
$L__BB5_135:
	abs.f64 	%fd186, %fd331;
	abs.f64 	%fd187, %fd332;
	setp.lt.f64 	%p28, %fd186, %fd187;
	@%p28 bra 	$L__BB5_137;
	setp.lt.f64 	%p29, %fd187, %fd186;
	setp.lt.s64 	%p30, %rd367, %rd368;
	or.pred  	%p31, %p29, %p30;
	selp.b64 	%rd368, %rd367, %rd368, %p31;
	selp.f64 	%fd332, %fd331, %fd332, %p31;
$L__BB5_137:
	abs.f64 	%fd190, %fd332;
	abs.f64 	%fd191, %fd333;
	setp.lt.f64 	%p32, %fd190, %fd191;
	@%p32 bra 	$L__BB5_139;
	setp.lt.f64 	%p33, %fd191, %fd190;
	setp.lt.s64 	%p34, %rd368, %rd369;
	or.pred  	%p35, %p33, %p34;
	selp.b64 	%rd369, %rd368, %rd369, %p35;
	selp.f64 	%fd333, %fd332, %fd333, %p35;
$L__BB5_139:
	abs.f64 	%fd194, %fd333;
	abs.f64 	%fd195, %fd344;
	setp.lt.f64 	%p36, %fd194, %fd195;
	@%p36 bra 	$L__BB5_141;
	setp.lt.f64 	%p37, %fd195, %fd194;
	setp.lt.s64 	%p38, %rd369, %rd381;
	or.pred  	%p39, %p37, %p38;
	selp.b64 	%rd381, %rd369, %rd381, %p39;
	selp.f64 	%fd344, %fd333, %fd344, %p39;
$L__BB5_141:
	add.s32 	%r383, %r382, 1280;
	add.s32 	%r41, %r382, 2560;
	setp.le.s32 	%p40, %r41, %r37;
	mov.u32 	%r382, %r383;
	mov.f64 	%fd329, %fd344;
	mov.u64 	%rd365, %rd381;
	@%p40 bra 	$L__BB5_131;
$L__BB5_142:
	setp.le.s32 	%p41, %r37, %r383;
	@%p41 bra 	$L__BB5_165;
	sub.s32 	%r20, %r37, %r383;
	setp.ge.s32 	%p42, %r16, %r20;
	@%p42 bra 	$L__BB5_165;
	not.b32 	%r42, %r16;
	add.s32 	%r43, %r37, %r42;
	sub.s32 	%r21, %r43, %r383;
	and.b32  	%r44, %r21, 768;
	setp.eq.s32 	%p43, %r44, 768;
	mov.u32 	%r387, %r16;
	@%p43 bra 	$L__BB5_150;
	add.s32 	%r385, %r16, %r383;
	shr.u32 	%r45, %r21, 8;
	add.s32 	%r46, %r45, 1;
	and.b32  	%r47, %r46, 3;
	neg.s32 	%r384, %r47;
	mov.u32 	%r387, %r16;
$L__BB5_146:
	.pragma "nounroll";
	mov.u64 	%rd127, %rd381;
	mov.f64 	%fd199, %fd344;
	ld.param.u64 	%rd320, [_ZN6thrust24THRUST_300001_SM_1000_NS8cuda_cub4core6detail13_kernel_agentINS1_8__reduce11ReduceAgentIPN4cuda3std3__45tupleIJdlEEESC_SB_iNS1_9__extrema9arg_max_fIdl10ComparatorEEEEJSC_SC_iSG_EEEvDpT0__param_0];
	mul.wide.u32 	%rd235, %r385, 16;
	add.s64 	%rd232, %rd320, %rd235;
	// begin inline asm
	ld.global.nc.u64 %rd231, [%rd232];
	// end inline asm
	add.s64 	%rd234, %rd232, 8;
	// begin inline asm
	ld.global.nc.u64 %rd233, [%rd234];
	// end inline asm
	mov.b64 	%fd200, %rd231;
	abs.f64 	%fd201, %fd199;
	abs.f64 	%fd202, %fd200;
	setp.lt.f64 	%p44, %fd201, %fd202;
	mov.f64 	%fd344, %fd200;
	mov.u64 	%rd381, %rd233;
	@%p44 bra 	$L__BB5_149;
	setp.lt.f64 	%p45, %fd202, %fd201;
	mov.f64 	%fd344, %fd199;
	mov.u64 	%rd381, %rd127;
	@%p45 bra 	$L__BB5_149;
	setp.lt.s64 	%p46, %rd127, %rd233;
	selp.f64 	%fd344, %fd199, %fd200, %p46;
	min.s64 	%rd381, %rd127, %rd233;
$L__BB5_149:
	add.s32 	%r387, %r387, 256;
	add.s32 	%r385, %r385, 256;
	add.s32 	%r384, %r384, 1;
	setp.ne.s32 	%p47, %r384, 0;
	@%p47 bra 	$L__BB5_146;
$L__BB5_150:
	setp.lt.u32 	%p48, %r21, 768;
	@%p48 bra 	$L__BB5_165;
	ld.param.u64 	%rd321, [_ZN6thrust24THRUST_300001_SM_1000_NS8cuda_cub4core6detail13_kernel_agentINS1_8__reduce11ReduceAgentIPN4cuda3std3__45tupleIJdlEEESC_SB_iNS1_9__extrema9arg_max_fIdl10ComparatorEEEEJSC_SC_iSG_EEEvDpT0__param_0];
	cvt.u64.u32 	%rd236, %r387;
	cvt.u64.u32 	%rd237, %r383;
	add.s64 	%rd238, %rd236, %rd237;
	shl.b64 	%rd239, %rd238, 4;
	add.s64 	%rd240, %rd239, %rd321;
	add.s64 	%rd376, %rd240, 12296;
	add.s32 	%r388, %r387, %r383;
$L__BB5_152:
	ld.param.u64 	%rd322, [_ZN6thrust24THRUST_300001_SM_1000_NS8cuda_cub4core6detail13_kernel_agentINS1_8__reduce11ReduceAgentIPN4cuda3std3__45tupleIJdlEEESC_SB_iNS1_9__extrema9arg_max_fIdl10ComparatorEEEEJSC_SC_iSG_EEEvDpT0__param_0];
	mul.wide.u32 	%rd245, %r388, 16;
	add.s64 	%rd242, %rd322, %rd245;
	// begin inline asm
	ld.global.nc.u64 %rd241, [%rd242];
	// end inline asm
	add.s64 	%rd244, %rd242, 8;
	// begin inline asm
	ld.global.nc.u64 %rd243, [%rd244];
	// end inline asm
	mov.b64 	%fd208, %rd241;
	abs.f64 	%fd209, %fd344;
	abs.f64 	%fd210, %fd208;
	setp.lt.f64 	%p49, %fd209, %fd210;
	mov.f64 	%fd341, %fd208;
	mov.u64 	%rd378, %rd243;
	@%p49 bra 	$L__BB5_155;
	setp.lt.f64 	%p50, %fd210, %fd209;
	mov.f64 	%fd341, %fd344;
	mov.u64 	%rd378, %rd381;
	@%p50 bra 	$L__BB5_155;
	setp.lt.s64 	%p51, %rd381, %rd243;
	selp.f64 	%fd341, %fd344, %fd208, %p51;
	min.s64 	%rd378, %rd381, %rd243;
$L__BB5_155:
	add.s64 	%rd247, %rd376, -8200;
	// begin inline asm
	ld.global.nc.u64 %rd246, [%rd247];
	// end inline asm
	add.s64 	%rd249, %rd376, -8192;
	// begin inline asm
	ld.global.nc.u64 %rd248, [%rd249];
	// end inline asm
	mov.b64 	%fd213, %rd246;
	abs.f64 	%fd214, %fd341;
	abs.f64 	%fd215, %fd213;
	setp.lt.f64 	%p52, %fd214, %fd215;
	mov.f64 	%fd342, %fd213;
	mov.u64 	%rd379, %rd248;
	@%p52 bra 	$L__BB5_158;
	setp.lt.f64 	%p53, %fd215, %fd214;
	mov.f64 	%fd342, %fd341;
	mov.u64 	%rd379, %rd378;
	@%p53 bra 	$L__BB5_158;
	setp.lt.s64 	%p54, %rd378, %rd248;
	selp.f64 	%fd342, %fd341, %fd213, %p54;
	min.s64 	%rd379, %rd378, %rd248;
$L__BB5_158:
	add.s64 	%rd251, %rd376, -4104;
	// begin inline asm
	ld.global.nc.u64 %rd250, [%rd251];
	// end inline asm
	add.s64 	%rd253, %rd376, -4096;
	// begin inline asm
	ld.global.nc.u64 %rd252, [%rd253];
	// end inline asm
	mov.b64 	%fd218, %rd250;
	abs.f64 	%fd219, %fd342;
	abs.f64 	%fd220, %fd218;
	setp.lt.f64 	%p55, %fd219, %fd220;
	mov.f64 	%fd343, %fd218;
	mov.u64 	%rd380, %rd252;
	@%p55 bra 	$L__BB5_161;
	setp.lt.f64 	%p56, %fd220, %fd219;
	mov.f64 	%fd343, %fd342;
	mov.u64 	%rd380, %rd379;
	@%p56 bra 	$L__BB5_161;
	setp.lt.s64 	%p57, %rd379, %rd252;
	selp.f64 	%fd343, %fd342, %fd218, %p57;
	min.s64 	%rd380, %rd379, %rd252;
$L__BB5_161:
	add.s64 	%rd255, %rd376, -8;
	// begin inline asm
	ld.global.nc.u64 %rd254, [%rd255];
	// end inline asm
	// begin inline asm
	ld.global.nc.u64 %rd256, [%rd376];
	// end inline asm
	mov.b64 	%fd223, %rd254;
	abs.f64 	%fd224, %fd343;
	abs.f64 	%fd225, %fd223;
	setp.lt.f64 	%p58, %fd224, %fd225;
	mov.f64 	%fd344, %fd223;
	mov.u64 	%rd381, %rd256;
	@%p58 bra 	$L__BB5_164;
	setp.lt.f64 	%p59, %fd225, %fd224;
	mov.f64 	%fd344, %fd343;
	mov.u64 	%rd381, %rd380;
	@%p59 bra 	$L__BB5_164;
	setp.lt.s64 	%p60, %rd380, %rd256;
	selp.f64 	%fd344, %fd343, %fd223, %p60;
	min.s64 	%rd381, %rd380, %rd256;
$L__BB5_164:
	add.s32 	%r387, %r387, 1024;
	add.s64 	%rd376, %rd376, 16384;
	add.s32 	%r388, %r388, 1024;
	setp.lt.s32 	%p61, %r387, %r20;
	@%p61 bra 	$L__BB5_152;
$L__BB5_165:
	// begin inline asm
	mov.u32 %r48, %laneid;
	// end inline asm
	mov.b64 	%rd258, %fd344;
	mov.b64 	{%r50, %r55}, %rd258;
	mov.b32 	%r66, 1;
	mov.b32 	%r67, 31;
	mov.b32 	%r68, -1;
	// begin inline asm
	shfl.sync.down.b32 %r49, %r50, %r66, %r67, %r68;
	// end inline asm
	// begin inline asm
	shfl.sync.down.b32 %r54, %r55, %r66, %r67, %r68;
	// end inline asm
	mov.b64 	%rd259, {%r49, %r54};
	mov.b64 	%fd229, %rd259;
	mov.b64 	{%r60, %r65}, %rd381;
	// begin inline asm
	shfl.sync.down.b32 %r59, %r60, %r66, %r67, %r68;
	// end inline asm
	// begin inline asm
	shfl.sync.down.b32 %r64, %r65, %r66, %r67, %r68;
	// end inline asm
	mov.b64 	%rd150, {%r59, %r64};
	setp.gt.s32 	%p62, %r48, 30;
	mov.f64 	%fd346, %fd344;
	mov.u64 	%rd383, %rd381;
	@%p62 bra 	$L__BB5_169;
	abs.f64 	%fd230, %fd344;
	abs.f64 	%fd231, %fd229;
	setp.lt.f64 	%p63, %fd230, %fd231;
	mov.f64 	%fd346, %fd229;
	mov.u64 	%rd383, %rd150;
	@%p63 bra 	$L__BB5_169;
	setp.lt.f64 	%p64, %fd231, %fd230;
	mov.f64 	%fd346, %fd344;
	mov.u64 	%rd383, %rd381;
	@%p64 bra 	$L__BB5_169;
	setp.lt.s64 	%p65, %rd381, %rd150;
	selp.f64 	%fd346, %fd344, %fd229, %p65;
	min.s64 	%rd383, %rd381, %rd150;
$L__BB5_169:
	mov.b64 	%rd260, %fd346;
	mov.b64 	{%r70, %r75}, %rd260;
	mov.b32 	%r86, 2;
	mov.b32 	%r87, 31;
	mov.b32 	%r88, -1;
	// begin inline asm
	shfl.sync.down.b32 %r69, %r70, %r86, %r87, %r88;
	// end inline asm
	// begin inline asm
	shfl.sync.down.b32 %r74, %r75, %r86, %r87, %r88;
	// end inline asm
	mov.b64 	%rd261, {%r69, %r74};
	mov.b64 	%fd234, %rd261;
	mov.b64 	{%r80, %r85}, %rd383;
	// begin inline asm
	shfl.sync.down.b32 %r79, %r80, %r86, %r87, %r88;
	// end inline asm
	// begin inline asm
	shfl.sync.down.b32 %r84, %r85, %r86, %r87, %r88;
	// end inline asm
	mov.b64 	%rd153, {%r79, %r84};
	setp.gt.s32 	%p66, %r48, 29;
	mov.f64 	%fd347, %fd346;
	mov.u64 	%rd384, %rd383;
	@%p66 bra 	$L__BB5_173;
	abs.f64 	%fd235, %fd346;
	abs.f64 	%fd236, %fd234;
	setp.lt.f64 	%p67, %fd235, %fd236;
	mov.f64 	%fd347, %fd234;
	mov.u64 	%rd384, %rd153;
	@%p67 bra 	$L__BB5_173;
	setp.lt.f64 	%p68, %fd236, %fd235;
	mov.f64 	%fd347, %fd346;
	mov.u64 	%rd384, %rd383;
	@%p68 bra 	$L__BB5_173;
	setp.lt.s64 	%p69, %rd383, %rd153;
	selp.f64 	%fd347, %fd346, %fd234, %p69;
	min.s64 	%rd384, %rd383, %rd153;
$L__BB5_173:
	mov.b64 	%rd262, %fd347;
	mov.b64 	{%r90, %r95}, %rd262;
	mov.b32 	%r106, 4;
	mov.b32 	%r107, 31;
	mov.b32 	%r108, -1;
	// begin inline asm
	shfl.sync.down.b32 %r89, %r90, %r106, %r107, %r108;
	// end inline asm
	// begin inline asm
	shfl.sync.down.b32 %r94, %r95, %r106, %r107, %r108;
	// end inline asm
	mov.b64 	%rd263, {%r89, %r94};
	mov.b64 	%fd239, %rd263;
	mov.b64 	{%r100, %r105}, %rd384;
	// begin inline asm
	shfl.sync.down.b32 %r99, %r100, %r106, %r107, %r108;
	// end inline asm
	// begin inline asm
	shfl.sync.down.b32 %r104, %r105, %r106, %r107, %r108;
	// end inline asm
	mov.b64 	%rd156, {%r99, %r104};
	setp.gt.s32 	%p70, %r48, 27;
	mov.f64 	%fd348, %fd347;
	mov.u64 	%rd385, %rd384;
	@%p70 bra 	$L__BB5_177;
	abs.f64 	%fd240, %fd347;
	abs.f64 	%fd241, %fd239;
	setp.lt.f64 	%p71, %fd240, %fd241;
	mov.f64 	%fd348, %fd239;
	mov.u64 	%rd385, %rd156;
	@%p71 bra 	$L__BB5_177;
	setp.lt.f64 	%p72, %fd241, %fd240;
	mov.f64 	%fd348, %fd347;
	mov.u64 	%rd385, %rd384;
	@%p72 bra 	$L__BB5_177;
	setp.lt.s64 	%p73, %rd384, %rd156;
	selp.f64 	%fd348, %fd347, %fd239, %p73;
	min.s64 	%rd385, %rd384, %rd156;
$L__BB5_177:
	mov.b64 	%rd264, %fd348;
	mov.b64 	{%r110, %r115}, %rd264;
	mov.b32 	%r126, 8;
	mov.b32 	%r127, 31;
	mov.b32 	%r128, -1;
	// begin inline asm
	shfl.sync.down.b32 %r109, %r110, %r126, %r127, %r128;
	// end inline asm
	// begin inline asm
	shfl.sync.down.b32 %r114, %r115, %r126, %r127, %r128;
	// end inline asm
	mov.b64 	%rd265, {%r109, %r114};
	mov.b64 	%fd244, %rd265;
	mov.b64 	{%r120, %r125}, %rd385;
	// begin inline asm
	shfl.sync.down.b32 %r119, %r120, %r126, %r127, %r128;
	// end inline asm
	// begin inline asm
	shfl.sync.down.b32 %r124, %r125, %r126, %r127, %r128;
	// end inline asm
	mov.b64 	%rd159, {%r119, %r124};
	setp.gt.s32 	%p74, %r48, 23;
	mov.f64 	%fd349, %fd348;
	mov.u64 	%rd386, %rd385;
	@%p74 bra 	$L__BB5_181;
	abs.f64 	%fd245, %fd348;
	abs.f64 	%fd246, %fd244;
	setp.lt.f64 	%p75, %fd245, %fd246;
	mov.f64 	%fd349, %fd244;
	mov.u64 	%rd386, %rd159;
	@%p75 bra 	$L__BB5_181;
	setp.lt.f64 	%p76, %fd246, %fd245;
	mov.f64 	%fd349, %fd348;
	mov.u64 	%rd386, %rd385;
	@%p76 bra 	$L__BB5_181;
	setp.lt.s64 	%p77, %rd385, %rd159;
	selp.f64 	%fd349, %fd348, %fd244, %p77;
	min.s64 	%rd386, %rd385, %rd159;
$L__BB5_181:
	mov.b64 	%rd266, %fd349;
	mov.b64 	{%r130, %r135}, %rd266;
	mov.b32 	%r146, 16;
	mov.b32 	%r147, 31;
	mov.b32 	%r148, -1;
	// begin inline asm
	shfl.sync.down.b32 %r129, %r130, %r146, %r147, %r148;
	// end inline asm
	// begin inline asm
	shfl.sync.down.b32 %r134, %r135, %r146, %r147, %r148;
	// end inline asm
	mov.b64 	%rd267, {%r129, %r134};
	mov.b64 	%fd249, %rd267;
	mov.b64 	{%r140, %r145}, %rd386;
	// begin inline asm
	shfl.sync.down.b32 %r139, %r140, %r146, %r147, %r148;
	// end inline asm
	// begin inline asm
	shfl.sync.down.b32 %r144, %r145, %r146, %r147, %r148;
	// end inline asm
	mov.b64 	%rd162, {%r139, %r144};
	setp.gt.s32 	%p78, %r48, 15;
	mov.f64 	%fd357, %fd349;
	mov.u64 	%rd394, %rd386;
	@%p78 bra 	$L__BB5_185;
	abs.f64 	%fd250, %fd349;
	abs.f64 	%fd251, %fd249;
	setp.lt.f64 	%p79, %fd250, %fd251;
	mov.f64 	%fd357, %fd249;
	mov.u64 	%rd394, %rd162;
	@%p79 bra 	$L__BB5_185;
	setp.lt.f64 	%p80, %fd251, %fd250;
	mov.f64 	%fd357, %fd349;
	mov.u64 	%rd394, %rd386;
	@%p80 bra 	$L__BB5_185;
	setp.lt.s64 	%p81, %rd386, %rd162;
	selp.f64 	%fd357, %fd349, %fd249, %p81;
	min.s64 	%rd394, %rd386, %rd162;
$L__BB5_185:
	setp.ne.s32 	%p82, %r48, 0;
	@%p82 bra 	$L__BB5_187;
	shr.u32 	%r149, %r16, 1;
	and.b32  	%r150, %r149, 496;
	mov.u32 	%r151, _ZN6thrust24THRUST_300001_SM_1000_NS8cuda_cub4core6detail5shmemE;
	add.s32 	%r152, %r151, %r150;
	st.shared.f64 	[%r152+8], %fd357;
	st.shared.u64 	[%r152+16], %rd394;
$L__BB5_187:
	bar.sync 	0;
	setp.ne.s32 	%p83, %r16, 0;
	@%p83 bra 	$L__BB5_209;
	ld.shared.f64 	%fd254, [_ZN6thrust24THRUST_300001_SM_1000_NS8cuda_cub4core6detail5shmemE+24];
	ld.shared.u64 	%rd165, [_ZN6thrust24THRUST_300001_SM_1000_NS8cuda_cub4core6detail5shmemE+32];
	abs.f64 	%fd255, %fd357;
	abs.f64 	%fd256, %fd254;
	setp.lt.f64 	%p84, %fd255, %fd256;
	mov.f64 	%fd351, %fd254;
	mov.u64 	%rd388, %rd165;
	@%p84 bra 	$L__BB5_191;
	setp.lt.f64 	%p85, %fd256, %fd255;
	mov.f64 	%fd351, %fd357;
	mov.u64 	%rd388, %rd394;
	@%p85 bra 	$L__BB5_191;
	setp.lt.s64 	%p86, %rd394, %rd165;
	selp.f64 	%fd351, %fd357, %fd254, %p86;
	min.s64 	%rd388, %rd394, %rd165;
$L__BB5_191:
	ld.shared.f64 	%fd259, [_ZN6thrust24THRUST_300001_SM_1000_NS8cuda_cub4core6detail5shmemE+40];
	ld.shared.u64 	%rd168, [_ZN6thrust24THRUST_300001_SM_1000_NS8cuda_cub4core6detail5shmemE+48];
	abs.f64 	%fd260, %fd351;
	abs.f64 	%fd261, %fd259;
	setp.lt.f64 	%p87, %fd260, %fd261;
	mov.f64 	%fd352, %fd259;
	mov.u64 	%rd389, %rd168;
	@%p87 bra 	$L__BB5_194;
	setp.lt.f64 	%p88, %fd261, %fd260;
	mov.f64 	%fd352, %fd351;
	mov.u64 	%rd389, %rd388;
	@%p88 bra 	$L__BB5_194;
	setp.lt.s64 	%p89, %rd388, %rd168;
	selp.f64 	%fd352, %fd351, %fd259, %p89;
	min.s64 	%rd389, %rd388, %rd168;
$L__BB5_194:
	ld.shared.f64 	%fd264, [_ZN6thrust24THRUST_300001_SM_1000_NS8cuda_cub4core6detail5shmemE+56];
	ld.shared.u64 	%rd171, [_ZN6thrust24THRUST_300001_SM_1000_NS8cuda_cub4core6detail5shmemE+64];
	abs.f64 	%fd265, %fd352;
	abs.f64 	%fd266, %fd264;
	setp.lt.f64 	%p90, %fd265, %fd266;
	mov.f64 	%fd353, %fd264;
	mov.u64 	%rd390, %rd171;
	@%p90 bra 	$L__BB5_197;
	setp.lt.f64 	%p91, %fd266, %fd265;
	mov.f64 	%fd353, %fd352;
	mov.u64 	%rd390, %rd389;
	@%p91 bra 	$L__BB5_197;
	setp.lt.s64 	%p92, %rd389, %rd171;
	selp.f64 	%fd353, %fd352, %fd264, %p92;
	min.s64 	%rd390, %rd389, %rd171;
$L__BB5_197:
	ld.shared.f64 	%fd269, [_ZN6thrust24THRUST_300001_SM_1000_NS8cuda_cub4core6detail5shmemE+72];
	ld.shared.u64 	%rd174, [_ZN6thrust24THRUST_300001_SM_1000_NS8cuda_cub4core6detail5shmemE+80];
	abs.f64 	%fd270, %fd353;
	abs.f64 	%fd271, %fd269;
	setp.lt.f64 	%p93, %fd270, %fd271;
	mov.f64 	%fd354, %fd269;
	mov.u64 	%rd391, %rd174;
	@%p93 bra 	$L__BB5_200;
	setp.lt.f64 	%p94, %fd271, %fd270;
	mov.f64 	%fd354, %fd353;
	mov.u64 	%rd391, %rd390;
	@%p94 bra 	$L__BB5_200;
	setp.lt.s64 	%p95, %rd390, %rd174;
	selp.f64 	%fd354, %fd353, %fd269, %p95;
	min.s64 	%rd391, %rd390, %rd174;
$L__BB5_200:
	ld.shared.f64 	%fd274, [_ZN6thrust24THRUST_300001_SM_1000_NS8cuda_cub4core6detail5shmemE+88];
	ld.shared.u64 	%rd177, [_ZN6thrust24THRUST_300001_SM_1000_NS8cuda_cub4core6detail5shmemE+96];
	abs.f64 	%fd275, %fd354;
	abs.f64 	%fd276, %fd274;
	setp.lt.f64 	%p96, %fd275, %fd276;
	mov.f64 	%fd355, %fd274;
	mov.u64 	%rd392, %rd177;
	@%p96 bra 	$L__BB5_203;
	setp.lt.f64 	%p97, %fd276, %fd275;
	mov.f64 	%fd355, %fd354;
	mov.u64 	%rd392, %rd391;
	@%p97 bra 	$L__BB5_203;
	setp.lt.s64 	%p98, %rd391, %rd177;
	selp.f64 	%fd355, %fd354, %fd274, %p98;
	min.s64 	%rd392, %rd391, %rd177;
$L__BB5_203:
	ld.shared.f64 	%fd279, [_ZN6thrust24THRUST_300001_SM_1000_NS8cuda_cub4core6detail5shmemE+104];
	ld.shared.u64 	%rd180, [_ZN6thrust24THRUST_300001_SM_1000_NS8cuda_cub4core6detail5shmemE+112];
	abs.f64 	%fd280, %fd355;
	abs.f64 	%fd281, %fd279;
	setp.lt.f64 	%p99, %fd280, %fd281;
	mov.f64 	%fd356, %fd279;
	mov.u64 	%rd393, %rd180;
	@%p99 bra 	$L__BB5_206;
	setp.lt.f64 	%p100, %fd281, %fd280;
	mov.f64 	%fd356, %fd355;
	mov.u64 	%rd393, %rd392;
	@%p100 bra 	$L__BB5_206;
	setp.lt.s64 	%p101, %rd392, %rd180;
	selp.f64 	%fd356, %fd355, %fd279, %p101;
	min.s64 	%rd393, %rd392, %rd180;
$L__BB5_206:
	ld.shared.f64 	%fd284, [_ZN6thrust24THRUST_300001_SM_1000_NS8cuda_cub4core6detail5shmemE+120];
	ld.shared.u64 	%rd183, [_ZN6thrust24THRUST_300001_SM_1000_NS8cuda_cub4core6detail5shmemE+128];
	abs.f64 	%fd285, %fd356;
	abs.f64 	%fd286, %fd284;
	setp.lt.f64 	%p102, %fd285, %fd286;
	mov.u64 	%rd394, %rd183;
	mov.f64 	%fd357, %fd284;
	@%p102 bra 	$L__BB5_209;
	setp.lt.f64 	%p103, %fd286, %fd285;
	mov.u64 	%rd394, %rd393;
	mov.f64 	%fd357, %fd356;
	@%p103 bra 	$L__BB5_209;
	setp.lt.s64 	%p104, %rd393, %rd183;
	selp.f64 	%fd357, %fd356, %fd284, %p104;
	min.s64 	%rd394, %rd393, %rd183;
$L__BB5_209:
	mov.u32 	%r376, %tid.x;
	setp.ne.s32 	%p221, %r376, 0;
	@%p221 bra 	$L__BB5_211;
	ld.param.u64 	%rd326, [_ZN6thrust24THRUST_300001_SM_1000_NS8cuda_cub4core6detail13_kernel_agentINS1_8__reduce11ReduceAgentIPN4cuda3std3__45tupleIJdlEEESC_SB_iNS1_9__extrema9arg_max_fIdl10ComparatorEEEEJSC_SC_iSG_EEEvDpT0__param_1];
	cvta.to.global.u64 	%rd317, %rd326;
	st.global.f64 	[%rd317], %fd357;
	st.global.u64 	[%rd317+8], %rd394;
$L__BB5_211:
	ret;

}
	// .globl	_ZN6thrust24THRUST_300001_SM_1000_NS8cuda_cub4core6detail13_kernel_agentINS1_8__reduce11ReduceAgentINS0_12zip_iteratorIN4cuda3std3__45tupleIJNS0_10device_ptrIdEENS0_17counting_iteratorIlNS0_11use_defaultESF_SF_EEEEEEEPNSB_IJdlEEESJ_lNS1_9__extrema9arg_max_fIdl10ComparatorEEEEJSI_SK_lSO_EEEvDpT0_
.visible .entry _ZN6thrust24THRUST_300001_SM_1000_NS8cuda_cub4core6detail13_kernel_agentINS1_8__reduce11ReduceAgentINS0_12zip_iteratorIN4cuda3std3__45tupleIJNS0_10device_ptrIdEENS0_17counting_iteratorIlNS0_11use_defaultESF_SF_EEEEEEEPNSB_IJdlEEESJ_lNS1_9__extrema9arg_max_fIdl10ComparatorEEEEJSI_SK_lSO_EEEvDpT0_(
	.param .align 8 .b8 _ZN6thrust24THRUST_300001_SM_1000_NS8cuda_cub4core6detail13_kernel_agentINS1_8__reduce11ReduceAgentINS0_12zip_iteratorIN4cuda3std3__45tupleIJNS0_10device_ptrIdEENS0_17counting_iteratorIlNS0_11use_defaultESF_SF_EEEEEEEPNSB_IJdlEEESJ_lNS1_9__extrema9arg_max_fIdl10ComparatorEEEEJSI_SK_lSO_EEEvDpT0__param_0[16],
	.param .u64 .ptr .align 1 _ZN6thrust24THRUST_300001_SM_1000_NS8cuda_cub4core6detail13_kernel_agentINS1_8__reduce11ReduceAgentINS0_12zip_iteratorIN4cuda3std3__45tupleIJNS0_10device_ptrIdEENS0_17counting_iteratorIlNS0_11use_defaultESF_SF_EEEEEEEPNSB_IJdlEEESJ_lNS1_9__extrema9arg_max_fIdl10ComparatorEEEEJSI_SK_lSO_EEEvDpT0__param_1,
	.param .u64 _ZN6thrust24THRUST_300001_SM_1000_NS8cuda_cub4core6detail13_kernel_agentINS1_8__reduce11ReduceAgentINS0_12zip_iteratorIN4cuda3std3__45tupleIJNS0_10device_ptrIdEENS0_17counting_iteratorIlNS0_11use_defaultESF_SF_EEEEEEEPNSB_IJdlEEESJ_lNS1_9__extrema9arg_max_fIdl10ComparatorEEEEJSI_SK_lSO_EEEvDpT0__param_2,
	.param .align 1 .b8 _ZN6thrust24THRUST_300001_SM_1000_NS8cuda_cub4core6detail13_kernel_agentINS1_8__reduce11ReduceAgentINS0_12zip_iteratorIN4cuda3std3__45tupleIJNS0_10device_ptrIdEENS0_17counting_iteratorIlNS0_11use_defaultESF_SF_EEEEEEEPNSB_IJdlEEESJ_lNS1_9__extrema9arg_max_fIdl10ComparatorEEEEJSI_SK_lSO_EEEvDpT0__param_3[1]
)
.maxntid 256
{
	.reg .pred 	%p<213>;
	.reg .b32 	%r<391>;
	.reg .b64 	%rd<341>;
	.reg .b64 	%fd<352>;

	ld.param.u64 	%rd192, [_ZN6thrust24THRUST_300001_SM_1000_NS8cuda_cub4core6detail13_kernel_agentINS1_8__reduce11ReduceAgentINS0_12zip_iteratorIN4cuda3std3__45tupleIJNS0_10device_ptrIdEENS0_17counting_iteratorIlNS0_11use_defaultESF_SF_EEEEEEEPNSB_IJdlEEESJ_lNS1_9__extrema9arg_max_fIdl10ComparatorEEEEJSI_SK_lSO_EEEvDpT0__param_0+8];
	ld.param.u64 	%rd191, [_ZN6thrust24THRUST_300001_SM_1000_NS8cuda_cub4core6detail13_kernel_agentINS1_8__reduce11ReduceAgentINS0_12zip_iteratorIN4cuda3std3__45tupleIJNS0_10device_ptrIdEENS0_17counting_iteratorIlNS0_11use_defaultESF_SF_EEEEEEEPNSB_IJdlEEESJ_lNS1_9__extrema9arg_max_fIdl10ComparatorEEEEJSI_SK_lSO_EEEvDpT0__param_0];
	ld.param.u64 	%rd194, [_ZN6thrust24THRUST_300001_SM_1000_NS8cuda_cub4core6detail13_kernel_agentINS1_8__reduce11ReduceAgentINS0_12zip_iteratorIN4cuda3std3__45tupleIJNS0_10device_ptrIdEENS0_17counting_iteratorIlNS0_11use_defaultESF_SF_EEEEEEEPNSB_IJdlEEESJ_lNS1_9__extrema9arg_max_fIdl10ComparatorEEEEJSI_SK_lSO_EEEvDpT0__param_2];
	setp.eq.s64 	%p1, %rd194, 0;
	@%p1 bra 	$L__BB6_206;
	cvta.to.global.u64 	%rd1, %rd191;
	setp.gt.s64 	%p2, %rd194, 1279;
	@%p2 bra 	$L__BB6_122;
	cvt.u32.u64 	%r1, %rd194;
	mov.u32 	%r2, %tid.x;
	setp.ge.s32 	%p96, %r2, %r1;
	mov.f64 	%fd298, 0d0000000000000000;
	mov.b64 	%rd283, 0;
	mov.u32 	%r385, %r2;
	@%p96 bra 	$L__BB6_4;
	cvt.u64.u32 	%rd239, %r2;
	mul.wide.u32 	%rd240, %r2, 8;
	add.s64 	%rd241, %rd1, %rd240;
	add.s64 	%rd283, %rd192, %rd239;
	ld.global.f64 	%fd298, [%rd241];
	add.s32 	%r385, %r2, 256;
$L__BB6_4:
	setp.ge.s32 	%p97, %r385, %r1;
	@%p97 bra 	$L__BB6_26;
	not.b32 	%r154, %r385;
	add.s32 	%r5, %r154, %r1;
	and.b32  	%r155, %r5, 768;
	setp.eq.s32 	%p98, %r155, 768;
	@%p98 bra 	$L__BB6_11;
	cvt.u64.u32 	%rd243, %r385;
	add.s64 	%rd274, %rd192, %rd243;
	mul.wide.u32 	%rd244, %r385, 8;
	add.s64 	%rd273, %rd1, %rd244;
	shr.u32 	%r156, %r5, 8;
	add.s32 	%r157, %r156, 1;
	and.b32  	%r158, %r157, 3;
	neg.s32 	%r383, %r158;
$L__BB6_7:
	.pragma "nounroll";
	mov.u64 	%rd9, %rd283;
	mov.f64 	%fd3, %fd298;
	ld.global.f64 	%fd4, [%rd273];
	abs.f64 	%fd5, %fd3;
	abs.f64 	%fd6, %fd4;
	setp.lt.f64 	%p99, %fd5, %fd6;
	mov.u64 	%rd283, %rd274;
	mov.f64 	%fd298, %fd4;
	@%p99 bra 	$L__BB6_10;
	setp.lt.f64 	%p100, %fd6, %fd5;
	mov.u64 	%rd283, %rd9;
	mov.f64 	%fd298, %fd3;
	@%p100 bra 	$L__BB6_10;
	setp.lt.s64 	%p101, %rd9, %rd274;
	min.s64 	%rd283, %rd9, %rd274;
	selp.f64 	%fd298, %fd3, %fd4, %p101;
$L__BB6_10:
	add.s32 	%r385, %r385, 256;
	add.s64 	%rd274, %rd274, 256;
	add.s64 	%rd273, %rd273, 2048;
	add.s32 	%r383, %r383, 1;
	setp.ne.s32 	%p102, %r383, 0;
	@%p102 bra 	$L__BB6_7;
$L__BB6_11:
	setp.lt.u32 	%p103, %r5, 768;
	@%p103 bra 	$L__BB6_26;
	add.s32 	%r386, %r385, 512;
$L__BB6_13:
	mov.u32 	%r13, %r386;
	add.s32 	%r159, %r13, -512;
	cvt.s64.s32 	%rd245, %r159;
	mul.wide.s32 	%rd246, %r159, 8;
	add.s64 	%rd17, %rd1, %rd246;
	add.s64 	%rd18, %rd192, %rd245;
	ld.global.f64 	%fd12, [%rd17];
	abs.f64 	%fd13, %fd298;
	abs.f64 	%fd14, %fd12;
	setp.lt.f64 	%p104, %fd13, %fd14;
	mov.u64 	%rd280, %rd18;
	mov.f64 	%fd295, %fd12;
	@%p104 bra 	$L__BB6_16;
	setp.lt.f64 	%p105, %fd14, %fd13;
	mov.u64 	%rd280, %rd283;
	mov.f64 	%fd295, %fd298;
	@%p105 bra 	$L__BB6_16;
	setp.lt.s64 	%p106, %rd283, %rd18;
	min.s64 	%rd280, %rd283, %rd18;
	selp.f64 	%fd295, %fd298, %fd12, %p106;
$L__BB6_16:
	add.s32 	%r160, %r13, -256;
	cvt.s64.s32 	%rd247, %r160;
	add.s64 	%rd21, %rd192, %rd247;
	ld.global.f64 	%fd17, [%rd17+2048];
	abs.f64 	%fd18, %fd295;
	abs.f64 	%fd19, %fd17;
	setp.lt.f64 	%p107, %fd18, %fd19;
	mov.u64 	%rd281, %rd21;
	mov.f64 	%fd296, %fd17;
	@%p107 bra 	$L__BB6_19;
	setp.lt.f64 	%p108, %fd19, %fd18;
	mov.u64 	%rd281, %rd280;
	mov.f64 	%fd296, %fd295;
	@%p108 bra 	$L__BB6_19;
	setp.lt.s64 	%p109, %rd280, %rd21;
	min.s64 	%rd281, %rd280, %rd21;
	selp.f64 	%fd296, %fd295, %fd17, %p109;
$L__BB6_19:
	cvt.s64.s32 	%rd248, %r13;
	add.s64 	%rd24, %rd192, %rd248;
	ld.global.f64 	%fd22, [%rd17+4096];
	abs.f64 	%fd23, %fd296;
	abs.f64 	%fd24, %fd22;
	setp.lt.f64 	%p110, %fd23, %fd24;
	mov.u64 	%rd282, %rd24;
	mov.f64 	%fd297, %fd22;
	@%p110 bra 	$L__BB6_22;
	setp.lt.f64 	%p111, %fd24, %fd23;
	mov.u64 	%rd282, %rd281;
	mov.f64 	%fd297, %fd296;
	@%p111 bra 	$L__BB6_22;
	setp.lt.s64 	%p112, %rd281, %rd24;
	min.s64 	%rd282, %rd281, %rd24;
	selp.f64 	%fd297, %fd296, %fd22, %p112;
$L__BB6_22:
	add.s32 	%r161, %r13, 256;
	cvt.s64.s32 	%rd249, %r161;
	add.s64 	%rd27, %rd192, %rd249;
	ld.global.f64 	%fd27, [%rd17+6144];
	abs.f64 	%fd28, %fd297;
	abs.f64 	%fd29, %fd27;
	setp.lt.f64 	%p113, %fd28, %fd29;
	mov.u64 	%rd283, %rd27;
	mov.f64 	%fd298, %fd27;
	@%p113 bra 	$L__BB6_25;
	setp.lt.f64 	%p114, %fd29, %fd28;
	mov.u64 	%rd283, %rd282;
	mov.f64 	%fd298, %fd297;
	@%p114 bra 	$L__BB6_25;
	setp.lt.s64 	%p115, %rd282, %rd27;
	min.s64 	%rd283, %rd282, %rd27;
	selp.f64 	%fd298, %fd297, %fd27, %p115;
$L__BB6_25:
	add.s32 	%r386, %r13, 1024;
	add.s32 	%r162, %r13, 512;
	setp.lt.s32 	%p116, %r162, %r1;
	@%p116 bra 	$L__BB6_13;
$L__BB6_26:
	setp.lt.s32 	%p117, %r1, 256;
	@%p117 bra 	$L__BB6_71;
	// begin inline asm
	mov.u32 %r276, %laneid;
	// end inline asm
	mov.b64 	%rd260, %fd298;
	mov.b64 	{%r278, %r283}, %rd260;
	mov.b32 	%r294, 1;
	mov.b32 	%r295, 31;
	mov.b32 	%r296, -1;
	// begin inline asm
	shfl.sync.down.b32 %r277, %r278, %r294, %r295, %r296;
	// end inline asm
	// begin inline asm
	shfl.sync.down.b32 %r282, %r283, %r294, %r295, %r296;
	// end inline asm
	mov.b64 	%rd261, {%r277, %r282};
	mov.b64 	%fd33, %rd261;
	mov.b64 	{%r288, %r293}, %rd283;
	// begin inline asm
	shfl.sync.down.b32 %r287, %r288, %r294, %r295, %r296;
	// end inline asm
	// begin inline asm
	shfl.sync.down.b32 %r292, %r293, %r294, %r295, %r296;
	// end inline asm
	mov.b64 	%rd31, {%r287, %r292};
	setp.gt.s32 	%p169, %r276, 30;
	mov.u64 	%rd285, %rd283;
	mov.f64 	%fd300, %fd298;
	@%p169 bra 	$L__BB6_31;
	abs.f64 	%fd34, %fd298;
	abs.f64 	%fd35, %fd33;
	setp.lt.f64 	%p170, %fd34, %fd35;
	mov.u64 	%rd285, %rd31;
	mov.f64 	%fd300, %fd33;
	@%p170 bra 	$L__BB6_31;
	setp.lt.f64 	%p171, %fd35, %fd34;
	mov.u64 	%rd285, %rd283;
	mov.f64 	%fd300, %fd298;
	@%p171 bra 	$L__BB6_31;
	setp.lt.s64 	%p172, %rd283, %rd31;
	min.s64 	%rd285, %rd283, %rd31;
	selp.f64 	%fd300, %fd298, %fd33, %p172;
$L__BB6_31:
	mov.b64 	%rd262, %fd300;
	mov.b64 	{%r298, %r303}, %rd262;
	mov.b32 	%r314, 2;
	mov.b32 	%r315, 31;
	mov.b32 	%r316, -1;
	// begin inline asm
	shfl.sync.down.b32 %r297, %r298, %r314, %r315, %r316;
	// end inline asm
	// begin inline asm
	shfl.sync.down.b32 %r302, %r303, %r314, %r315, %r316;
	// end inline asm
	mov.b64 	%rd263, {%r297, %r302};
	mov.b64 	%fd38, %rd263;
	mov.b64 	{%r308, %r313}, %rd285;
	// begin inline asm
	shfl.sync.down.b32 %r307, %r308, %r314, %r315, %r316;
	// end inline asm
	// begin inline asm
	shfl.sync.down.b32 %r312, %r313, %r314, %r315, %r316;
	// end inline asm
	mov.b64 	%rd34, {%r307, %r312};
	setp.gt.s32 	%p173, %r276, 29;
	mov.u64 	%rd286, %rd285;
	mov.f64 	%fd301, %fd300;
	@%p173 bra 	$L__BB6_35;
	abs.f64 	%fd39, %fd300;
	abs.f64 	%fd40, %fd38;
	setp.lt.f64 	%p174, %fd39, %fd40;
	mov.u64 	%rd286, %rd34;
	mov.f64 	%fd301, %fd38;
	@%p174 bra 	$L__BB6_35;
	setp.lt.f64 	%p175, %fd40, %fd39;
	mov.u64 	%rd286, %rd285;
	mov.f64 	%fd301, %fd300;
	@%p175 bra 	$L__BB6_35;
	setp.lt.s64 	%p176, %rd285, %rd34;
	min.s64 	%rd286, %rd285, %rd34;
	selp.f64 	%fd301, %fd300, %fd38, %p176;
$L__BB6_35:
	mov.b64 	%rd264, %fd301;
	mov.b64 	{%r318, %r323}, %rd264;
	mov.b32 	%r334, 4;
	mov.b32 	%r335, 31;
	mov.b32 	%r336, -1;
	// begin inline asm
	shfl.sync.down.b32 %r317, %r318, %r334, %r335, %r336;
	// end inline asm
	// begin inline asm
	shfl.sync.down.b32 %r322, %r323, %r334, %r335, %r336;
	// end inline asm
	mov.b64 	%rd265, {%r317, %r322};
	mov.b64 	%fd43, %rd265;
	mov.b64 	{%r328, %r333}, %rd286;
	// begin inline asm
	shfl.sync.down.b32 %r327, %r328, %r334, %r335, %r336;
	// end inline asm
	// begin inline asm
	shfl.sync.down.b32 %r332, %r333, %r334, %r335, %r336;
	// end inline asm
	mov.b64 	%rd37, {%r327, %r332};
	setp.gt.s32 	%p177, %r276, 27;
	mov.u64 	%rd287, %rd286;
	mov.f64 	%fd302, %fd301;
	@%p177 bra 	$L__BB6_39;
	abs.f64 	%fd44, %fd301;
	abs.f64 	%fd45, %fd43;
	setp.lt.f64 	%p178, %fd44, %fd45;
	mov.u64 	%rd287, %rd37;
	mov.f64 	%fd302, %fd43;
	@%p178 bra 	$L__BB6_39;
	setp.lt.f64 	%p179, %fd45, %fd44;
	mov.u64 	%rd287, %rd286;
	mov.f64 	%fd302, %fd301;
	@%p179 bra 	$L__BB6_39;
	setp.lt.s64 	%p180, %rd286, %rd37;
	min.s64 	%rd287, %rd286, %rd37;
	selp.f64 	%fd302, %fd301, %fd43, %p180;
$L__BB6_39:
	mov.b64 	%rd266, %fd302;
	mov.b64 	{%r338, %r343}, %rd266;
	mov.b32 	%r354, 8;
	mov.b32 	%r355, 31;
	mov.b32 	%r356, -1;
	// begin inline asm
	shfl.sync.down.b32 %r337, %r338, %r354, %r355, %r356;
	// end inline asm
	// begin inline asm
	shfl.sync.down.b32 %r342, %r343, %r354, %r355, %r356;
	// end inline asm
	mov.b64 	%rd267, {%r337, %r342};
	mov.b64 	%fd48, %rd267;
	mov.b64 	{%r348, %r353}, %rd287;
	// begin inline asm
	shfl.sync.down.b32 %r347, %r348, %r354, %r355, %r356;
	// end inline asm
	// begin inline asm
	shfl.sync.down.b32 %r352, %r353, %r354, %r355, %r356;
	// end inline asm
	mov.b64 	%rd40, {%r347, %r352};
	setp.gt.s32 	%p181, %r276, 23;
	mov.u64 	%rd288, %rd287;
	mov.f64 	%fd303, %fd302;
	@%p181 bra 	$L__BB6_43;
	abs.f64 	%fd49, %fd302;
	abs.f64 	%fd50, %fd48;
	setp.lt.f64 	%p182, %fd49, %fd50;
	mov.u64 	%rd288, %rd40;
	mov.f64 	%fd303, %fd48;
	@%p182 bra 	$L__BB6_43;
	setp.lt.f64 	%p183, %fd50, %fd49;
	mov.u64 	%rd288, %rd287;
	mov.f64 	%fd303, %fd302;
	@%p183 bra 	$L__BB6_43;
	setp.lt.s64 	%p184, %rd287, %rd40;
	min.s64 	%rd288, %rd287, %rd40;
	selp.f64 	%fd303, %fd302, %fd48, %p184;
$L__BB6_43:
	mov.b64 	%rd268, %fd303;
	mov.b64 	{%r358, %r363}, %rd268;
	mov.b32 	%r374, 16;
	mov.b32 	%r375, 31;
	mov.b32 	%r376, -1;
	// begin inline asm
	shfl.sync.down.b32 %r357, %r358, %r374, %r375, %r376;
	// end inline asm
	// begin inline asm
	shfl.sync.down.b32 %r362, %r363, %r374, %r375, %r376;
	// end inline asm
	mov.b64 	%rd269, {%r357, %r362};
	mov.b64 	%fd53, %rd269;
	mov.b64 	{%r368, %r373}, %rd288;
	// begin inline asm
	shfl.sync.down.b32 %r367, %r368, %r374, %r375, %r376;
	// end inline asm
	// begin inline asm
	shfl.sync.down.b32 %r372, %r373, %r374, %r375, %r376;
	// end inline asm
	mov.b64 	%rd43, {%r367, %r372};
	setp.gt.s32 	%p185, %r276, 15;
	mov.u64 	%rd340, %rd288;
	mov.f64 	%fd351, %fd303;
	@%p185 bra 	$L__BB6_47;
	abs.f64 	%fd54, %fd303;
	abs.f64 	%fd55, %fd53;
	setp.lt.f64 	%p186, %fd54, %fd55;
	mov.u64 	%rd340, %rd43;
	mov.f64 	%fd351, %fd53;
	@%p186 bra 	$L__BB6_47;
	setp.lt.f64 	%p187, %fd55, %fd54;
	mov.u64 	%rd340, %rd288;
	mov.f64 	%fd351, %fd303;
	@%p187 bra 	$L__BB6_47;
	setp.lt.s64 	%p188, %rd288, %rd43;
	min.s64 	%rd340, %rd288, %rd43;
	selp.f64 	%fd351, %fd303, %fd53, %p188;
$L__BB6_47:
	setp.ne.s32 	%p189, %r276, 0;
	@%p189 bra 	$L__BB6_49;
	shr.u32 	%r377, %r2, 1;
	and.b32  	%r378, %r377, 496;
	mov.u32 	%r379, _ZN6thrust24THRUST_300001_SM_1000_NS8cuda_cub4core6detail5shmemE;
	add.s32 	%r380, %r379, %r378;
	st.shared.f64 	[%r380+8], %fd351;
	st.shared.u64 	[%r380+16], %rd340;
$L__BB6_49:
	bar.sync 	0;
	setp.ne.s32 	%p190, %r2, 0;
	@%p190 bra 	$L__BB6_204;
	ld.shared.f64 	%fd58, [_ZN6thrust24THRUST_300001_SM_1000_NS8cuda_cub4core6detail5shmemE+24];
	ld.shared.u64 	%rd46, [_ZN6thrust24THRUST_300001_SM_1000_NS8cuda_cub4core6detail5shmemE+32];
	abs.f64 	%fd59, %fd351;
	abs.f64 	%fd60, %fd58;
	setp.lt.f64 	%p191, %fd59, %fd60;
	mov.u64 	%rd290, %rd46;
	mov.f64 	%fd305, %fd58;
	@%p191 bra 	$L__BB6_53;
	setp.lt.f64 	%p192, %fd60, %fd59;
	mov.u64 	%rd290, %rd340;
	mov.f64 	%fd305, %fd351;
	@%p192 bra 	$L__BB6_53;
	setp.lt.s64 	%p193, %rd340, %rd46;
	min.s64 	%rd290, %rd340, %rd46;
	selp.f64 	%fd305, %fd351, %fd58, %p193;
$L__BB6_53:
	ld.shared.f64 	%fd63, [_ZN6thrust24THRUST_300001_SM_1000_NS8cuda_cub4core6detail5shmemE+40];
	ld.shared.u64 	%rd49, [_ZN6thrust24THRUST_300001_SM_1000_NS8cuda_cub4core6detail5shmemE+48];
	abs.f64 	%fd64, %fd305;
	abs.f64 	%fd65, %fd63;
	setp.lt.f64 	%p194, %fd64, %fd65;
	mov.u64 	%rd291, %rd49;
	mov.f64 	%fd306, %fd63;
	@%p194 bra 	$L__BB6_56;
	setp.lt.f64 	%p195, %fd65, %fd64;
	mov.u64 	%rd291, %rd290;
	mov.f64 	%fd306, %fd305;
	@%p195 bra 	$L__BB6_56;
	setp.lt.s64 	%p196, %rd290, %rd49;
	min.s64 	%rd291, %rd290, %rd49;
	selp.f64 	%fd306, %fd305, %fd63, %p196;
$L__BB6_56:
	ld.shared.f64 	%fd68, [_ZN6thrust24THRUST_300001_SM_1000_NS8cuda_cub4core6detail5shmemE+56];
	ld.shared.u64 	%rd52, [_ZN6thrust24THRUST_300001_SM_1000_NS8cuda_cub4core6detail5shmemE+64];
	abs.f64 	%fd69, %fd306;
	abs.f64 	%fd70, %fd68;
	setp.lt.f64 	%p197, %fd69, %fd70;
	mov.u64 	%rd292, %rd52;
	mov.f64 	%fd307, %fd68;
	@%p197 bra 	$L__BB6_59;
	setp.lt.f64 	%p198, %fd70, %fd69;
	mov.u64 	%rd292, %rd291;
	mov.f64 	%fd307, %fd306;
	@%p198 bra 	$L__BB6_59;
	setp.lt.s64 	%p199, %rd291, %rd52;
	min.s64 	%rd292, %rd291, %rd52;
	selp.f64 	%fd307, %fd306, %fd68, %p199;
$L__BB6_59:
	ld.shared.f64 	%fd73, [_ZN6thrust24THRUST_300001_SM_1000_NS8cuda_cub4core6detail5shmemE+72];
	ld.shared.u64 	%rd55, [_ZN6thrust24THRUST_300001_SM_1000_NS8cuda_cub4core6detail5shmemE+80];
	abs.f64 	%fd74, %fd307;
	abs.f64 	%fd75, %fd73;
	setp.lt.f64 	%p200, %fd74, %fd75;
	mov.u64 	%rd293, %rd55;
	mov.f64 	%fd308, %fd73;
	@%p200 bra 	$L__BB6_62;
	setp.lt.f64 	%p201, %fd75, %fd74;
	mov.u64 	%rd293, %rd292;
	mov.f64 	%fd308, %fd307;
	@%p201 bra 	$L__BB6_62;
	setp.lt.s64 	%p202, %rd292, %rd55;
	min.s64 	%rd293, %rd292, %rd55;
	selp.f64 	%fd308, %fd307, %fd73, %p202;
$L__BB6_62:
	ld.shared.f64 	%fd78, [_ZN6thrust24THRUST_300001_SM_1000_NS8cuda_cub4core6detail5shmemE+88];
	ld.shared.u64 	%rd58, [_ZN6thrust24THRUST_300001_SM_1000_NS8cuda_cub4core6detail5shmemE+96];
	abs.f64 	%fd79, %fd308;
	abs.f64 	%fd80, %fd78;
	setp.lt.f64 	%p203, %fd79, %fd80;
	mov.u64 	%rd294, %rd58;
	mov.f64 	%fd309, %fd78;
	@%p203 bra 	$L__BB6_65;
	setp.lt.f64 	%p204, %fd80, %fd79;
	mov.u64 	%rd294, %rd293;
	mov.f64 	%fd309, %fd308;
	@%p204 bra 	$L__BB6_65;
	setp.lt.s64 	%p205, %rd293, %rd58;
	min.s64 	%rd294, %rd293, %rd58;
	selp.f64 	%fd309, %fd308, %fd78, %p205;
$L__BB6_65:
	ld.shared.f64 	%fd83, [_ZN6thrust24THRUST_300001_SM_1000_NS8cuda_cub4core6detail5shmemE+104];
	ld.shared.u64 	%rd61, [_ZN6thrust24THRUST_300001_SM_1000_NS8cuda_cub4core6detail5shmemE+112];
	abs.f64 	%fd84, %fd309;
	abs.f64 	%fd85, %fd83;
	setp.lt.f64 	%p206, %fd84, %fd85;
	mov.u64 	%rd295, %rd61;
	mov.f64 	%fd310, %fd83;
	@%p206 bra 	$L__BB6_68;
	setp.lt.f64 	%p207, %fd85, %fd84;
	mov.u64 	%rd295, %rd294;
	mov.f64 	%fd310, %fd309;
	@%p207 bra 	$L__BB6_68;
	setp.lt.s64 	%p208, %rd294, %rd61;
	min.s64 	%rd295, %rd294, %rd61;
	selp.f64 	%fd310, %fd309, %fd83, %p208;
$L__BB6_68:
	ld.shared.f64 	%fd88, [_ZN6thrust24THRUST_300001_SM_1000_NS8cuda_cub4core6detail5shmemE+120];
	ld.shared.u64 	%rd64, [_ZN6thrust24THRUST_300001_SM_1000_NS8cuda_cub4core6detail5shmemE+128];
	abs.f64 	%fd89, %fd310;
	abs.f64 	%fd90, %fd88;
	setp.lt.f64 	%p209, %fd89, %fd90;
	mov.u64 	%rd340, %rd64;
	mov.f64 	%fd351, %fd88;
	@%p209 bra 	$L__BB6_204;
	setp.lt.f64 	%p210, %fd90, %fd89;
	mov.u64 	%rd340, %rd295;
	mov.f64 	%fd351, %fd310;
	@%p210 bra 	$L__BB6_204;
	setp.lt.s64 	%p211, %rd295, %rd64;
	min.s64 	%rd340, %rd295, %rd64;
	selp.f64 	%fd351, %fd310, %fd88, %p211;
	bra.uni 	$L__BB6_204;
$L__BB6_71:
	// begin inline asm
	mov.u32 %r163, %laneid;
	// end inline asm
	and.b32  	%r184, %r2, 992;
	add.s32 	%r185, %r184, 32;
	setp.gt.s32 	%p118, %r185, %r1;
	not.b32 	%r186, %r184;
	add.s32 	%r187, %r1, %r186;
	selp.b32 	%r182, %r187, 31, %p118;
	mov.b64 	%rd250, %fd298;
	mov.b64 	{%r165, %r170}, %rd250;
	mov.b32 	%r181, 1;
	mov.b32 	%r183, -1;
	// begin inline asm
	shfl.sync.down.b32 %r164, %r165, %r181, %r182, %r183;
	// end inline asm
	// begin inline asm
	shfl.sync.down.b32 %r169, %r170, %r181, %r182, %r183;
	// end inline asm
	mov.b64 	%rd251, {%r164, %r169};
	mov.b64 	%fd92, %rd251;
	mov.b64 	{%r175, %r180}, %rd283;
	// begin inline asm
	shfl.sync.down.b32 %r174, %r175, %r181, %r182, %r183;
	// end inline asm
	// begin inline asm
	shfl.sync.down.b32 %r179, %r180, %r181, %r182, %r183;
	// end inline asm
	mov.b64 	%rd66, {%r174, %r179};
	setp.ge.s32 	%p119, %r163, %r182;
	mov.u64 	%rd296, %rd283;
	mov.f64 	%fd311, %fd298;
	@%p119 bra 	$L__BB6_75;
	abs.f64 	%fd93, %fd298;
	abs.f64 	%fd94, %fd92;
	setp.lt.f64 	%p120, %fd93, %fd94;
	mov.u64 	%rd296, %rd66;
	mov.f64 	%fd311, %fd92;
	@%p120 bra 	$L__BB6_75;
	setp.lt.f64 	%p121, %fd94, %fd93;
	mov.u64 	%rd296, %rd283;
	mov.f64 	%fd311, %fd298;
	@%p121 bra 	$L__BB6_75;
	setp.lt.s64 	%p122, %rd283, %rd66;
	min.s64 	%rd296, %rd283, %rd66;
	selp.f64 	%fd311, %fd298, %fd92, %p122;
$L__BB6_75:
	mov.b64 	%rd252, %fd311;
	mov.b64 	{%r189, %r194}, %rd252;
	mov.b32 	%r205, 2;
	mov.b32 	%r207, -1;
	// begin inline asm
	shfl.sync.down.b32 %r188, %r189, %r205, %r182, %r207;
	// end inline asm
	// begin inline asm
	shfl.sync.down.b32 %r193, %r194, %r205, %r182, %r207;
	// end inline asm
	mov.b64 	%rd253, {%r188, %r193};
	mov.b64 	%fd97, %rd253;
	mov.b64 	{%r199, %r204}, %rd296;
	// begin inline asm
	shfl.sync.down.b32 %r198, %r199, %r205, %r182, %r207;
	// end inline asm
	// begin inline asm
	shfl.sync.down.b32 %r203, %r204, %r205, %r182, %r207;
	// end inline asm
	mov.b64 	%rd69, {%r198, %r203};
	add.s32 	%r208, %r163, 2;
	setp.gt.s32 	%p123, %r208, %r182;
	mov.u64 	%rd297, %rd296;
	mov.f64 	%fd312, %fd311;
	@%p123 bra 	$L__BB6_79;
	abs.f64 	%fd98, %fd311;
	abs.f64 	%fd99, %fd97;
	setp.lt.f64 	%p124, %fd98, %fd99;
	mov.u64 	%rd297, %rd69;
	mov.f64 	%fd312, %fd97;
	@%p124 bra 	$L__BB6_79;
	setp.lt.f64 	%p125, %fd99, %fd98;
	mov.u64 	%rd297, %rd296;
	mov.f64 	%fd312, %fd311;
	@%p125 bra 	$L__BB6_79;
	setp.lt.s64 	%p126, %rd296, %rd69;
	min.s64 	%rd297, %rd296, %rd69;
	selp.f64 	%fd312, %fd311, %fd97, %p126;
$L__BB6_79:
	mov.b64 	%rd254, %fd312;
	mov.b64 	{%r210, %r215}, %rd254;
	mov.b32 	%r226, 4;
	mov.b32 	%r228, -1;
	// begin inline asm
	shfl.sync.down.b32 %r209, %r210, %r226, %r182, %r228;
	// end inline asm
	// begin inline asm
	shfl.sync.down.b32 %r214, %r215, %r226, %r182, %r228;
	// end inline asm
	mov.b64 	%rd255, {%r209, %r214};
	mov.b64 	%fd102, %rd255;
	mov.b64 	{%r220, %r225}, %rd297;
	// begin inline asm
	shfl.sync.down.b32 %r219, %r220, %r226, %r182, %r228;
	// end inline asm
	// begin inline asm
	shfl.sync.down.b32 %r224, %r225, %r226, %r182, %r228;
	// end inline asm
	mov.b64 	%rd72, {%r219, %r224};
	add.s32 	%r229, %r163, 4;
	setp.gt.s32 	%p127, %r229, %r182;
	mov.u64 	%rd298, %rd297;
	mov.f64 	%fd313, %fd312;
	@%p127 bra 	$L__BB6_83;
	abs.f64 	%fd103, %fd312;
	abs.f64 	%fd104, %fd102;
	setp.lt.f64 	%p128, %fd103, %fd104;
	mov.u64 	%rd298, %rd72;
	mov.f64 	%fd313, %fd102;
	@%p128 bra 	$L__BB6_83;
	setp.lt.f64 	%p129, %fd104, %fd103;
	mov.u64 	%rd298, %rd297;
	mov.f64 	%fd313, %fd312;
	@%p129 bra 	$L__BB6_83;
	setp.lt.s64 	%p130, %rd297, %rd72;
	min.s64 	%rd298, %rd297, %rd72;
	selp.f64 	%fd313, %fd312, %fd102, %p130;
$L__BB6_83:
	mov.b64 	%rd256, %fd313;
	mov.b64 	{%r231, %r236}, %rd256;
	mov.b32 	%r247, 8;
	mov.b32 	%r249, -1;
	// begin inline asm
	shfl.sync.down.b32 %r230, %r231, %r247, %r182, %r249;
	// end inline asm
	// begin inline asm
	shfl.sync.down.b32 %r235, %r236, %r247, %r182, %r249;
	// end inline asm
	mov.b64 	%rd257, {%r230, %r235};
	mov.b64 	%fd107, %rd257;
	mov.b64 	{%r241, %r246}, %rd298;
	// begin inline asm
	shfl.sync.down.b32 %r240, %r241, %r247, %r182, %r249;
	// end inline asm
	// begin inline asm
	shfl.sync.down.b32 %r245, %r246, %r247, %r182, %r249;
	// end inline asm
	mov.b64 	%rd75, {%r240, %r245};
	add.s32 	%r250, %r163, 8;
	setp.gt.s32 	%p131, %r250, %r182;
	mov.u64 	%rd299, %rd298;
	mov.f64 	%fd314, %fd313;
	@%p131 bra 	$L__BB6_87;
	abs.f64 	%fd108, %fd313;
	abs.f64 	%fd109, %fd107;
	setp.lt.f64 	%p132, %fd108, %fd109;
	mov.u64 	%rd299, %rd75;
	mov.f64 	%fd314, %fd107;
	@%p132 bra 	$L__BB6_87;
	setp.lt.f64 	%p133, %fd109, %fd108;
	mov.u64 	%rd299, %rd298;
	mov.f64 	%fd314, %fd313;
	@%p133 bra 	$L__BB6_87;
	setp.lt.s64 	%p134, %rd298, %rd75;
	min.s64 	%rd299, %rd298, %rd75;
	selp.f64 	%fd314, %fd313, %fd107, %p134;
$L__BB6_87:
	mov.b64 	%rd258, %fd314;
	mov.b64 	{%r252, %r257}, %rd258;
	mov.b32 	%r268, 16;
	mov.b32 	%r270, -1;
	// begin inline asm
	shfl.sync.down.b32 %r251, %r252, %r268, %r182, %r270;
	// end inline asm
	// begin inline asm
	shfl.sync.down.b32 %r256, %r257, %r268, %r182, %r270;
	// end inline asm
	mov.b64 	%rd259, {%r251, %r256};
	mov.b64 	%fd112, %rd259;
	mov.b64 	{%r262, %r267}, %rd299;
	// begin inline asm
	shfl.sync.down.b32 %r261, %r262, %r268, %r182, %r270;
	// end inline asm
	// begin inline asm
	shfl.sync.down.b32 %r266, %r267, %r268, %r182, %r270;
	// end inline asm
	mov.b64 	%rd78, {%r261, %r266};
	add.s32 	%r271, %r163, 16;
	setp.gt.s32 	%p135, %r271, %r182;
	mov.u64 	%rd340, %rd299;
	mov.f64 	%fd351, %fd314;
	@%p135 bra 	$L__BB6_91;
	abs.f64 	%fd113, %fd314;
	abs.f64 	%fd114, %fd112;
	setp.lt.f64 	%p136, %fd113, %fd114;
	mov.u64 	%rd340, %rd78;
	mov.f64 	%fd351, %fd112;
	@%p136 bra 	$L__BB6_91;
	setp.lt.f64 	%p137, %fd114, %fd113;
	mov.u64 	%rd340, %rd299;
	mov.f64 	%fd351, %fd314;
	@%p137 bra 	$L__BB6_91;
	setp.lt.s64 	%p138, %rd299, %rd78;
	min.s64 	%rd340, %rd299, %rd78;
	selp.f64 	%fd351, %fd314, %fd112, %p138;
$L__BB6_91:
	setp.ne.s32 	%p139, %r163, 0;
	@%p139 bra 	$L__BB6_93;
	shr.u32 	%r272, %r2, 1;
	and.b32  	%r273, %r272, 496;
	mov.u32 	%r274, _ZN6thrust24THRUST_300001_SM_1000_NS8cuda_cub4core6detail5shmemE;
	add.s32 	%r275, %r274, %r273;
	st.shared.f64 	[%r275+8], %fd351;
	st.shared.u64 	[%r275+16], %rd340;
$L__BB6_93:
	bar.sync 	0;
	setp.ne.s32 	%p140, %r2, 0;
	@%p140 bra 	$L__BB6_204;
	setp.lt.s32 	%p141, %r1, 33;
	mov.f64 	%fd316, %fd351;
	mov.u64 	%rd301, %rd340;
	@%p141 bra 	$L__BB6_98;
	ld.shared.f64 	%fd117, [_ZN6thrust24THRUST_300001_SM_1000_NS8cuda_cub4core6detail5shmemE+24];
	ld.shared.u64 	%rd81, [_ZN6thrust24THRUST_300001_SM_1000_NS8cuda_cub4core6detail5shmemE+32];
	abs.f64 	%fd118, %fd351;
	abs.f64 	%fd119, %fd117;
	setp.lt.f64 	%p142, %fd118, %fd119;
	mov.f64 	%fd316, %fd117;
	mov.u64 	%rd301, %rd81;
	@%p142 bra 	$L__BB6_98;
	setp.lt.f64 	%p143, %fd119, %fd118;
	mov.f64 	%fd316, %fd351;
	mov.u64 	%rd301, %rd340;
	@%p143 bra 	$L__BB6_98;
	setp.lt.s64 	%p144, %rd340, %rd81;
	min.s64 	%rd301, %rd340, %rd81;
	selp.f64 	%fd316, %fd351, %fd117, %p144;
$L__BB6_98:
	setp.lt.s32 	%p145, %r1, 65;
	mov.f64 	%fd317, %fd316;
	mov.u64 	%rd302, %rd301;
	@%p145 bra 	$L__BB6_102;
	ld.shared.f64 	%fd122, [_ZN6thrust24THRUST_300001_SM_1000_NS8cuda_cub4core6detail5shmemE+40];
	ld.shared.u64 	%rd84, [_ZN6thrust24THRUST_300001_SM_1000_NS8cuda_cub4core6detail5shmemE+48];
	abs.f64 	%fd123, %fd316;
	abs.f64 	%fd124, %fd122;
	setp.lt.f64 	%p146, %fd123, %fd124;
	mov.f64 	%fd317, %fd122;
	mov.u64 	%rd302, %rd84;
	@%p146 bra 	$L__BB6_102;
	setp.lt.f64 	%p147, %fd124, %fd123;
	mov.f64 	%fd317, %fd316;
	mov.u64 	%rd302, %rd301;
	@%p147 bra 	$L__BB6_102;
	setp.lt.s64 	%p148, %rd301, %rd84;
	min.s64 	%rd302, %rd301, %rd84;
	selp.f64 	%fd317, %fd316, %fd122, %p148;
$L__BB6_102:
	setp.lt.s32 	%p149, %r1, 97;
	mov.f64 	%fd318, %fd317;
	mov.u64 	%rd303, %rd302;
	@%p149 bra 	$L__BB6_106;
	ld.shared.f64 	%fd127, [_ZN6thrust24THRUST_300001_SM_1000_NS8cuda_cub4core6detail5shmemE+56];
	ld.shared.u64 	%rd87, [_ZN6thrust24THRUST_300001_SM_1000_NS8cuda_cub4core6detail5shmemE+64];
	abs.f64 	%fd128, %fd317;
	abs.f64 	%fd129, %fd127;
	setp.lt.f64 	%p150, %fd128, %fd129;
	mov.f64 	%fd318, %fd127;
	mov.u64 	%rd303, %rd87;
	@%p150 bra 	$L__BB6_106;
	setp.lt.f64 	%p151, %fd129, %fd128;
	mov.f64 	%fd318, %fd317;
	mov.u64 	%rd303, %rd302;
	@%p151 bra 	$L__BB6_106;
	setp.lt.s64 	%p152, %rd302, %rd87;
	min.s64 	%rd303, %rd302, %rd87;
	selp.f64 	%fd318, %fd317, %fd127, %p152;
$L__BB6_106:
	setp.lt.s32 	%p153, %r1, 129;
	mov.f64 	%fd319, %fd318;
	mov.u64 	%rd304, %rd303;
	@%p153 bra 	$L__BB6_110;
	ld.shared.f64 	%fd132, [_ZN6thrust24THRUST_300001_SM_1000_NS8cuda_cub4core6detail5shmemE+72];
	ld.shared.u64 	%rd90, [_ZN6thrust24THRUST_300001_SM_1000_NS8cuda_cub4core6detail5shmemE+80];
	abs.f64 	%fd133, %fd318;
	abs.f64 	%fd134, %fd132;
	setp.lt.f64 	%p154, %fd133, %fd134;
	mov.f64 	%fd319, %fd132;
	mov.u64 	%rd304, %rd90;
	@%p154 bra 	$L__BB6_110;
	setp.lt.f64 	%p155, %fd134, %fd133;
	mov.f64 	%fd319, %fd318;
	mov.u64 	%rd304, %rd303;
	@%p155 bra 	$L__BB6_110;
	setp.lt.s64 	%p156, %rd303, %rd90;
	min.s64 	%rd304, %rd303, %rd90;
	selp.f64 	%fd319, %fd318, %fd132, %p156;
$L__BB6_110:
	setp.lt.s32 	%p157, %r1, 161;
	mov.f64 	%fd320, %fd319;
	mov.u64 	%rd305, %rd304;
	@%p157 bra 	$L__BB6_114;
	ld.shared.f64 	%fd137, [_ZN6thrust24THRUST_300001_SM_1000_NS8cuda_cub4core6detail5shmemE+88];
	ld.shared.u64 	%rd93, [_ZN6thrust24THRUST_300001_SM_1000_NS8cuda_cub4core6detail5shmemE+96];
	abs.f64 	%fd138, %fd319;
	abs.f64 	%fd139, %fd137;
	setp.lt.f64 	%p158, %fd138, %fd139;
	mov.f64 	%fd320, %fd137;
	mov.u64 	%rd305, %rd93;
	@%p158 bra 	$L__BB6_114;
	setp.lt.f64 	%p159, %fd139, %fd138;
	mov.f64 	%fd320, %fd319;
	mov.u64 	%rd305, %rd304;
	@%p159 bra 	$L__BB6_114;
	setp.lt.s64 	%p160, %rd304, %rd93;
	min.s64 	%rd305, %rd304, %rd93;
	selp.f64 	%fd320, %fd319, %fd137, %p160;
$L__BB6_114:
	setp.lt.s32 	%p161, %r1, 193;
	mov.f64 	%fd321, %fd320;
	mov.u64 	%rd306, %rd305;
	@%p161 bra 	$L__BB6_118;
	ld.shared.f64 	%fd142, [_ZN6thrust24THRUST_300001_SM_1000_NS8cuda_cub4core6detail5shmemE+104];
	ld.shared.u64 	%rd96, [_ZN6thrust24THRUST_300001_SM_1000_NS8cuda_cub4core6detail5shmemE+112];
	abs.f64 	%fd143, %fd320;
	abs.f64 	%fd144, %fd142;
	setp.lt.f64 	%p162, %fd143, %fd144;
	mov.f64 	%fd321, %fd142;
	mov.u64 	%rd306, %rd96;
	@%p162 bra 	$L__BB6_118;
	setp.lt.f64 	%p163, %fd144, %fd143;
	mov.f64 	%fd321, %fd320;
	mov.u64 	%rd306, %rd305;
	@%p163 bra 	$L__BB6_118;
	setp.lt.s64 	%p164, %rd305, %rd96;
	min.s64 	%rd306, %rd305, %rd96;
	selp.f64 	%fd321, %fd320, %fd142, %p164;
$L__BB6_118:
	setp.lt.s32 	%p165, %r1, 225;
	mov.u64 	%rd340, %rd306;
	mov.f64 	%fd351, %fd321;
	@%p165 bra 	$L__BB6_204;
	ld.shared.f64 	%fd147, [_ZN6thrust24THRUST_300001_SM_1000_NS8cuda_cub4core6detail5shmemE+120];
	ld.shared.u64 	%rd99, [_ZN6thrust24THRUST_300001_SM_1000_NS8cuda_cub4core6detail5shmemE+128];
	abs.f64 	%fd148, %fd321;
	abs.f64 	%fd149, %fd147;
	setp.lt.f64 	%p166, %fd148, %fd149;
	mov.u64 	%rd340, %rd99;
	mov.f64 	%fd351, %fd147;
	@%p166 bra 	$L__BB6_204;
	setp.lt.f64 	%p167, %fd149, %fd148;
	mov.u64 	%rd340, %rd306;
	mov.f64 	%fd351, %fd321;
	@%p167 bra 	$L__BB6_204;
	setp.lt.s64 	%p168, %rd306, %rd99;
	min.s64 	%rd340, %rd306, %rd99;
	selp.f64 	%fd351, %fd321, %fd147, %p168;
	bra.uni 	$L__BB6_204;
$L__BB6_122:
	mov.u32 	%r18, %tid.x;
	cvt.u64.u32 	%rd101, %r18;
	mul.wide.u32 	%rd195, %r18, 8;
	add.s64 	%rd102, %rd1, %rd195;
	ld.global.f64 	%fd274, [%rd102];
	add.s32 	%r31, %r18, 256;
	cvt.u64.u32 	%rd196, %r31;
	ld.global.f64 	%fd275, [%rd102+2048];
	add.s32 	%r32, %r18, 512;
	cvt.u64.u32 	%rd197, %r32;
	ld.global.f64 	%fd276, [%rd102+4096];
	add.s32 	%r33, %r18, 768;
	cvt.u64.u32 	%rd198, %r33;
	ld.global.f64 	%fd277, [%rd102+6144];
	or.b32  	%r34, %r18, 1024;
	cvt.u64.u32 	%rd103, %r34;
	add.s64 	%rd327, %rd192, %rd103;
	ld.global.f64 	%fd338, [%rd102+8192];
	abs.f64 	%fd278, %fd274;
	abs.f64 	%fd279, %fd275;
	setp.geu.f64 	%p3, %fd278, %fd279;
	selp.f64 	%fd280, %fd274, %fd275, %p3;
	selp.b64 	%rd199, %rd101, %rd196, %p3;
	abs.f64 	%fd281, %fd280;
	abs.f64 	%fd282, %fd276;
	setp.geu.f64 	%p4, %fd281, %fd282;
	selp.f64 	%fd283, %fd280, %fd276, %p4;
	selp.b64 	%rd200, %rd199, %rd197, %p4;
	abs.f64 	%fd284, %fd283;
	abs.f64 	%fd285, %fd277;
	setp.geu.f64 	%p5, %fd284, %fd285;
	selp.f64 	%fd152, %fd283, %fd277, %p5;
	selp.b64 	%rd105, %rd200, %rd198, %p5;
	abs.f64 	%fd153, %fd152;
	abs.f64 	%fd154, %fd338;
	setp.lt.f64 	%p6, %fd153, %fd154;
	@%p6 bra 	$L__BB6_124;
	setp.lt.f64 	%p7, %fd154, %fd153;
	setp.lt.u64 	%p8, %rd105, %rd103;
	or.pred  	%p9, %p7, %p8;
	selp.f64 	%fd338, %fd152, %fd338, %p9;
	add.s64 	%rd203, %rd192, %rd105;
	selp.b64 	%rd327, %rd203, %rd327, %p9;
$L__BB6_124:
	setp.lt.u64 	%p10, %rd194, 2560;
	mov.b64 	%rd316, 1280;
	@%p10 bra 	$L__BB6_137;
	mov.b64 	%rd308, 1280;
	mov.f64 	%fd323, %fd338;
$L__BB6_126:
	add.s64 	%rd206, %rd308, %rd101;
	shl.b64 	%rd207, %rd308, 3;
	add.s64 	%rd208, %rd102, %rd207;
	add.s64 	%rd310, %rd206, %rd192;
	ld.global.f64 	%fd324, [%rd208];
	ld.global.f64 	%fd325, [%rd208+2048];
	ld.global.f64 	%fd326, [%rd208+4096];
	add.s64 	%rd313, %rd310, 768;
	ld.global.f64 	%fd327, [%rd208+6144];
	ld.global.f64 	%fd338, [%rd208+8192];
	abs.f64 	%fd163, %fd323;
	abs.f64 	%fd164, %fd324;
	setp.lt.f64 	%p11, %fd163, %fd164;
	@%p11 bra 	$L__BB6_128;
	setp.lt.f64 	%p12, %fd164, %fd163;
	setp.lt.s64 	%p13, %rd327, %rd310;
	or.pred  	%p14, %p12, %p13;
	selp.f64 	%fd324, %fd323, %fd324, %p14;
	selp.b64 	%rd310, %rd327, %rd310, %p14;
$L__BB6_128:
	add.s64 	%rd209, %rd308, %rd101;
	add.s64 	%rd210, %rd209, %rd192;
	add.s64 	%rd311, %rd210, 256;
	abs.f64 	%fd167, %fd324;
	abs.f64 	%fd168, %fd325;
	setp.lt.f64 	%p15, %fd167, %fd168;
	@%p15 bra 	$L__BB6_130;
	setp.lt.f64 	%p16, %fd168, %fd167;
	setp.lt.s64 	%p17, %rd310, %rd311;
	or.pred  	%p18, %p16, %p17;
	selp.f64 	%fd325, %fd324, %fd325, %p18;
	selp.b64 	%rd311, %rd310, %rd311, %p18;
$L__BB6_130:
	add.s64 	%rd211, %rd308, %rd101;
	add.s64 	%rd212, %rd211, %rd192;
	add.s64 	%rd312, %rd212, 512;
	abs.f64 	%fd171, %fd325;
	abs.f64 	%fd172, %fd326;
	setp.lt.f64 	%p19, %fd171, %fd172;
	@%p19 bra 	$L__BB6_132;
	setp.lt.f64 	%p20, %fd172, %fd171;
	setp.lt.s64 	%p21, %rd311, %rd312;
	or.pred  	%p22, %p20, %p21;
	selp.f64 	%fd326, %fd325, %fd326, %p22;
	selp.b64 	%rd312, %rd311, %rd312, %p22;
$L__BB6_132:
	abs.f64 	%fd175, %fd326;
	abs.f64 	%fd176, %fd327;
	setp.lt.f64 	%p23, %fd175, %fd176;
	@%p23 bra 	$L__BB6_134;
	setp.lt.f64 	%p24, %fd176, %fd175;
	setp.lt.s64 	%p25, %rd312, %rd313;
	or.pred  	%p26, %p24, %p25;
	selp.f64 	%fd327, %fd326, %fd327, %p26;
	selp.b64 	%rd313, %rd312, %rd313, %p26;
$L__BB6_134:
	add.s64 	%rd213, %rd308, %rd101;
	add.s64 	%rd214, %rd213, %rd192;
	add.s64 	%rd327, %rd214, 1024;
	abs.f64 	%fd179, %fd327;
	abs.f64 	%fd180, %fd338;
	setp.lt.f64 	%p27, %fd179, %fd180;
	@%p27 bra 	$L__BB6_136;
	setp.lt.f64 	%p28, %fd180, %fd179;
	setp.lt.s64 	%p29, %rd313, %rd327;
	or.pred  	%p30, %p28, %p29;
	selp.f64 	%fd338, %fd327, %fd338, %p30;
	selp.b64 	%rd327, %rd313, %rd327, %p30;
$L__BB6_136:
	add.s64 	%rd316, %rd308, 1280;
	add.s64 	%rd215, %rd308, 2560;
	setp.le.s64 	%p31, %rd215, %rd194;
	mov.u64 	%rd308, %rd316;
	mov.f64 	%fd323, %fd338;
	@%p31 bra 	$L__BB6_126;
$L__BB6_137:
	setp.le.s64 	%p32, %rd194, %rd316;
	@%p32 bra 	$L__BB6_160;
	cvt.u32.u64 	%r35, %rd316;
	cvt.u32.u64 	%r36, %rd194;
	sub.s32 	%r19, %r36, %r35;
	setp.ge.s32 	%p33, %r18, %r19;
	@%p33 bra 	$L__BB6_160;
	cvta.to.global.u64 	%rd128, %rd191;
	not.b32 	%r38, %r18;
	add.s32 	%r39, %r38, %r36;
	sub.s32 	%r20, %r39, %r35;
	and.b32  	%r41, %r20, 768;
	setp.eq.s32 	%p34, %r41, 768;
	mov.u32 	%r389, %r18;
	@%p34 bra 	$L__BB6_145;
	add.s64 	%rd217, %rd316, %rd101;
	add.s64 	%rd318, %rd217, %rd192;
	shl.b64 	%rd218, %rd217, 3;
	add.s64 	%rd317, %rd128, %rd218;
	shr.u32 	%r42, %r20, 8;
	add.s32 	%r43, %r42, 1;
	and.b32  	%r44, %r43, 3;
	neg.s32 	%r387, %r44;
	mov.u32 	%r389, %r18;
$L__BB6_141:
	.pragma "nounroll";
	mov.u64 	%rd133, %rd327;
	mov.f64 	%fd184, %fd338;
	ld.global.f64 	%fd185, [%rd317];
	abs.f64 	%fd186, %fd184;
	abs.f64 	%fd187, %fd185;
	setp.lt.f64 	%p35, %fd186, %fd187;
	mov.f64 	%fd338, %fd185;
	mov.u64 	%rd327, %rd318;
	@%p35 bra 	$L__BB6_144;
	setp.lt.f64 	%p36, %fd187, %fd186;
	mov.f64 	%fd338, %fd184;
	mov.u64 	%rd327, %rd133;
	@%p36 bra 	$L__BB6_144;
	setp.lt.s64 	%p37, %rd133, %rd318;
	selp.f64 	%fd338, %fd184, %fd185, %p37;
	min.s64 	%rd327, %rd133, %rd318;
$L__BB6_144:
	add.s32 	%r389, %r389, 256;
	add.s64 	%rd318, %rd318, 256;
	add.s64 	%rd317, %rd317, 2048;
	add.s32 	%r387, %r387, 1;
	setp.ne.s32 	%p38, %r387, 0;
	@%p38 bra 	$L__BB6_141;
$L__BB6_145:
	setp.lt.u32 	%p39, %r20, 768;
	@%p39 bra 	$L__BB6_160;
	add.s32 	%r390, %r389, 512;
$L__BB6_147:
	mov.u32 	%r28, %r390;
	add.s32 	%r45, %r28, -512;
	cvt.u64.u32 	%rd219, %r45;
	add.s64 	%rd220, %rd316, %rd219;
	shl.b64 	%rd221, %rd220, 3;
	add.s64 	%rd141, %rd128, %rd221;
	add.s64 	%rd142, %rd220, %rd192;
	ld.global.f64 	%fd193, [%rd141];
	abs.f64 	%fd194, %fd338;
	abs.f64 	%fd195, %fd193;
	setp.lt.f64 	%p40, %fd194, %fd195;
	mov.f64 	%fd335, %fd193;
	mov.u64 	%rd324, %rd142;
	@%p40 bra 	$L__BB6_150;
	setp.lt.f64 	%p41, %fd195, %fd194;
	mov.f64 	%fd335, %fd338;
	mov.u64 	%rd324, %rd327;
	@%p41 bra 	$L__BB6_150;
	setp.lt.s64 	%p42, %rd327, %rd142;
	selp.f64 	%fd335, %fd338, %fd193, %p42;
	min.s64 	%rd324, %rd327, %rd142;
$L__BB6_150:
	add.s32 	%r46, %r28, -256;
	cvt.u64.u32 	%rd222, %r46;
	add.s64 	%rd223, %rd316, %rd222;
	add.s64 	%rd145, %rd223, %rd192;
	ld.global.f64 	%fd198, [%rd141+2048];
	abs.f64 	%fd199, %fd335;
	abs.f64 	%fd200, %fd198;
	setp.lt.f64 	%p43, %fd199, %fd200;
	mov.f64 	%fd336, %fd198;
	mov.u64 	%rd325, %rd145;
	@%p43 bra 	$L__BB6_153;
	setp.lt.f64 	%p44, %fd200, %fd199;
	mov.f64 	%fd336, %fd335;
	mov.u64 	%rd325, %rd324;
	@%p44 bra 	$L__BB6_153;
	setp.lt.s64 	%p45, %rd324, %rd145;
	selp.f64 	%fd336, %fd335, %fd198, %p45;
	min.s64 	%rd325, %rd324, %rd145;
$L__BB6_153:
	cvt.u64.u32 	%rd224, %r28;
	add.s64 	%rd225, %rd316, %rd224;
	add.s64 	%rd148, %rd225, %rd192;
	ld.global.f64 	%fd203, [%rd141+4096];
	abs.f64 	%fd204, %fd336;
	abs.f64 	%fd205, %fd203;
	setp.lt.f64 	%p46, %fd204, %fd205;
	mov.f64 	%fd337, %fd203;
	mov.u64 	%rd326, %rd148;
	@%p46 bra 	$L__BB6_156;
	setp.lt.f64 	%p47, %fd205, %fd204;
	mov.f64 	%fd337, %fd336;
	mov.u64 	%rd326, %rd325;
	@%p47 bra 	$L__BB6_156;
	setp.lt.s64 	%p48, %rd325, %rd148;
	selp.f64 	%fd337, %fd336, %fd203, %p48;
	min.s64 	%rd326, %rd325, %rd148;
$L__BB6_156:
	add.s32 	%r47, %r28, 256;
	cvt.u64.u32 	%rd226, %r47;
	add.s64 	%rd227, %rd316, %rd226;
	add.s64 	%rd151, %rd227, %rd192;
	ld.global.f64 	%fd208, [%rd141+6144];
	abs.f64 	%fd209, %fd337;
	abs.f64 	%fd210, %fd208;
	setp.lt.f64 	%p49, %fd209, %fd210;
	mov.f64 	%fd338, %fd208;
	mov.u64 	%rd327, %rd151;
	@%p49 bra 	$L__BB6_159;
	setp.lt.f64 	%p50, %fd210, %fd209;
	mov.f64 	%fd338, %fd337;
	mov.u64 	%rd327, %rd326;
	@%p50 bra 	$L__BB6_159;
	setp.lt.s64 	%p51, %rd326, %rd151;
	selp.f64 	%fd338, %fd337, %fd208, %p51;
	min.s64 	%rd327, %rd326, %rd151;
$L__BB6_159:
	add.s32 	%r390, %r28, 1024;
	add.s32 	%r48, %r28, 512;
	setp.lt.s32 	%p52, %r48, %r19;
	@%p52 bra 	$L__BB6_147;
$L__BB6_160:
	// begin inline asm
	mov.u32 %r49, %laneid;
	// end inline asm
	mov.b64 	%rd228, %fd338;
	mov.b64 	{%r51, %r56}, %rd228;
	mov.b32 	%r67, 1;
	mov.b32 	%r68, 31;
	mov.b32 	%r69, -1;
	// begin inline asm
	shfl.sync.down.b32 %r50, %r51, %r67, %r68, %r69;
	// end inline asm
	// begin inline asm
	shfl.sync.down.b32 %r55, %r56, %r67, %r68, %r69;
	// end inline asm
	mov.b64 	%rd229, {%r50, %r55};
	mov.b64 	%fd214, %rd229;
	mov.b64 	{%r61, %r66}, %rd327;
	// begin inline asm
	shfl.sync.down.b32 %r60, %r61, %r67, %r68, %r69;
	// end inline asm
	// begin inline asm
	shfl.sync.down.b32 %r65, %r66, %r67, %r68, %r69;
	// end inline asm
	mov.b64 	%rd155, {%r60, %r65};
	setp.gt.s32 	%p53, %r49, 30;
	mov.f64 	%fd340, %fd338;
	mov.u64 	%rd329, %rd327;
	@%p53 bra 	$L__BB6_164;
	abs.f64 	%fd215, %fd338;
	abs.f64 	%fd216, %fd214;
	setp.lt.f64 	%p54, %fd215, %fd216;
	mov.f64 	%fd340, %fd214;
	mov.u64 	%rd329, %rd155;
	@%p54 bra 	$L__BB6_164;
	setp.lt.f64 	%p55, %fd216, %fd215;
	mov.f64 	%fd340, %fd338;
	mov.u64 	%rd329, %rd327;
	@%p55 bra 	$L__BB6_164;
	setp.lt.s64 	%p56, %rd327, %rd155;
	selp.f64 	%fd340, %fd338, %fd214, %p56;
	min.s64 	%rd329, %rd327, %rd155;
$L__BB6_164:
	mov.b64 	%rd230, %fd340;
	mov.b64 	{%r71, %r76}, %rd230;
	mov.b32 	%r87, 2;
	mov.b32 	%r88, 31;
	mov.b32 	%r89, -1;
	// begin inline asm
	shfl.sync.down.b32 %r70, %r71, %r87, %r88, %r89;
	// end inline asm
	// begin inline asm
	shfl.sync.down.b32 %r75, %r76, %r87, %r88, %r89;
	// end inline asm
	mov.b64 	%rd231, {%r70, %r75};
	mov.b64 	%fd219, %rd231;
	mov.b64 	{%r81, %r86}, %rd329;
	// begin inline asm
	shfl.sync.down.b32 %r80, %r81, %r87, %r88, %r89;
	// end inline asm
	// begin inline asm
	shfl.sync.down.b32 %r85, %r86, %r87, %r88, %r89;
	// end inline asm
	mov.b64 	%rd158, {%r80, %r85};
	setp.gt.s32 	%p57, %r49, 29;
	mov.f64 	%fd341, %fd340;
	mov.u64 	%rd330, %rd329;
	@%p57 bra 	$L__BB6_168;
	abs.f64 	%fd220, %fd340;
	abs.f64 	%fd221, %fd219;
	setp.lt.f64 	%p58, %fd220, %fd221;
	mov.f64 	%fd341, %fd219;
	mov.u64 	%rd330, %rd158;
	@%p58 bra 	$L__BB6_168;
	setp.lt.f64 	%p59, %fd221, %fd220;
	mov.f64 	%fd341, %fd340;
	mov.u64 	%rd330, %rd329;
	@%p59 bra 	$L__BB6_168;
	setp.lt.s64 	%p60, %rd329, %rd158;
	selp.f64 	%fd341, %fd340, %fd219, %p60;
	min.s64 	%rd330, %rd329, %rd158;
$L__BB6_168:
	mov.b64 	%rd232, %fd341;
	mov.b64 	{%r91, %r96}, %rd232;
	mov.b32 	%r107, 4;
	mov.b32 	%r108, 31;
	mov.b32 	%r109, -1;
	// begin inline asm
	shfl.sync.down.b32 %r90, %r91, %r107, %r108, %r109;
	// end inline asm
	// begin inline asm
	shfl.sync.down.b32 %r95, %r96, %r107, %r108, %r109;
	// end inline asm
	mov.b64 	%rd233, {%r90, %r95};
	mov.b64 	%fd224, %rd233;
	mov.b64 	{%r101, %r106}, %rd330;
	// begin inline asm
	shfl.sync.down.b32 %r100, %r101, %r107, %r108, %r109;
	// end inline asm
	// begin inline asm
	shfl.sync.down.b32 %r105, %r106, %r107, %r108, %r109;
	// end inline asm
	mov.b64 	%rd161, {%r100, %r105};
	setp.gt.s32 	%p61, %r49, 27;
	mov.f64 	%fd342, %fd341;
	mov.u64 	%rd331, %rd330;
	@%p61 bra 	$L__BB6_172;
	abs.f64 	%fd225, %fd341;
	abs.f64 	%fd226, %fd224;
	setp.lt.f64 	%p62, %fd225, %fd226;
	mov.f64 	%fd342, %fd224;
	mov.u64 	%rd331, %rd161;
	@%p62 bra 	$L__BB6_172;
	setp.lt.f64 	%p63, %fd226, %fd225;
	mov.f64 	%fd342, %fd341;
	mov.u64 	%rd331, %rd330;
	@%p63 bra 	$L__BB6_172;
	setp.lt.s64 	%p64, %rd330, %rd161;
	selp.f64 	%fd342, %fd341, %fd224, %p64;
	min.s64 	%rd331, %rd330, %rd161;
$L__BB6_172:
	mov.b64 	%rd234, %fd342;
	mov.b64 	{%r111, %r116}, %rd234;
	mov.b32 	%r127, 8;
	mov.b32 	%r128, 31;
	mov.b32 	%r129, -1;
	// begin inline asm
	shfl.sync.down.b32 %r110, %r111, %r127, %r128, %r129;
	// end inline asm
	// begin inline asm
	shfl.sync.down.b32 %r115, %r116, %r127, %r128, %r129;
	// end inline asm
	mov.b64 	%rd235, {%r110, %r115};
	mov.b64 	%fd229, %rd235;
	mov.b64 	{%r121, %r126}, %rd331;
	// begin inline asm
	shfl.sync.down.b32 %r120, %r121, %r127, %r128, %r129;
	// end inline asm
	// begin inline asm
	shfl.sync.down.b32 %r125, %r126, %r127, %r128, %r129;
	// end inline asm
	mov.b64 	%rd164, {%r120, %r125};
	setp.gt.s32 	%p65, %r49, 23;
	mov.f64 	%fd343, %fd342;
	mov.u64 	%rd332, %rd331;
	@%p65 bra 	$L__BB6_176;
	abs.f64 	%fd230, %fd342;
	abs.f64 	%fd231, %fd229;
	setp.lt.f64 	%p66, %fd230, %fd231;
	mov.f64 	%fd343, %fd229;
	mov.u64 	%rd332, %rd164;
	@%p66 bra 	$L__BB6_176;
	setp.lt.f64 	%p67, %fd231, %fd230;
	mov.f64 	%fd343, %fd342;
	mov.u64 	%rd332, %rd331;
	@%p67 bra 	$L__BB6_176;
	setp.lt.s64 	%p68, %rd331, %rd164;
	selp.f64 	%fd343, %fd342, %fd229, %p68;
	min.s64 	%rd332, %rd331, %rd164;
$L__BB6_176:
	mov.b64 	%rd236, %fd343;
	mov.b64 	{%r131, %r136}, %rd236;
	mov.b32 	%r147, 16;
	mov.b32 	%r148, 31;
	mov.b32 	%r149, -1;
	// begin inline asm
	shfl.sync.down.b32 %r130, %r131, %r147, %r148, %r149;
	// end inline asm
	// begin inline asm
	shfl.sync.down.b32 %r135, %r136, %r147, %r148, %r149;
	// end inline asm
	mov.b64 	%rd237, {%r130, %r135};
	mov.b64 	%fd234, %rd237;
	mov.b64 	{%r141, %r146}, %rd332;
	// begin inline asm
	shfl.sync.down.b32 %r140, %r141, %r147, %r148, %r149;
	// end inline asm
	// begin inline asm
	shfl.sync.down.b32 %r145, %r146, %r147, %r148, %r149;
	// end inline asm
	mov.b64 	%rd167, {%r140, %r145};
	setp.gt.s32 	%p69, %r49, 15;
	mov.f64 	%fd351, %fd343;
	mov.u64 	%rd340, %rd332;
	@%p69 bra 	$L__BB6_180;
	abs.f64 	%fd235, %fd343;
	abs.f64 	%fd236, %fd234;
	setp.lt.f64 	%p70, %fd235, %fd236;
	mov.f64 	%fd351, %fd234;
	mov.u64 	%rd340, %rd167;
	@%p70 bra 	$L__BB6_180;
	setp.lt.f64 	%p71, %fd236, %fd235;
	mov.f64 	%fd351, %fd343;
	mov.u64 	%rd340, %rd332;
	@%p71 bra 	$L__BB6_180;
	setp.lt.s64 	%p72, %rd332, %rd167;
	selp.f64 	%fd351, %fd343, %fd234, %p72;
	min.s64 	%rd340, %rd332, %rd167;
$L__BB6_180:
	setp.ne.s32 	%p73, %r49, 0;
	@%p73 bra 	$L__BB6_182;
	shr.u32 	%r150, %r18, 1;
	and.b32  	%r151, %r150, 496;
	mov.u32 	%r152, _ZN6thrust24THRUST_300001_SM_1000_NS8cuda_cub4core6detail5shmemE;
	add.s32 	%r153, %r152, %r151;
	st.shared.f64 	[%r153+8], %fd351;
	st.shared.u64 	[%r153+16], %rd340;
$L__BB6_182:
	bar.sync 	0;
	setp.ne.s32 	%p74, %r18, 0;
	@%p74 bra 	$L__BB6_204;
	ld.shared.f64 	%fd239, [_ZN6thrust24THRUST_300001_SM_1000_NS8cuda_cub4core6detail5shmemE+24];
	ld.shared.u64 	%rd170, [_ZN6thrust24THRUST_300001_SM_1000_NS8cuda_cub4core6detail5shmemE+32];
	abs.f64 	%fd240, %fd351;
	abs.f64 	%fd241, %fd239;
	setp.lt.f64 	%p75, %fd240, %fd241;
	mov.f64 	%fd345, %fd239;
	mov.u64 	%rd334, %rd170;
	@%p75 bra 	$L__BB6_186;
	setp.lt.f64 	%p76, %fd241, %fd240;
	mov.f64 	%fd345, %fd351;
	mov.u64 	%rd334, %rd340;
	@%p76 bra 	$L__BB6_186;
	setp.lt.s64 	%p77, %rd340, %rd170;
	selp.f64 	%fd345, %fd351, %fd239, %p77;
	min.s64 	%rd334, %rd340, %rd170;
$L__BB6_186:
	ld.shared.f64 	%fd244, [_ZN6thrust24THRUST_300001_SM_1000_NS8cuda_cub4core6detail5shmemE+40];
	ld.shared.u64 	%rd173, [_ZN6thrust24THRUST_300001_SM_1000_NS8cuda_cub4core6detail5shmemE+48];
	abs.f64 	%fd245, %fd345;
	abs.f64 	%fd246, %fd244;
	setp.lt.f64 	%p78, %fd245, %fd246;
	mov.f64 	%fd346, %fd244;
	mov.u64 	%rd335, %rd173;
	@%p78 bra 	$L__BB6_189;
	setp.lt.f64 	%p79, %fd246, %fd245;
	mov.f64 	%fd346, %fd345;
	mov.u64 	%rd335, %rd334;
	@%p79 bra 	$L__BB6_189;
	setp.lt.s64 	%p80, %rd334, %rd173;
	selp.f64 	%fd346, %fd345, %fd244, %p80;
	min.s64 	%rd335, %rd334, %rd173;
$L__BB6_189:
	ld.shared.f64 	%fd249, [_ZN6thrust24THRUST_300001_SM_1000_NS8cuda_cub4core6detail5shmemE+56];
	ld.shared.u64 	%rd176, [_ZN6thrust24THRUST_300001_SM_1000_NS8cuda_cub4core6detail5shmemE+64];
	abs.f64 	%fd250, %fd346;
	abs.f64 	%fd251, %fd249;
	setp.lt.f64 	%p81, %fd250, %fd251;
	mov.f64 	%fd347, %fd249;
	mov.u64 	%rd336, %rd176;
	@%p81 bra 	$L__BB6_192;
	setp.lt.f64 	%p82, %fd251, %fd250;
	mov.f64 	%fd347, %fd346;
	mov.u64 	%rd336, %rd335;
	@%p82 bra 	$L__BB6_192;
	setp.lt.s64 	%p83, %rd335, %rd176;
	selp.f64 	%fd347, %fd346, %fd249, %p83;
	min.s64 	%rd336, %rd335, %rd176;
$L__BB6_192:
	ld.shared.f64 	%fd254, [_ZN6thrust24THRUST_300001_SM_1000_NS8cuda_cub4core6detail5shmemE+72];
	ld.shared.u64 	%rd179, [_ZN6thrust24THRUST_300001_SM_1000_NS8cuda_cub4core6detail5shmemE+80];
	abs.f64 	%fd255, %fd347;
	abs.f64 	%fd256, %fd254;
	setp.lt.f64 	%p84, %fd255, %fd256;
	mov.f64 	%fd348, %fd254;
	mov.u64 	%rd337, %rd179;
	@%p84 bra 	$L__BB6_195;
	setp.lt.f64 	%p85, %fd256, %fd255;
	mov.f64 	%fd348, %fd347;
	mov.u64 	%rd337, %rd336;
	@%p85 bra 	$L__BB6_195;
	setp.lt.s64 	%p86, %rd336, %rd179;
	selp.f64 	%fd348, %fd347, %fd254, %p86;
	min.s64 	%rd337, %rd336, %rd179;
$L__BB6_195:
	ld.shared.f64 	%fd259, [_ZN6thrust24THRUST_300001_SM_1000_NS8cuda_cub4core6detail5shmemE+88];
	ld.shared.u64 	%rd182, [_ZN6thrust24THRUST_300001_SM_1000_NS8cuda_cub4core6detail5shmemE+96];
	abs.f64 	%fd260, %fd348;
	abs.f64 	%fd261, %fd259;
	setp.lt.f64 	%p87, %fd260, %fd261;
	mov.f64 	%fd349, %fd259;
	mov.u64 	%rd338, %rd182;
	@%p87 bra 	$L__BB6_198;
	setp.lt.f64 	%p88, %fd261, %fd260;
	mov.f64 	%fd349, %fd348;
	mov.u64 	%rd338, %rd337;
	@%p88 bra 	$L__BB6_198;
	setp.lt.s64 	%p89, %rd337, %rd182;
	selp.f64 	%fd349, %fd348, %fd259, %p89;
	min.s64 	%rd338, %rd337, %rd182;
$L__BB6_198:
	ld.shared.f64 	%fd264, [_ZN6thrust24THRUST_300001_SM_1000_NS8cuda_cub4core6detail5shmemE+104];
	ld.shared.u64 	%rd185, [_ZN6thrust24THRUST_300001_SM_1000_NS8cuda_cub4core6detail5shmemE+112];
	abs.f64 	%fd265, %fd349;
	abs.f64 	%fd266, %fd264;
	setp.lt.f64 	%p90, %fd265, %fd266;
	mov.f64 	%fd350, %fd264;
	mov.u64 	%rd339, %rd185;
	@%p90 bra 	$L__BB6_201;
	setp.lt.f64 	%p91, %fd266, %fd265;
	mov.f64 	%fd350, %fd349;
	mov.u64 	%rd339, %rd338;
	@%p91 bra 	$L__BB6_201;
	setp.lt.s64 	%p92, %rd338, %rd185;
	selp.f64 	%fd350, %fd349, %fd264, %p92;
	min.s64 	%rd339, %rd338, %rd185;
$L__BB6_201:
	ld.shared.f64 	%fd269, [_ZN6thrust24THRUST_300001_SM_1000_NS8cuda_cub4core6detail5shmemE+120];
	ld.shared.u64 	%rd188, [_ZN6thrust24THRUST_300001_SM_1000_NS8cuda_cub4core6detail5shmemE+128];
	abs.f64 	%fd270, %fd350;
	abs.f64 	%fd271, %fd269;
	setp.lt.f64 	%p93, %fd270, %fd271;
	mov.u64 	%rd340, %rd188;
	mov.f64 	%fd351, %fd269;
	@%p93 bra 	$L__BB6_204;
	setp.lt.f64 	%p94, %fd271, %fd270;
	mov.u64 	%rd340, %rd339;
	mov.f64 	%fd351, %fd350;
	@%p94 bra 	$L__BB6_204;
	setp.lt.s64 	%p95, %rd339, %rd188;
	selp.f64 	%fd351, %fd350, %fd269, %p95;
	min.s64 	%rd340, %rd339, %rd188;
$L__BB6_204:
	mov.u32 	%r381, %tid.x;
	setp.ne.s32 	%p212, %r381, 0;
	@%p212 bra 	$L__BB6_206;
	ld.param.u64 	%rd271, [_ZN6thrust24THRUST_300001_SM_1000_NS8cuda_cub4core6detail13_kernel_agentINS1_8__reduce11ReduceAgentINS0_12zip_iteratorIN4cuda3std3__45tupleIJNS0_10device_ptrIdEENS0_17counting_iteratorIlNS0_11use_defaultESF_SF_EEEEEEEPNSB_IJdlEEESJ_lNS1_9__extrema9arg_max_fIdl10ComparatorEEEEJSI_SK_lSO_EEEvDpT0__param_1];
	cvta.to.global.u64 	%rd270, %rd271;
	st.global.f64 	[%rd270], %fd351;
	st.global.u64 	[%rd270+8], %rd340;
$L__BB6_206:
	ret;

}
	// .globl	_ZN6thrust24THRUST_300001_SM_1000_NS8cuda_cub4core6detail13_kernel_agentINS1_8__reduce11ReduceAgentINS0_12zip_iteratorIN4cuda3std3__45tupleIJNS0_10device_ptrIdEENS0_17counting_iteratorIlNS0_11use_defaultESF_SF_EEEEEEEPNSB_IJdlEEESJ_lNS1_9__extrema9arg_max_fIdl10ComparatorEEEEJSI_SK_lN3cub18CUB_300001_SM_100013GridEvenShareIlEENSR_9GridQueueIyEESO_EEEvDpT0_
.visible .entry _ZN6thrust24THRUST_300001_SM_1000_NS8cuda_cub4core6detail13_kernel_agentINS1_8__reduce11ReduceAgentINS0_12zip_iteratorIN4cuda3std3__45tupleIJNS0_10device_ptrIdEENS0_17counting_iteratorIlNS0_11use_defaultESF_SF_EEEEEEEPNSB_IJdlEEESJ_lNS1_9__extrema9arg_max_fIdl10ComparatorEEEEJSI_SK_lN3cub18CUB_300001_SM_100013GridEvenShareIlEENSR_9GridQueueIyEESO_EEEvDpT0_(
	.param .align 8 .b8 _ZN6thrust24THRUST_300001_SM_1000_NS8cuda_cub4core6detail13_kernel_agentINS1_8__reduce11ReduceAgentINS0_12zip_iteratorIN4cuda3std3__45tupleIJNS0_10device_ptrIdEENS0_17counting_iteratorIlNS0_11use_defaultESF_SF_EEEEEEEPNSB_IJdlEEESJ_lNS1_9__extrema9arg_max_fIdl10ComparatorEEEEJSI_SK_lN3cub18CUB_300001_SM_100013GridEvenShareIlEENSR_9GridQueueIyEESO_EEEvDpT0__param_0[16],
	.param .u64 .ptr .align 1 _ZN6thrust24THRUST_300001_SM_1000_NS8cuda_cub4core6detail13_kernel_agentINS1_8__reduce11ReduceAgentINS0_12zip_iteratorIN4cuda3std3__45tupleIJNS0_10device_ptrIdEENS0_17counting_iteratorIlNS0_11use_defaultESF_SF_EEEEEEEPNSB_IJdlEEESJ_lNS1_9__extrema9arg_max_fIdl10ComparatorEEEEJSI_SK_lN3cub18CUB_300001_SM_100013GridEvenShareIlEENSR_9GridQueueIyEESO_EEEvDpT0__param_1,
	.param .u64 _ZN6thrust24THRUST_300001_SM_1000_NS8cuda_cub4core6detail13_kernel_agentINS1_8__reduce11ReduceAgentINS0_12zip_iteratorIN4cuda3std3__45tupleIJNS0_10device_ptrIdEENS0_17counting_iteratorIlNS0_11use_defaultESF_SF_EEEEEEEPNSB_IJdlEEESJ_lNS1_9__extrema9arg_max_fIdl10ComparatorEEEEJSI_SK_lN3cub18CUB_300001_SM_100013GridEvenShareIlEENSR_9GridQueueIyEESO_EEEvDpT0__param_2,
	.param .align 8 .b8 _ZN6thrust24THRUST_300001_SM_1000_NS8cuda_cub4core6detail13_kernel_agentINS1_8__reduce11ReduceAgentINS0_12zip_iteratorIN4cuda3std3__45tupleIJNS0_10device_ptrIdEENS0_17counting_iteratorIlNS0_11use_defaultESF_SF_EEEEEEEPNSB_IJdlEEESJ_lNS1_9__extrema9arg_max_fIdl10ComparatorEEEEJSI_SK_lN3cub18CUB_300001_SM_100013GridEvenShareIlEENSR_9GridQueueIyEESO_EEEvDpT0__param_3[72],
	.param .align 8 .b8 _ZN6thrust24THRUST_300001_SM_1000_NS8cuda_cub4core6detail13_kernel_agentINS1_8__reduce11ReduceAgentINS0_12zip_iteratorIN4cuda3std3__45tupleIJNS0_10device_ptrIdEENS0_17counting_iteratorIlNS0_11use_defaultESF_SF_EEEEEEEPNSB_IJdlEEESJ_lNS1_9__extrema9arg_max_fIdl10ComparatorEEEEJSI_SK_lN3cub18CUB_300001_SM_100013GridEvenShareIlEENSR_9GridQueueIyEESO_EEEvDpT0__param_4[8],
	.param .align 1 .b8 _ZN6thrust24THRUST_300001_SM_1000_NS8cuda_cub4core6detail13_kernel_agentINS1_8__reduce11ReduceAgentINS0_12zip_iteratorIN4cuda3std3__45tupleIJNS0_10device_ptrIdEENS0_17counting_iteratorIlNS0_11use_defaultESF_SF_EEEEEEEPNSB_IJdlEEESJ_lNS1_9__extrema9arg_max_fIdl10ComparatorEEEEJSI_SK_lN3cub18CUB_300001_SM_100013GridEvenShareIlEENSR_9GridQueueIyEESO_EEEvDpT0__param_5[1]
)
.maxntid 256
{
	.reg .pred 	%p<215>;
	.reg .b32 	%r<399>;
	.reg .b64 	%rd<356>;
	.reg .b64 	%fd<352>;

	ld.param.u64 	%rd196, [_ZN6thrust24THRUST_300001_SM_1000_NS8cuda_cub4core6detail13_kernel_agentINS1_8__reduce11ReduceAgentINS0_12zip_iteratorIN4cuda3std3__45tupleIJNS0_10device_ptrIdEENS0_17counting_iteratorIlNS0_11use_defaultESF_SF_EEEEEEEPNSB_IJdlEEESJ_lNS1_9__extrema9arg_max_fIdl10ComparatorEEEEJSI_SK_lN3cub18CUB_300001_SM_100013GridEvenShareIlEENSR_9GridQueueIyEESO_EEEvDpT0__param_0+8];
	ld.param.u64 	%rd195, [_ZN6thrust24THRUST_300001_SM_1000_NS8cuda_cub4core6detail13_kernel_agentINS1_8__reduce11ReduceAgentINS0_12zip_iteratorIN4cuda3std3__45tupleIJNS0_10device_ptrIdEENS0_17counting_iteratorIlNS0_11use_defaultESF_SF_EEEEEEEPNSB_IJdlEEESJ_lNS1_9__extrema9arg_max_fIdl10ComparatorEEEEJSI_SK_lN3cub18CUB_300001_SM_100013GridEvenShareIlEENSR_9GridQueueIyEESO_EEEvDpT0__param_0];
	ld.param.u64 	%rd199, [_ZN6thrust24THRUST_300001_SM_1000_NS8cuda_cub4core6detail13_kernel_agentINS1_8__reduce11ReduceAgentINS0_12zip_iteratorIN4cuda3std3__45tupleIJNS0_10device_ptrIdEENS0_17counting_iteratorIlNS0_11use_defaultESF_SF_EEEEEEEPNSB_IJdlEEESJ_lNS1_9__extrema9arg_max_fIdl10ComparatorEEEEJSI_SK_lN3cub18CUB_300001_SM_100013GridEvenShareIlEENSR_9GridQueueIyEESO_EEEvDpT0__param_4];
	ld.param.u64 	%rd198, [_ZN6thrust24THRUST_300001_SM_1000_NS8cuda_cub4core6detail13_kernel_agentINS1_8__reduce11ReduceAgentINS0_12zip_iteratorIN4cuda3std3__45tupleIJNS0_10device_ptrIdEENS0_17counting_iteratorIlNS0_11use_defaultESF_SF_EEEEEEEPNSB_IJdlEEESJ_lNS1_9__extrema9arg_max_fIdl10ComparatorEEEEJSI_SK_lN3cub18CUB_300001_SM_100013GridEvenShareIlEENSR_9GridQueueIyEESO_EEEvDpT0__param_2];
	cvta.to.global.u64 	%rd1, %rd199;
	cvta.to.global.u64 	%rd2, %rd195;
	mov.u32 	%r1, %ctaid.x;
	mul.lo.s32 	%r33, %r1, 1280;
	cvt.u64.u32 	%rd4, %r33;
	mov.u32 	%r34, %nctaid.x;
	mul.lo.s32 	%r35, %r34, 1280;
	cvt.u64.u32 	%rd5, %r35;
	add.s64 	%rd200, %rd4, 1280;
	setp.le.s64 	%p1, %rd200, %rd198;
	@%p1 bra 	$L__BB7_121;
	cvt.u32.u64 	%r159, %rd4;
	cvt.u32.u64 	%r2, %rd198;
	sub.s32 	%r3, %r2, %r159;
	mov.u32 	%r4, %tid.x;
	setp.ge.s32 	%p98, %r4, %r3;
	mov.f64 	%fd298, 0d0000000000000000;
	mov.b64 	%rd298, 0;
	mov.u32 	%r393, %r4;
	@%p98 bra 	$L__BB7_3;
	cvt.u64.u32 	%rd246, %r4;
	add.s64 	%rd247, %rd4, %rd246;
	shl.b64 	%rd248, %rd247, 3;
	add.s64 	%rd249, %rd2, %rd248;
	add.s64 	%rd298, %rd196, %rd247;
	ld.global.f64 	%fd298, [%rd249];
	add.s32 	%r393, %r4, 256;
$L__BB7_3:
	setp.ge.s32 	%p99, %r393, %r3;
	@%p99 bra 	$L__BB7_25;
	not.b32 	%r161, %r393;
	add.s32 	%r162, %r161, %r2;
	sub.s32 	%r7, %r162, %r159;
	and.b32  	%r163, %r7, 768;
	setp.eq.s32 	%p100, %r163, 768;
	@%p100 bra 	$L__BB7_10;
	cvt.u64.u32 	%rd251, %r393;
	add.s64 	%rd252, %rd251, %rd4;
	add.s64 	%rd289, %rd252, %rd196;
	shl.b64 	%rd253, %rd252, 3;
	add.s64 	%rd288, %rd2, %rd253;
	shr.u32 	%r164, %r7, 8;
	add.s32 	%r165, %r164, 1;
	and.b32  	%r166, %r165, 3;
	neg.s32 	%r391, %r166;
$L__BB7_6:
	.pragma "nounroll";
	mov.u64 	%rd12, %rd298;
	mov.f64 	%fd3, %fd298;
	ld.global.f64 	%fd4, [%rd288];
	abs.f64 	%fd5, %fd3;
	abs.f64 	%fd6, %fd4;
	setp.lt.f64 	%p101, %fd5, %fd6;
	mov.u64 	%rd298, %rd289;
	mov.f64 	%fd298, %fd4;
	@%p101 bra 	$L__BB7_9;
	setp.lt.f64 	%p102, %fd6, %fd5;
	mov.u64 	%rd298, %rd12;
	mov.f64 	%fd298, %fd3;
	@%p102 bra 	$L__BB7_9;
	setp.lt.s64 	%p103, %rd12, %rd289;
	min.s64 	%rd298, %rd12, %rd289;
	selp.f64 	%fd298, %fd3, %fd4, %p103;
$L__BB7_9:
	add.s32 	%r393, %r393, 256;
	add.s64 	%rd289, %rd289, 256;
	add.s64 	%rd288, %rd288, 2048;
	add.s32 	%r391, %r391, 1;
	setp.ne.s32 	%p104, %r391, 0;
	@%p104 bra 	$L__BB7_6;
$L__BB7_10:
	setp.lt.u32 	%p105, %r7, 768;
	@%p105 bra 	$L__BB7_25;
	add.s32 	%r394, %r393, 512;
$L__BB7_12:
	mov.u32 	%r15, %r394;
	add.s32 	%r167, %r15, -512;
	cvt.s64.s32 	%rd254, %r167;
	add.s64 	%rd255, %rd254, %rd4;
	shl.b64 	%rd256, %rd255, 3;
	add.s64 	%rd20, %rd2, %rd256;
	add.s64 	%rd21, %rd255, %rd196;
	ld.global.f64 	%fd12, [%rd20];
	abs.f64 	%fd13, %fd298;
	abs.f64 	%fd14, %fd12;
	setp.lt.f64 	%p106, %fd13, %fd14;
	mov.u64 	%rd295, %rd21;
	mov.f64 	%fd295, %fd12;
	@%p106 bra 	$L__BB7_15;
	setp.lt.f64 	%p107, %fd14, %fd13;
	mov.u64 	%rd295, %rd298;
	mov.f64 	%fd295, %fd298;
	@%p107 bra 	$L__BB7_15;
	setp.lt.s64 	%p108, %rd298, %rd21;
	min.s64 	%rd295, %rd298, %rd21;
	selp.f64 	%fd295, %fd298, %fd12, %p108;
$L__BB7_15:
	add.s32 	%r168, %r15, -256;
	cvt.s64.s32 	%rd257, %r168;
	add.s64 	%rd258, %rd257, %rd4;
	add.s64 	%rd24, %rd258, %rd196;
	ld.global.f64 	%fd17, [%rd20+2048];
	abs.f64 	%fd18, %fd295;
	abs.f64 	%fd19, %fd17;
	setp.lt.f64 	%p109, %fd18, %fd19;
	mov.u64 	%rd296, %rd24;
	mov.f64 	%fd296, %fd17;
	@%p109 bra 	$L__BB7_18;
	setp.lt.f64 	%p110, %fd19, %fd18;
	mov.u64 	%rd296, %rd295;
	mov.f64 	%fd296, %fd295;
	@%p110 bra 	$L__BB7_18;
	setp.lt.s64 	%p111, %rd295, %rd24;
	min.s64 	%rd296, %rd295, %rd24;
	selp.f64 	%fd296, %fd295, %fd17, %p111;
$L__BB7_18:
	cvt.s64.s32 	%rd259, %r15;
	add.s64 	%rd260, %rd259, %rd4;
	add.s64 	%rd27, %rd260, %rd196;
	ld.global.f64 	%fd22, [%rd20+4096];
	abs.f64 	%fd23, %fd296;
	abs.f64 	%fd24, %fd22;
	setp.lt.f64 	%p112, %fd23, %fd24;
	mov.u64 	%rd297, %rd27;
	mov.f64 	%fd297, %fd22;
	@%p112 bra 	$L__BB7_21;
	setp.lt.f64 	%p113, %fd24, %fd23;
	mov.u64 	%rd297, %rd296;
	mov.f64 	%fd297, %fd296;
	@%p113 bra 	$L__BB7_21;
	setp.lt.s64 	%p114, %rd296, %rd27;
	min.s64 	%rd297, %rd296, %rd27;
	selp.f64 	%fd297, %fd296, %fd22, %p114;
$L__BB7_21:
	add.s32 	%r169, %r15, 256;
	cvt.s64.s32 	%rd261, %r169;
	add.s64 	%rd262, %rd261, %rd4;
	add.s64 	%rd30, %rd262, %rd196;
	ld.global.f64 	%fd27, [%rd20+6144];
	abs.f64 	%fd28, %fd297;
	abs.f64 	%fd29, %fd27;
	setp.lt.f64 	%p115, %fd28, %fd29;
	mov.u64 	%rd298, %rd30;
	mov.f64 	%fd298, %fd27;
	@%p115 bra 	$L__BB7_24;
	setp.lt.f64 	%p116, %fd29, %fd28;
	mov.u64 	%rd298, %rd297;
	mov.f64 	%fd298, %fd297;
	@%p116 bra 	$L__BB7_24;
	setp.lt.s64 	%p117, %rd297, %rd30;
	min.s64 	%rd298, %rd297, %rd30;
	selp.f64 	%fd298, %fd297, %fd27, %p117;
$L__BB7_24:
	add.s32 	%r394, %r15, 1024;
	add.s32 	%r170, %r15, 512;
	setp.lt.s32 	%p118, %r170, %r3;
	@%p118 bra 	$L__BB7_12;
$L__BB7_25:
	setp.lt.s32 	%p119, %r3, 256;
	@%p119 bra 	$L__BB7_70;
	// begin inline asm
	mov.u32 %r284, %laneid;
	// end inline asm
	mov.b64 	%rd273, %fd298;
	mov.b64 	{%r286, %r291}, %rd273;
	mov.b32 	%r302, 1;
	mov.b32 	%r303, 31;
	mov.b32 	%r304, -1;
	// begin inline asm
	shfl.sync.down.b32 %r285, %r286, %r302, %r303, %r304;
	// end inline asm
	// begin inline asm
	shfl.sync.down.b32 %r290, %r291, %r302, %r303, %r304;
	// end inline asm
	mov.b64 	%rd274, {%r285, %r290};
	mov.b64 	%fd33, %rd274;
	mov.b64 	{%r296, %r301}, %rd298;
	// begin inline asm
	shfl.sync.down.b32 %r295, %r296, %r302, %r303, %r304;
	// end inline asm
	// begin inline asm
	shfl.sync.down.b32 %r300, %r301, %r302, %r303, %r304;
	// end inline asm
	mov.b64 	%rd34, {%r295, %r300};
	setp.gt.s32 	%p171, %r284, 30;
	mov.u64 	%rd300, %rd298;
	mov.f64 	%fd300, %fd298;
	@%p171 bra 	$L__BB7_30;
	abs.f64 	%fd34, %fd298;
	abs.f64 	%fd35, %fd33;
	setp.lt.f64 	%p172, %fd34, %fd35;
	mov.u64 	%rd300, %rd34;
	mov.f64 	%fd300, %fd33;
	@%p172 bra 	$L__BB7_30;
	setp.lt.f64 	%p173, %fd35, %fd34;
	mov.u64 	%rd300, %rd298;
	mov.f64 	%fd300, %fd298;
	@%p173 bra 	$L__BB7_30;
	setp.lt.s64 	%p174, %rd298, %rd34;
	min.s64 	%rd300, %rd298, %rd34;
	selp.f64 	%fd300, %fd298, %fd33, %p174;
$L__BB7_30:
	mov.b64 	%rd275, %fd300;
	mov.b64 	{%r306, %r311}, %rd275;
	mov.b32 	%r322, 2;
	mov.b32 	%r323, 31;
	mov.b32 	%r324, -1;
	// begin inline asm
	shfl.sync.down.b32 %r305, %r306, %r322, %r323, %r324;
	// end inline asm
	// begin inline asm
	shfl.sync.down.b32 %r310, %r311, %r322, %r323, %r324;
	// end inline asm
	mov.b64 	%rd276, {%r305, %r310};
	mov.b64 	%fd38, %rd276;
	mov.b64 	{%r316, %r321}, %rd300;
	// begin inline asm
	shfl.sync.down.b32 %r315, %r316, %r322, %r323, %r324;
	// end inline asm
	// begin inline asm
	shfl.sync.down.b32 %r320, %r321, %r322, %r323, %r324;
	// end inline asm
	mov.b64 	%rd37, {%r315, %r320};
	setp.gt.s32 	%p175, %r284, 29;
	mov.u64 	%rd301, %rd300;
	mov.f64 	%fd301, %fd300;
	@%p175 bra 	$L__BB7_34;
	abs.f64 	%fd39, %fd300;
	abs.f64 	%fd40, %fd38;
	setp.lt.f64 	%p176, %fd39, %fd40;
	mov.u64 	%rd301, %rd37;
	mov.f64 	%fd301, %fd38;
	@%p176 bra 	$L__BB7_34;
	setp.lt.f64 	%p177, %fd40, %fd39;
	mov.u64 	%rd301, %rd300;
	mov.f64 	%fd301, %fd300;
	@%p177 bra 	$L__BB7_34;
	setp.lt.s64 	%p178, %rd300, %rd37;
	min.s64 	%rd301, %rd300, %rd37;
	selp.f64 	%fd301, %fd300, %fd38, %p178;
$L__BB7_34:
	mov.b64 	%rd277, %fd301;
	mov.b64 	{%r326, %r331}, %rd277;
	mov.b32 	%r342, 4;
	mov.b32 	%r343, 31;
	mov.b32 	%r344, -1;
	// begin inline asm
	shfl.sync.down.b32 %r325, %r326, %r342, %r343, %r344;
	// end inline asm
	// begin inline asm
	shfl.sync.down.b32 %r330, %r331, %r342, %r343, %r344;
	// end inline asm
	mov.b64 	%rd278, {%r325, %r330};
	mov.b64 	%fd43, %rd278;
	mov.b64 	{%r336, %r341}, %rd301;
	// begin inline asm
	shfl.sync.down.b32 %r335, %r336, %r342, %r343, %r344;
	// end inline asm
	// begin inline asm
	shfl.sync.down.b32 %r340, %r341, %r342, %r343, %r344;
	// end inline asm
	mov.b64 	%rd40, {%r335, %r340};
	setp.gt.s32 	%p179, %r284, 27;
	mov.u64 	%rd302, %rd301;
	mov.f64 	%fd302, %fd301;
	@%p179 bra 	$L__BB7_38;
	abs.f64 	%fd44, %fd301;
	abs.f64 	%fd45, %fd43;
	setp.lt.f64 	%p180, %fd44, %fd45;
	mov.u64 	%rd302, %rd40;
	mov.f64 	%fd302, %fd43;
	@%p180 bra 	$L__BB7_38;
	setp.lt.f64 	%p181, %fd45, %fd44;
	mov.u64 	%rd302, %rd301;
	mov.f64 	%fd302, %fd301;
	@%p181 bra 	$L__BB7_38;
	setp.lt.s64 	%p182, %rd301, %rd40;
	min.s64 	%rd302, %rd301, %rd40;
	selp.f64 	%fd302, %fd301, %fd43, %p182;
$L__BB7_38:
	mov.b64 	%rd279, %fd302;
	mov.b64 	{%r346, %r351}, %rd279;
	mov.b32 	%r362, 8;
	mov.b32 	%r363, 31;
	mov.b32 	%r364, -1;
	// begin inline asm
	shfl.sync.down.b32 %r345, %r346, %r362, %r363, %r364;
	// end inline asm
	// begin inline asm
	shfl.sync.down.b32 %r350, %r351, %r362, %r363, %r364;
	// end inline asm
	mov.b64 	%rd280, {%r345, %r350};
	mov.b64 	%fd48, %rd280;
	mov.b64 	{%r356, %r361}, %rd302;
	// begin inline asm
	shfl.sync.down.b32 %r355, %r356, %r362, %r363, %r364;
	// end inline asm
	// begin inline asm
	shfl.sync.down.b32 %r360, %r361, %r362, %r363, %r364;
	// end inline asm
	mov.b64 	%rd43, {%r355, %r360};
	setp.gt.s32 	%p183, %r284, 23;
	mov.u64 	%rd303, %rd302;
	mov.f64 	%fd303, %fd302;
	@%p183 bra 	$L__BB7_42;
	abs.f64 	%fd49, %fd302;
	abs.f64 	%fd50, %fd48;
	setp.lt.f64 	%p184, %fd49, %fd50;
	mov.u64 	%rd303, %rd43;
	mov.f64 	%fd303, %fd48;
	@%p184 bra 	$L__BB7_42;
	setp.lt.f64 	%p185, %fd50, %fd49;
	mov.u64 	%rd303, %rd302;
	mov.f64 	%fd303, %fd302;
	@%p185 bra 	$L__BB7_42;
	setp.lt.s64 	%p186, %rd302, %rd43;
	min.s64 	%rd303, %rd302, %rd43;
	selp.f64 	%fd303, %fd302, %fd48, %p186;
$L__BB7_42:
	mov.b64 	%rd281, %fd303;
	mov.b64 	{%r366, %r371}, %rd281;
	mov.b32 	%r382, 16;
	mov.b32 	%r383, 31;
	mov.b32 	%r384, -1;
	// begin inline asm
	shfl.sync.down.b32 %r365, %r366, %r382, %r383, %r384;
	// end inline asm
	// begin inline asm
	shfl.sync.down.b32 %r370, %r371, %r382, %r383, %r384;
	// end inline asm
	mov.b64 	%rd282, {%r365, %r370};
	mov.b64 	%fd53, %rd282;
	mov.b64 	{%r376, %r381}, %rd303;
	// begin inline asm
	shfl.sync.down.b32 %r375, %r376, %r382, %r383, %r384;
	// end inline asm
	// begin inline asm
	shfl.sync.down.b32 %r380, %r381, %r382, %r383, %r384;
	// end inline asm
	mov.b64 	%rd46, {%r375, %r380};
	setp.gt.s32 	%p187, %r284, 15;
	mov.u64 	%rd355, %rd303;
	mov.f64 	%fd351, %fd303;
	@%p187 bra 	$L__BB7_46;
	abs.f64 	%fd54, %fd303;
	abs.f64 	%fd55, %fd53;
	setp.lt.f64 	%p188, %fd54, %fd55;
	mov.u64 	%rd355, %rd46;
	mov.f64 	%fd351, %fd53;
	@%p188 bra 	$L__BB7_46;
	setp.lt.f64 	%p189, %fd55, %fd54;
	mov.u64 	%rd355, %rd303;
	mov.f64 	%fd351, %fd303;
	@%p189 bra 	$L__BB7_46;
	setp.lt.s64 	%p190, %rd303, %rd46;
	min.s64 	%rd355, %rd303, %rd46;
	selp.f64 	%fd351, %fd303, %fd53, %p190;
$L__BB7_46:
	setp.ne.s32 	%p191, %r284, 0;
	@%p191 bra 	$L__BB7_48;
	shr.u32 	%r385, %r4, 1;
	and.b32  	%r386, %r385, 496;
	mov.u32 	%r387, _ZN6thrust24THRUST_300001_SM_1000_NS8cuda_cub4core6detail5shmemE;
	add.s32 	%r388, %r387, %r386;
	st.shared.f64 	[%r388+8], %fd351;
	st.shared.u64 	[%r388+16], %rd355;
$L__BB7_48:
	bar.sync 	0;
	setp.ne.s32 	%p192, %r4, 0;
	@%p192 bra 	$L__BB7_208;
	ld.shared.f64 	%fd58, [_ZN6thrust24THRUST_300001_SM_1000_NS8cuda_cub4core6detail5shmemE+24];
	ld.shared.u64 	%rd49, [_ZN6thrust24THRUST_300001_SM_1000_NS8cuda_cub4core6detail5shmemE+32];
	abs.f64 	%fd59, %fd351;
	abs.f64 	%fd60, %fd58;
	setp.lt.f64 	%p193, %fd59, %fd60;
	mov.u64 	%rd305, %rd49;
	mov.f64 	%fd305, %fd58;
	@%p193 bra 	$L__BB7_52;
	setp.lt.f64 	%p194, %fd60, %fd59;
	mov.u64 	%rd305, %rd355;
	mov.f64 	%fd305, %fd351;
	@%p194 bra 	$L__BB7_52;
	setp.lt.s64 	%p195, %rd355, %rd49;
	min.s64 	%rd305, %rd355, %rd49;
	selp.f64 	%fd305, %fd351, %fd58, %p195;
$L__BB7_52:
	ld.shared.f64 	%fd63, [_ZN6thrust24THRUST_300001_SM_1000_NS8cuda_cub4core6detail5shmemE+40];
	ld.shared.u64 	%rd52, [_ZN6thrust24THRUST_300001_SM_1000_NS8cuda_cub4core6detail5shmemE+48];
	abs.f64 	%fd64, %fd305;
	abs.f64 	%fd65, %fd63;
	setp.lt.f64 	%p196, %fd64, %fd65;
	mov.u64 	%rd306, %rd52;
	mov.f64 	%fd306, %fd63;
	@%p196 bra 	$L__BB7_55;
	setp.lt.f64 	%p197, %fd65, %fd64;
	mov.u64 	%rd306, %rd305;
	mov.f64 	%fd306, %fd305;
	@%p197 bra 	$L__BB7_55;
	setp.lt.s64 	%p198, %rd305, %rd52;
	min.s64 	%rd306, %rd305, %rd52;
	selp.f64 	%fd306, %fd305, %fd63, %p198;
$L__BB7_55:
	ld.shared.f64 	%fd68, [_ZN6thrust24THRUST_300001_SM_1000_NS8cuda_cub4core6detail5shmemE+56];
	ld.shared.u64 	%rd55, [_ZN6thrust24THRUST_300001_SM_1000_NS8cuda_cub4core6detail5shmemE+64];
	abs.f64 	%fd69, %fd306;
	abs.f64 	%fd70, %fd68;
	setp.lt.f64 	%p199, %fd69, %fd70;
	mov.u64 	%rd307, %rd55;
	mov.f64 	%fd307, %fd68;
	@%p199 bra 	$L__BB7_58;
	setp.lt.f64 	%p200, %fd70, %fd69;
	mov.u64 	%rd307, %rd306;
	mov.f64 	%fd307, %fd306;
	@%p200 bra 	$L__BB7_58;
	setp.lt.s64 	%p201, %rd306, %rd55;
	min.s64 	%rd307, %rd306, %rd55;
	selp.f64 	%fd307, %fd306, %fd68, %p201;
$L__BB7_58:
	ld.shared.f64 	%fd73, [_ZN6thrust24THRUST_300001_SM_1000_NS8cuda_cub4core6detail5shmemE+72];
	ld.shared.u64 	%rd58, [_ZN6thrust24THRUST_300001_SM_1000_NS8cuda_cub4core6detail5shmemE+80];
	abs.f64 	%fd74, %fd307;
	abs.f64 	%fd75, %fd73;
	setp.lt.f64 	%p202, %fd74, %fd75;
	mov.u64 	%rd308, %rd58;
	mov.f64 	%fd308, %fd73;
	@%p202 bra 	$L__BB7_61;
	setp.lt.f64 	%p203, %fd75, %fd74;
	mov.u64 	%rd308, %rd307;
	mov.f64 	%fd308, %fd307;
	@%p203 bra 	$L__BB7_61;
	setp.lt.s64 	%p204, %rd307, %rd58;
	min.s64 	%rd308, %rd307, %rd58;
	selp.f64 	%fd308, %fd307, %fd73, %p204;
$L__BB7_61:
	ld.shared.f64 	%fd78, [_ZN6thrust24THRUST_300001_SM_1000_NS8cuda_cub4core6detail5shmemE+88];
	ld.shared.u64 	%rd61, [_ZN6thrust24THRUST_300001_SM_1000_NS8cuda_cub4core6detail5shmemE+96];
	abs.f64 	%fd79, %fd308;
	abs.f64 	%fd80, %fd78;
	setp.lt.f64 	%p205, %fd79, %fd80;
	mov.u64 	%rd309, %rd61;
	mov.f64 	%fd309, %fd78;
	@%p205 bra 	$L__BB7_64;
	setp.lt.f64 	%p206, %fd80, %fd79;
	mov.u64 	%rd309, %rd308;
	mov.f64 	%fd309, %fd308;
	@%p206 bra 	$L__BB7_64;
	setp.lt.s64 	%p207, %rd308, %rd61;
	min.s64 	%rd309, %rd308, %rd61;
	selp.f64 	%fd309, %fd308, %fd78, %p207;
$L__BB7_64:
	ld.shared.f64 	%fd83, [_ZN6thrust24THRUST_300001_SM_1000_NS8cuda_cub4core6detail5shmemE+104];
	ld.shared.u64 	%rd64, [_ZN6thrust24THRUST_300001_SM_1000_NS8cuda_cub4core6detail5shmemE+112];
	abs.f64 	%fd84, %fd309;
	abs.f64 	%fd85, %fd83;
	setp.lt.f64 	%p208, %fd84, %fd85;
	mov.u64 	%rd310, %rd64;
	mov.f64 	%fd310, %fd83;
	@%p208 bra 	$L__BB7_67;
	setp.lt.f64 	%p209, %fd85, %fd84;
	mov.u64 	%rd310, %rd309;
	mov.f64 	%fd310, %fd309;
	@%p209 bra 	$L__BB7_67;
	setp.lt.s64 	%p210, %rd309, %rd64;
	min.s64 	%rd310, %rd309, %rd64;
	selp.f64 	%fd310, %fd309, %fd83, %p210;
$L__BB7_67:
	ld.shared.f64 	%fd88, [_ZN6thrust24THRUST_300001_SM_1000_NS8cuda_cub4core6detail5shmemE+120];
	ld.shared.u64 	%rd67, [_ZN6thrust24THRUST_300001_SM_1000_NS8cuda_cub4core6detail5shmemE+128];
	abs.f64 	%fd89, %fd310;
	abs.f64 	%fd90, %fd88;
	setp.lt.f64 	%p211, %fd89, %fd90;
	mov.u64 	%rd355, %rd67;
	mov.f64 	%fd351, %fd88;
	@%p211 bra 	$L__BB7_208;
	setp.lt.f64 	%p212, %fd90, %fd89;
	mov.u64 	%rd355, %rd310;
	mov.f64 	%fd351, %fd310;
	@%p212 bra 	$L__BB7_208;
	setp.lt.s64 	%p213, %rd310, %rd67;
	min.s64 	%rd355, %rd310, %rd67;
	selp.f64 	%fd351, %fd310, %fd88, %p213;
	bra.uni 	$L__BB7_208;
$L__BB7_70:
	// begin inline asm
	mov.u32 %r171, %laneid;
	// end inline asm
	and.b32  	%r192, %r4, 992;
	add.s32 	%r193, %r192, 32;
	setp.gt.s32 	%p120, %r193, %r3;
	not.b32 	%r194, %r192;
	add.s32 	%r195, %r3, %r194;
	selp.b32 	%r190, %r195, 31, %p120;
	mov.b64 	%rd263, %fd298;
	mov.b64 	{%r173, %r178}, %rd263;
	mov.b32 	%r189, 1;
	mov.b32 	%r191, -1;
	// begin inline asm
	shfl.sync.down.b32 %r172, %r173, %r189, %r190, %r191;
	// end inline asm
	// begin inline asm
	shfl.sync.down.b32 %r177, %r178, %r189, %r190, %r191;
	// end inline asm
	mov.b64 	%rd264, {%r172, %r177};
	mov.b64 	%fd92, %rd264;
	mov.b64 	{%r183, %r188}, %rd298;
	// begin inline asm
	shfl.sync.down.b32 %r182, %r183, %r189, %r190, %r191;
	// end inline asm
	// begin inline asm
	shfl.sync.down.b32 %r187, %r188, %r189, %r190, %r191;
	// end inline asm
	mov.b64 	%rd69, {%r182, %r187};
	setp.ge.s32 	%p121, %r171, %r190;
	mov.u64 	%rd311, %rd298;
	mov.f64 	%fd311, %fd298;
	@%p121 bra 	$L__BB7_74;
	abs.f64 	%fd93, %fd298;
	abs.f64 	%fd94, %fd92;
	setp.lt.f64 	%p122, %fd93, %fd94;
	mov.u64 	%rd311, %rd69;
	mov.f64 	%fd311, %fd92;
	@%p122 bra 	$L__BB7_74;
	setp.lt.f64 	%p123, %fd94, %fd93;
	mov.u64 	%rd311, %rd298;
	mov.f64 	%fd311, %fd298;
	@%p123 bra 	$L__BB7_74;
	setp.lt.s64 	%p124, %rd298, %rd69;
	min.s64 	%rd311, %rd298, %rd69;
	selp.f64 	%fd311, %fd298, %fd92, %p124;
$L__BB7_74:
	mov.b64 	%rd265, %fd311;
	mov.b64 	{%r197, %r202}, %rd265;
	mov.b32 	%r213, 2;
	mov.b32 	%r215, -1;
	// begin inline asm
	shfl.sync.down.b32 %r196, %r197, %r213, %r190, %r215;
	// end inline asm
	// begin inline asm
	shfl.sync.down.b32 %r201, %r202, %r213, %r190, %r215;
	// end inline asm
	mov.b64 	%rd266, {%r196, %r201};
	mov.b64 	%fd97, %rd266;
	mov.b64 	{%r207, %r212}, %rd311;
	// begin inline asm
	shfl.sync.down.b32 %r206, %r207, %r213, %r190, %r215;
	// end inline asm
	// begin inline asm
	shfl.sync.down.b32 %r211, %r212, %r213, %r190, %r215;
	// end inline asm
	mov.b64 	%rd72, {%r206, %r211};
	add.s32 	%r216, %r171, 2;
	setp.gt.s32 	%p125, %r216, %r190;
	mov.u64 	%rd312, %rd311;
	mov.f64 	%fd312, %fd311;
	@%p125 bra 	$L__BB7_78;
	abs.f64 	%fd98, %fd311;
	abs.f64 	%fd99, %fd97;
	setp.lt.f64 	%p126, %fd98, %fd99;
	mov.u64 	%rd312, %rd72;
	mov.f64 	%fd312, %fd97;
	@%p126 bra 	$L__BB7_78;
	setp.lt.f64 	%p127, %fd99, %fd98;
	mov.u64 	%rd312, %rd311;
	mov.f64 	%fd312, %fd311;
	@%p127 bra 	$L__BB7_78;
	setp.lt.s64 	%p128, %rd311, %rd72;
	min.s64 	%rd312, %rd311, %rd72;
	selp.f64 	%fd312, %fd311, %fd97, %p128;
$L__BB7_78:
	mov.b64 	%rd267, %fd312;
	mov.b64 	{%r218, %r223}, %rd267;
	mov.b32 	%r234, 4;
	mov.b32 	%r236, -1;
	// begin inline asm
	shfl.sync.down.b32 %r217, %r218, %r234, %r190, %r236;
	// end inline asm
	// begin inline asm
	shfl.sync.down.b32 %r222, %r223, %r234, %r190, %r236;
	// end inline asm
	mov.b64 	%rd268, {%r217, %r222};
	mov.b64 	%fd102, %rd268;
	mov.b64 	{%r228, %r233}, %rd312;
	// begin inline asm
	shfl.sync.down.b32 %r227, %r228, %r234, %r190, %r236;
	// end inline asm
	// begin inline asm
	shfl.sync.down.b32 %r232, %r233, %r234, %r190, %r236;
	// end inline asm
	mov.b64 	%rd75, {%r227, %r232};
	add.s32 	%r237, %r171, 4;
	setp.gt.s32 	%p129, %r237, %r190;
	mov.u64 	%rd313, %rd312;
	mov.f64 	%fd313, %fd312;
	@%p129 bra 	$L__BB7_82;
	abs.f64 	%fd103, %fd312;
	abs.f64 	%fd104, %fd102;
	setp.lt.f64 	%p130, %fd103, %fd104;
	mov.u64 	%rd313, %rd75;
	mov.f64 	%fd313, %fd102;
	@%p130 bra 	$L__BB7_82;
	setp.lt.f64 	%p131, %fd104, %fd103;
	mov.u64 	%rd313, %rd312;
	mov.f64 	%fd313, %fd312;
	@%p131 bra 	$L__BB7_82;
	setp.lt.s64 	%p132, %rd312, %rd75;
	min.s64 	%rd313, %rd312, %rd75;
	selp.f64 	%fd313, %fd312, %fd102, %p132;
$L__BB7_82:
	mov.b64 	%rd269, %fd313;
	mov.b64 	{%r239, %r244}, %rd269;
	mov.b32 	%r255, 8;
	mov.b32 	%r257, -1;
	// begin inline asm
	shfl.sync.down.b32 %r238, %r239, %r255, %r190, %r257;
	// end inline asm
	// begin inline asm
	shfl.sync.down.b32 %r243, %r244, %r255, %r190, %r257;
	// end inline asm
	mov.b64 	%rd270, {%r238, %r243};
	mov.b64 	%fd107, %rd270;
	mov.b64 	{%r249, %r254}, %rd313;
	// begin inline asm
	shfl.sync.down.b32 %r248, %r249, %r255, %r190, %r257;
	// end inline asm
	// begin inline asm
	shfl.sync.down.b32 %r253, %r254, %r255, %r190, %r257;
	// end inline asm
	mov.b64 	%rd78, {%r248, %r253};
	add.s32 	%r258, %r171, 8;
	setp.gt.s32 	%p133, %r258, %r190;
	mov.u64 	%rd314, %rd313;
	mov.f64 	%fd314, %fd313;
	@%p133 bra 	$L__BB7_86;
	abs.f64 	%fd108, %fd313;
	abs.f64 	%fd109, %fd107;
	setp.lt.f64 	%p134, %fd108, %fd109;
	mov.u64 	%rd314, %rd78;
	mov.f64 	%fd314, %fd107;
	@%p134 bra 	$L__BB7_86;
	setp.lt.f64 	%p135, %fd109, %fd108;
	mov.u64 	%rd314, %rd313;
	mov.f64 	%fd314, %fd313;
	@%p135 bra 	$L__BB7_86;
	setp.lt.s64 	%p136, %rd313, %rd78;
	min.s64 	%rd314, %rd313, %rd78;
	selp.f64 	%fd314, %fd313, %fd107, %p136;
$L__BB7_86:
	mov.b64 	%rd271, %fd314;
	mov.b64 	{%r260, %r265}, %rd271;
	mov.b32 	%r276, 16;
	mov.b32 	%r278, -1;
	// begin inline asm
	shfl.sync.down.b32 %r259, %r260, %r276, %r190, %r278;
	// end inline asm
	// begin inline asm
	shfl.sync.down.b32 %r264, %r265, %r276, %r190, %r278;
	// end inline asm
	mov.b64 	%rd272, {%r259, %r264};
	mov.b64 	%fd112, %rd272;
	mov.b64 	{%r270, %r275}, %rd314;
	// begin inline asm
	shfl.sync.down.b32 %r269, %r270, %r276, %r190, %r278;
	// end inline asm
	// begin inline asm
	shfl.sync.down.b32 %r274, %r275, %r276, %r190, %r278;
	// end inline asm
	mov.b64 	%rd81, {%r269, %r274};
	add.s32 	%r279, %r171, 16;
	setp.gt.s32 	%p137, %r279, %r190;
	mov.u64 	%rd355, %rd314;
	mov.f64 	%fd351, %fd314;
	@%p137 bra 	$L__BB7_90;
	abs.f64 	%fd113, %fd314;
	abs.f64 	%fd114, %fd112;
	setp.lt.f64 	%p138, %fd113, %fd114;
	mov.u64 	%rd355, %rd81;
	mov.f64 	%fd351, %fd112;
	@%p138 bra 	$L__BB7_90;
	setp.lt.f64 	%p139, %fd114, %fd113;
	mov.u64 	%rd355, %rd314;
	mov.f64 	%fd351, %fd314;
	@%p139 bra 	$L__BB7_90;
	setp.lt.s64 	%p140, %rd314, %rd81;
	min.s64 	%rd355, %rd314, %rd81;
	selp.f64 	%fd351, %fd314, %fd112, %p140;
$L__BB7_90:
	setp.ne.s32 	%p141, %r171, 0;
	@%p141 bra 	$L__BB7_92;
	shr.u32 	%r280, %r4, 1;
	and.b32  	%r281, %r280, 496;
	mov.u32 	%r282, _ZN6thrust24THRUST_300001_SM_1000_NS8cuda_cub4core6detail5shmemE;
	add.s32 	%r283, %r282, %r281;
	st.shared.f64 	[%r283+8], %fd351;
	st.shared.u64 	[%r283+16], %rd355;
$L__BB7_92:
	bar.sync 	0;
	setp.ne.s32 	%p142, %r4, 0;
	@%p142 bra 	$L__BB7_208;
	setp.lt.s32 	%p143, %r3, 33;
	mov.f64 	%fd316, %fd351;
	mov.u64 	%rd316, %rd355;
	@%p143 bra 	$L__BB7_97;
	ld.shared.f64 	%fd117, [_ZN6thrust24THRUST_300001_SM_1000_NS8cuda_cub4core6detail5shmemE+24];
	ld.shared.u64 	%rd84, [_ZN6thrust24THRUST_300001_SM_1000_NS8cuda_cub4core6detail5shmemE+32];
	abs.f64 	%fd118, %fd351;
	abs.f64 	%fd119, %fd117;
	setp.lt.f64 	%p144, %fd118, %fd119;
	mov.f64 	%fd316, %fd117;
	mov.u64 	%rd316, %rd84;
	@%p144 bra 	$L__BB7_97;
	setp.lt.f64 	%p145, %fd119, %fd118;
	mov.f64 	%fd316, %fd351;
	mov.u64 	%rd316, %rd355;
	@%p145 bra 	$L__BB7_97;
	setp.lt.s64 	%p146, %rd355, %rd84;
	selp.f64 	%fd316, %fd351, %fd117, %p146;
	min.s64 	%rd316, %rd355, %rd84;
$L__BB7_97:
	setp.lt.s32 	%p147, %r3, 65;
	mov.f64 	%fd317, %fd316;
	mov.u64 	%rd317, %rd316;
	@%p147 bra 	$L__BB7_101;
	ld.shared.f64 	%fd122, [_ZN6thrust24THRUST_300001_SM_1000_NS8cuda_cub4core6detail5shmemE+40];
	ld.shared.u64 	%rd87, [_ZN6thrust24THRUST_300001_SM_1000_NS8cuda_cub4core6detail5shmemE+48];
	abs.f64 	%fd123, %fd316;
	abs.f64 	%fd124, %fd122;
	setp.lt.f64 	%p148, %fd123, %fd124;
	mov.f64 	%fd317, %fd122;
	mov.u64 	%rd317, %rd87;
	@%p148 bra 	$L__BB7_101;
	setp.lt.f64 	%p149, %fd124, %fd123;
	mov.f64 	%fd317, %fd316;
	mov.u64 	%rd317, %rd316;
	@%p149 bra 	$L__BB7_101;
	setp.lt.s64 	%p150, %rd316, %rd87;
	selp.f64 	%fd317, %fd316, %fd122, %p150;
	min.s64 	%rd317, %rd316, %rd87;
$L__BB7_101:
	setp.lt.s32 	%p151, %r3, 97;
	mov.f64 	%fd318, %fd317;
	mov.u64 	%rd318, %rd317;
	@%p151 bra 	$L__BB7_105;
	ld.shared.f64 	%fd127, [_ZN6thrust24THRUST_300001_SM_1000_NS8cuda_cub4core6detail5shmemE+56];
	ld.shared.u64 	%rd90, [_ZN6thrust24THRUST_300001_SM_1000_NS8cuda_cub4core6detail5shmemE+64];
	abs.f64 	%fd128, %fd317;
	abs.f64 	%fd129, %fd127;
	setp.lt.f64 	%p152, %fd128, %fd129;
	mov.f64 	%fd318, %fd127;
	mov.u64 	%rd318, %rd90;
	@%p152 bra 	$L__BB7_105;
	setp.lt.f64 	%p153, %fd129, %fd128;
	mov.f64 	%fd318, %fd317;
	mov.u64 	%rd318, %rd317;
	@%p153 bra 	$L__BB7_105;
	setp.lt.s64 	%p154, %rd317, %rd90;
	selp.f64 	%fd318, %fd317, %fd127, %p154;
	min.s64 	%rd318, %rd317, %rd90;
$L__BB7_105:
	setp.lt.s32 	%p155, %r3, 129;
	mov.f64 	%fd319, %fd318;
	mov.u64 	%rd319, %rd318;
	@%p155 bra 	$L__BB7_109;
	ld.shared.f64 	%fd132, [_ZN6thrust24THRUST_300001_SM_1000_NS8cuda_cub4core6detail5shmemE+72];
	ld.shared.u64 	%rd93, [_ZN6thrust24THRUST_300001_SM_1000_NS8cuda_cub4core6detail5shmemE+80];
	abs.f64 	%fd133, %fd318;
	abs.f64 	%fd134, %fd132;
	setp.lt.f64 	%p156, %fd133, %fd134;
	mov.f64 	%fd319, %fd132;
	mov.u64 	%rd319, %rd93;
	@%p156 bra 	$L__BB7_109;
	setp.lt.f64 	%p157, %fd134, %fd133;
	mov.f64 	%fd319, %fd318;
	mov.u64 	%rd319, %rd318;
	@%p157 bra 	$L__BB7_109;
	setp.lt.s64 	%p158, %rd318, %rd93;
	selp.f64 	%fd319, %fd318, %fd132, %p158;
	min.s64 	%rd319, %rd318, %rd93;
$L__BB7_109:
	setp.lt.s32 	%p159, %r3, 161;
	mov.f64 	%fd320, %fd319;
	mov.u64 	%rd320, %rd319;
	@%p159 bra 	$L__BB7_113;
	ld.shared.f64 	%fd137, [_ZN6thrust24THRUST_300001_SM_1000_NS8cuda_cub4core6detail5shmemE+88];
	ld.shared.u64 	%rd96, [_ZN6thrust24THRUST_300001_SM_1000_NS8cuda_cub4core6detail5shmemE+96];
	abs.f64 	%fd138, %fd319;
	abs.f64 	%fd139, %fd137;
	setp.lt.f64 	%p160, %fd138, %fd139;
	mov.f64 	%fd320, %fd137;
	mov.u64 	%rd320, %rd96;
	@%p160 bra 	$L__BB7_113;
	setp.lt.f64 	%p161, %fd139, %fd138;
	mov.f64 	%fd320, %fd319;
	mov.u64 	%rd320, %rd319;
	@%p161 bra 	$L__BB7_113;
	setp.lt.s64 	%p162, %rd319, %rd96;
	selp.f64 	%fd320, %fd319, %fd137, %p162;
	min.s64 	%rd320, %rd319, %rd96;
$L__BB7_113:
	setp.lt.s32 	%p163, %r3, 193;
	mov.f64 	%fd321, %fd320;
	mov.u64 	%rd321, %rd320;
	@%p163 bra 	$L__BB7_117;
	ld.shared.f64 	%fd142, [_ZN6thrust24THRUST_300001_SM_1000_NS8cuda_cub4core6detail5shmemE+104];
	ld.shared.u64 	%rd99, [_ZN6thrust24THRUST_300001_SM_1000_NS8cuda_cub4core6detail5shmemE+112];
	abs.f64 	%fd143, %fd320;
	abs.f64 	%fd144, %fd142;
	setp.lt.f64 	%p164, %fd143, %fd144;
	mov.f64 	%fd321, %fd142;
	mov.u64 	%rd321, %rd99;
	@%p164 bra 	$L__BB7_117;
	setp.lt.f64 	%p165, %fd144, %fd143;
	mov.f64 	%fd321, %fd320;
	mov.u64 	%rd321, %rd320;
	@%p165 bra 	$L__BB7_117;
	setp.lt.s64 	%p166, %rd320, %rd99;
	selp.f64 	%fd321, %fd320, %fd142, %p166;
	min.s64 	%rd321, %rd320, %rd99;
$L__BB7_117:
	setp.lt.s32 	%p167, %r3, 225;
	mov.u64 	%rd355, %rd321;
	mov.f64 	%fd351, %fd321;
	@%p167 bra 	$L__BB7_208;
	ld.shared.f64 	%fd147, [_ZN6thrust24THRUST_300001_SM_1000_NS8cuda_cub4core6detail5shmemE+120];
	ld.shared.u64 	%rd102, [_ZN6thrust24THRUST_300001_SM_1000_NS8cuda_cub4core6detail5shmemE+128];
	abs.f64 	%fd148, %fd321;
	abs.f64 	%fd149, %fd147;
	setp.lt.f64 	%p168, %fd148, %fd149;
	mov.u64 	%rd355, %rd102;
	mov.f64 	%fd351, %fd147;
	@%p168 bra 	$L__BB7_208;
	setp.lt.f64 	%p169, %fd149, %fd148;
	mov.u64 	%rd355, %rd321;
	mov.f64 	%fd351, %fd321;
	@%p169 bra 	$L__BB7_208;
	setp.lt.s64 	%p170, %rd321, %rd102;
	selp.f64 	%fd351, %fd321, %fd147, %p170;
	min.s64 	%rd355, %rd321, %rd102;
	bra.uni 	$L__BB7_208;
$L__BB7_121:
	mov.u32 	%r20, %tid.x;
	add.s64 	%rd104, %rd196, %rd4;
	cvt.u64.u32 	%rd105, %r20;
	add.s64 	%rd201, %rd105, %rd4;
	cvta.to.global.u64 	%rd202, %rd195;
	shl.b64 	%rd203, %rd201, 3;
	add.s64 	%rd204, %rd202, %rd203;
	ld.global.f64 	%fd274, [%rd204];
	add.s32 	%r36, %r20, 256;
	cvt.u64.u32 	%rd205, %r36;
	ld.global.f64 	%fd275, [%rd204+2048];
	add.s32 	%r37, %r20, 512;
	cvt.u64.u32 	%rd206, %r37;
	ld.global.f64 	%fd276, [%rd204+4096];
	add.s32 	%r38, %r20, 768;
	cvt.u64.u32 	%rd207, %r38;
	ld.global.f64 	%fd277, [%rd204+6144];
	or.b32  	%r39, %r20, 1024;
	cvt.u64.u32 	%rd106, %r39;
	add.s64 	%rd343, %rd104, %rd106;
	ld.global.f64 	%fd339, [%rd204+8192];
	abs.f64 	%fd278, %fd274;
	abs.f64 	%fd279, %fd275;
	setp.geu.f64 	%p2, %fd278, %fd279;
	selp.f64 	%fd280, %fd274, %fd275, %p2;
	selp.b64 	%rd208, %rd105, %rd205, %p2;
	abs.f64 	%fd281, %fd280;
	abs.f64 	%fd282, %fd276;
	setp.geu.f64 	%p3, %fd281, %fd282;
	selp.f64 	%fd283, %fd280, %fd276, %p3;
	selp.b64 	%rd209, %rd208, %rd206, %p3;
	abs.f64 	%fd284, %fd283;
	abs.f64 	%fd285, %fd277;
	setp.geu.f64 	%p4, %fd284, %fd285;
	selp.f64 	%fd152, %fd283, %fd277, %p4;
	selp.b64 	%rd108, %rd209, %rd207, %p4;
	abs.f64 	%fd153, %fd152;
	abs.f64 	%fd154, %fd339;
	setp.lt.f64 	%p5, %fd153, %fd154;
	@%p5 bra 	$L__BB7_123;
	setp.lt.f64 	%p6, %fd154, %fd153;
	setp.lt.u64 	%p7, %rd108, %rd106;
	or.pred  	%p8, %p6, %p7;
	selp.f64 	%fd339, %fd152, %fd339, %p8;
	add.s64 	%rd212, %rd104, %rd108;
	selp.b64 	%rd343, %rd212, %rd343, %p8;
$L__BB7_123:
	setp.le.u64 	%p9, %rd198, %rd5;
	@%p9 bra 	$L__BB7_164;
	setp.ne.s32 	%p10, %r20, 0;
	@%p10 bra 	$L__BB7_126;
	atom.global.add.u64 	%rd213, [%rd1+8], 1280;
	add.s64 	%rd214, %rd213, %rd5;
	st.shared.u64 	[_ZN6thrust24THRUST_300001_SM_1000_NS8cuda_cub4core6detail5shmemE+152], %rd214;
$L__BB7_126:
	bar.sync 	0;
	ld.shared.u64 	%rd331, [_ZN6thrust24THRUST_300001_SM_1000_NS8cuda_cub4core6detail5shmemE+152];
	add.s64 	%rd215, %rd331, 1280;
	setp.gt.s64 	%p11, %rd215, %rd198;
	@%p11 bra 	$L__BB7_141;
	mov.f64 	%fd323, %fd339;
	mov.u64 	%rd324, %rd343;
$L__BB7_128:
	add.s64 	%rd216, %rd331, %rd105;
	cvta.to.global.u64 	%rd217, %rd195;
	shl.b64 	%rd218, %rd216, 3;
	add.s64 	%rd219, %rd217, %rd218;
	add.s64 	%rd325, %rd216, %rd196;
	ld.global.f64 	%fd324, [%rd219];
	add.s64 	%rd326, %rd325, 256;
	ld.global.f64 	%fd325, [%rd219+2048];
	add.s64 	%rd327, %rd325, 512;
	ld.global.f64 	%fd326, [%rd219+4096];
	add.s64 	%rd328, %rd325, 768;
	ld.global.f64 	%fd327, [%rd219+6144];
	add.s64 	%rd343, %rd325, 1024;
	ld.global.f64 	%fd339, [%rd219+8192];
	abs.f64 	%fd163, %fd323;
	abs.f64 	%fd164, %fd324;
	setp.lt.f64 	%p12, %fd163, %fd164;
	@%p12 bra 	$L__BB7_130;
	setp.lt.f64 	%p13, %fd164, %fd163;
	setp.lt.s64 	%p14, %rd324, %rd325;
	or.pred  	%p15, %p13, %p14;
	selp.f64 	%fd324, %fd323, %fd324, %p15;
	selp.b64 	%rd325, %rd324, %rd325, %p15;
$L__BB7_130:
	abs.f64 	%fd167, %fd324;
	abs.f64 	%fd168, %fd325;
	setp.lt.f64 	%p16, %fd167, %fd168;
	@%p16 bra 	$L__BB7_132;
	setp.lt.f64 	%p17, %fd168, %fd167;
	setp.lt.s64 	%p18, %rd325, %rd326;
	or.pred  	%p19, %p17, %p18;
	selp.f64 	%fd325, %fd324, %fd325, %p19;
	selp.b64 	%rd326, %rd325, %rd326, %p19;
$L__BB7_132:
	abs.f64 	%fd171, %fd325;
	abs.f64 	%fd172, %fd326;
	setp.lt.f64 	%p20, %fd171, %fd172;
	@%p20 bra 	$L__BB7_134;
	setp.lt.f64 	%p21, %fd172, %fd171;
	setp.lt.s64 	%p22, %rd326, %rd327;
	or.pred  	%p23, %p21, %p22;
	selp.f64 	%fd326, %fd325, %fd326, %p23;
	selp.b64 	%rd327, %rd326, %rd327, %p23;
$L__BB7_134:
	abs.f64 	%fd175, %fd326;
	abs.f64 	%fd176, %fd327;
	setp.lt.f64 	%p24, %fd175, %fd176;
	@%p24 bra 	$L__BB7_136;
	setp.lt.f64 	%p25, %fd176, %fd175;
	setp.lt.s64 	%p26, %rd327, %rd328;
	or.pred  	%p27, %p25, %p26;
	selp.f64 	%fd327, %fd326, %fd327, %p27;
	selp.b64 	%rd328, %rd327, %rd328, %p27;
$L__BB7_136:
	abs.f64 	%fd179, %fd327;
	abs.f64 	%fd180, %fd339;
	setp.lt.f64 	%p28, %fd179, %fd180;
	@%p28 bra 	$L__BB7_138;
	setp.lt.f64 	%p29, %fd180, %fd179;
	setp.lt.s64 	%p30, %rd328, %rd343;
	or.pred  	%p31, %p29, %p30;
	selp.f64 	%fd339, %fd327, %fd339, %p31;
	selp.b64 	%rd343, %rd328, %rd343, %p31;
$L__BB7_138:
	setp.ne.s32 	%p32, %r20, 0;
	bar.sync 	0;
	@%p32 bra 	$L__BB7_140;
	atom.global.add.u64 	%rd220, [%rd1+8], 1280;
	add.s64 	%rd221, %rd220, %rd5;
	st.shared.u64 	[_ZN6thrust24THRUST_300001_SM_1000_NS8cuda_cub4core6detail5shmemE+152], %rd221;
$L__BB7_140:
	bar.sync 	0;
	ld.shared.u64 	%rd331, [_ZN6thrust24THRUST_300001_SM_1000_NS8cuda_cub4core6detail5shmemE+152];
	add.s64 	%rd222, %rd331, 1280;
	setp.le.s64 	%p33, %rd222, %rd198;
	mov.f64 	%fd323, %fd339;
	mov.u64 	%rd324, %rd343;
	@%p33 bra 	$L__BB7_128;
$L__BB7_141:
	setp.le.s64 	%p34, %rd198, %rd331;
	@%p34 bra 	$L__BB7_164;
	cvt.u32.u64 	%r40, %rd331;
	cvt.u32.u64 	%r41, %rd198;
	sub.s32 	%r21, %r41, %r40;
	setp.ge.s32 	%p35, %r20, %r21;
	@%p35 bra 	$L__BB7_164;
	cvta.to.global.u64 	%rd132, %rd195;
	not.b32 	%r43, %r20;
	add.s32 	%r44, %r43, %r41;
	sub.s32 	%r22, %r44, %r40;
	and.b32  	%r46, %r22, 768;
	setp.eq.s32 	%p36, %r46, 768;
	mov.u32 	%r397, %r20;
	@%p36 bra 	$L__BB7_149;
	add.s64 	%rd224, %rd331, %rd105;
	add.s64 	%rd333, %rd224, %rd196;
	shl.b64 	%rd225, %rd224, 3;
	add.s64 	%rd332, %rd132, %rd225;
	shr.u32 	%r47, %r22, 8;
	add.s32 	%r48, %r47, 1;
	and.b32  	%r49, %r48, 3;
	neg.s32 	%r395, %r49;
	mov.u32 	%r397, %r20;
$L__BB7_145:
	.pragma "nounroll";
	mov.u64 	%rd137, %rd343;
	mov.f64 	%fd184, %fd339;
	ld.global.f64 	%fd185, [%rd332];
	abs.f64 	%fd186, %fd184;
	abs.f64 	%fd187, %fd185;
	setp.lt.f64 	%p37, %fd186, %fd187;
	mov.f64 	%fd339, %fd185;
	mov.u64 	%rd343, %rd333;
	@%p37 bra 	$L__BB7_148;
	setp.lt.f64 	%p38, %fd187, %fd186;
	mov.f64 	%fd339, %fd184;
	mov.u64 	%rd343, %rd137;
	@%p38 bra 	$L__BB7_148;
	setp.lt.s64 	%p39, %rd137, %rd333;
	selp.f64 	%fd339, %fd184, %fd185, %p39;
	min.s64 	%rd343, %rd137, %rd333;
$L__BB7_148:
	add.s32 	%r397, %r397, 256;
	add.s64 	%rd333, %rd333, 256;
	add.s64 	%rd332, %rd332, 2048;
	add.s32 	%r395, %r395, 1;
	setp.ne.s32 	%p40, %r395, 0;
	@%p40 bra 	$L__BB7_145;
$L__BB7_149:
	setp.lt.u32 	%p41, %r22, 768;
	@%p41 bra 	$L__BB7_164;
	add.s32 	%r398, %r397, 512;
$L__BB7_151:
	mov.u32 	%r30, %r398;
	add.s32 	%r50, %r30, -512;
	cvt.u64.u32 	%rd226, %r50;
	add.s64 	%rd227, %rd331, %rd226;
	shl.b64 	%rd228, %rd227, 3;
	add.s64 	%rd145, %rd132, %rd228;
	add.s64 	%rd146, %rd227, %rd196;
	ld.global.f64 	%fd193, [%rd145];
	abs.f64 	%fd194, %fd339;
	abs.f64 	%fd195, %fd193;
	setp.lt.f64 	%p42, %fd194, %fd195;
	mov.f64 	%fd335, %fd193;
	mov.u64 	%rd339, %rd146;
	@%p42 bra 	$L__BB7_154;
	setp.lt.f64 	%p43, %fd195, %fd194;
	mov.f64 	%fd335, %fd339;
	mov.u64 	%rd339, %rd343;
	@%p43 bra 	$L__BB7_154;
	setp.lt.s64 	%p44, %rd343, %rd146;
	selp.f64 	%fd335, %fd339, %fd193, %p44;
	min.s64 	%rd339, %rd343, %rd146;
$L__BB7_154:
	add.s32 	%r51, %r30, -256;
	cvt.u64.u32 	%rd229, %r51;
	add.s64 	%rd230, %rd331, %rd229;
	add.s64 	%rd149, %rd230, %rd196;
	ld.global.f64 	%fd198, [%rd145+2048];
	abs.f64 	%fd199, %fd335;
	abs.f64 	%fd200, %fd198;
	setp.lt.f64 	%p45, %fd199, %fd200;
	mov.f64 	%fd336, %fd198;
	mov.u64 	%rd340, %rd149;
	@%p45 bra 	$L__BB7_157;
	setp.lt.f64 	%p46, %fd200, %fd199;
	mov.f64 	%fd336, %fd335;
	mov.u64 	%rd340, %rd339;
	@%p46 bra 	$L__BB7_157;
	setp.lt.s64 	%p47, %rd339, %rd149;
	selp.f64 	%fd336, %fd335, %fd198, %p47;
	min.s64 	%rd340, %rd339, %rd149;
$L__BB7_157:
	cvt.u64.u32 	%rd231, %r30;
	add.s64 	%rd232, %rd331, %rd231;
	add.s64 	%rd152, %rd232, %rd196;
	ld.global.f64 	%fd203, [%rd145+4096];
	abs.f64 	%fd204, %fd336;
	abs.f64 	%fd205, %fd203;
	setp.lt.f64 	%p48, %fd204, %fd205;
	mov.f64 	%fd337, %fd203;
	mov.u64 	%rd341, %rd152;
	@%p48 bra 	$L__BB7_160;
	setp.lt.f64 	%p49, %fd205, %fd204;
	mov.f64 	%fd337, %fd336;
	mov.u64 	%rd341, %rd340;
	@%p49 bra 	$L__BB7_160;
	setp.lt.s64 	%p50, %rd340, %rd152;
	selp.f64 	%fd337, %fd336, %fd203, %p50;
	min.s64 	%rd341, %rd340, %rd152;
$L__BB7_160:
	add.s32 	%r52, %r30, 256;
	cvt.u64.u32 	%rd233, %r52;
	add.s64 	%rd234, %rd331, %rd233;
	add.s64 	%rd155, %rd234, %rd196;
	ld.global.f64 	%fd208, [%rd145+6144];
	abs.f64 	%fd209, %fd337;
	abs.f64 	%fd210, %fd208;
	setp.lt.f64 	%p51, %fd209, %fd210;
	mov.f64 	%fd339, %fd208;
	mov.u64 	%rd343, %rd155;
	@%p51 bra 	$L__BB7_163;
	setp.lt.f64 	%p52, %fd210, %fd209;
	mov.f64 	%fd339, %fd337;
	mov.u64 	%rd343, %rd341;
	@%p52 bra 	$L__BB7_163;
	setp.lt.s64 	%p53, %rd341, %rd155;
	selp.f64 	%fd339, %fd337, %fd208, %p53;
	min.s64 	%rd343, %rd341, %rd155;
$L__BB7_163:
	add.s32 	%r398, %r30, 1024;
	add.s32 	%r53, %r30, 512;
	setp.lt.s32 	%p54, %r53, %r21;
	@%p54 bra 	$L__BB7_151;
$L__BB7_164:
	// begin inline asm
	mov.u32 %r54, %laneid;
	// end inline asm
	mov.b64 	%rd235, %fd339;
	mov.b64 	{%r56, %r61}, %rd235;
	mov.b32 	%r72, 1;
	mov.b32 	%r73, 31;
	mov.b32 	%r74, -1;
	// begin inline asm
	shfl.sync.down.b32 %r55, %r56, %r72, %r73, %r74;
	// end inline asm
	// begin inline asm
	shfl.sync.down.b32 %r60, %r61, %r72, %r73, %r74;
	// end inline asm
	mov.b64 	%rd236, {%r55, %r60};
	mov.b64 	%fd214, %rd236;
	mov.b64 	{%r66, %r71}, %rd343;
	// begin inline asm
	shfl.sync.down.b32 %r65, %r66, %r72, %r73, %r74;
	// end inline asm
	// begin inline asm
	shfl.sync.down.b32 %r70, %r71, %r72, %r73, %r74;
	// end inline asm
	mov.b64 	%rd159, {%r65, %r70};
	setp.gt.s32 	%p55, %r54, 30;
	mov.f64 	%fd340, %fd339;
	mov.u64 	%rd344, %rd343;
	@%p55 bra 	$L__BB7_168;
	abs.f64 	%fd215, %fd339;
	abs.f64 	%fd216, %fd214;
	setp.lt.f64 	%p56, %fd215, %fd216;
	mov.f64 	%fd340, %fd214;
	mov.u64 	%rd344, %rd159;
	@%p56 bra 	$L__BB7_168;
	setp.lt.f64 	%p57, %fd216, %fd215;
	mov.f64 	%fd340, %fd339;
	mov.u64 	%rd344, %rd343;
	@%p57 bra 	$L__BB7_168;
	setp.lt.s64 	%p58, %rd343, %rd159;
	selp.f64 	%fd340, %fd339, %fd214, %p58;
	min.s64 	%rd344, %rd343, %rd159;
$L__BB7_168:
	mov.b64 	%rd237, %fd340;
	mov.b64 	{%r76, %r81}, %rd237;
	mov.b32 	%r92, 2;
	mov.b32 	%r93, 31;
	mov.b32 	%r94, -1;
	// begin inline asm
	shfl.sync.down.b32 %r75, %r76, %r92, %r93, %r94;
	// end inline asm
	// begin inline asm
	shfl.sync.down.b32 %r80, %r81, %r92, %r93, %r94;
	// end inline asm
	mov.b64 	%rd238, {%r75, %r80};
	mov.b64 	%fd219, %rd238;
	mov.b64 	{%r86, %r91}, %rd344;
	// begin inline asm
	shfl.sync.down.b32 %r85, %r86, %r92, %r93, %r94;
	// end inline asm
	// begin inline asm
	shfl.sync.down.b32 %r90, %r91, %r92, %r93, %r94;
	// end inline asm
	mov.b64 	%rd162, {%r85, %r90};
	setp.gt.s32 	%p59, %r54, 29;
	mov.f64 	%fd341, %fd340;
	mov.u64 	%rd345, %rd344;
	@%p59 bra 	$L__BB7_172;
	abs.f64 	%fd220, %fd340;
	abs.f64 	%fd221, %fd219;
	setp.lt.f64 	%p60, %fd220, %fd221;
	mov.f64 	%fd341, %fd219;
	mov.u64 	%rd345, %rd162;
	@%p60 bra 	$L__BB7_172;
	setp.lt.f64 	%p61, %fd221, %fd220;
	mov.f64 	%fd341, %fd340;
	mov.u64 	%rd345, %rd344;
	@%p61 bra 	$L__BB7_172;
	setp.lt.s64 	%p62, %rd344, %rd162;
	selp.f64 	%fd341, %fd340, %fd219, %p62;
	min.s64 	%rd345, %rd344, %rd162;
$L__BB7_172:
	mov.b64 	%rd239, %fd341;
	mov.b64 	{%r96, %r101}, %rd239;
	mov.b32 	%r112, 4;
	mov.b32 	%r113, 31;
	mov.b32 	%r114, -1;
	// begin inline asm
	shfl.sync.down.b32 %r95, %r96, %r112, %r113, %r114;
	// end inline asm
	// begin inline asm
	shfl.sync.down.b32 %r100, %r101, %r112, %r113, %r114;
	// end inline asm
	mov.b64 	%rd240, {%r95, %r100};
	mov.b64 	%fd224, %rd240;
	mov.b64 	{%r106, %r111}, %rd345;
	// begin inline asm
	shfl.sync.down.b32 %r105, %r106, %r112, %r113, %r114;
	// end inline asm
	// begin inline asm
	shfl.sync.down.b32 %r110, %r111, %r112, %r113, %r114;
	// end inline asm
	mov.b64 	%rd165, {%r105, %r110};
	setp.gt.s32 	%p63, %r54, 27;
	mov.f64 	%fd342, %fd341;
	mov.u64 	%rd346, %rd345;
	@%p63 bra 	$L__BB7_176;
	abs.f64 	%fd225, %fd341;
	abs.f64 	%fd226, %fd224;
	setp.lt.f64 	%p64, %fd225, %fd226;
	mov.f64 	%fd342, %fd224;
	mov.u64 	%rd346, %rd165;
	@%p64 bra 	$L__BB7_176;
	setp.lt.f64 	%p65, %fd226, %fd225;
	mov.f64 	%fd342, %fd341;
	mov.u64 	%rd346, %rd345;
	@%p65 bra 	$L__BB7_176;
	setp.lt.s64 	%p66, %rd345, %rd165;
	selp.f64 	%fd342, %fd341, %fd224, %p66;
	min.s64 	%rd346, %rd345, %rd165;
$L__BB7_176:
	mov.b64 	%rd241, %fd342;
	mov.b64 	{%r116, %r121}, %rd241;
	mov.b32 	%r132, 8;
	mov.b32 	%r133, 31;
	mov.b32 	%r134, -1;
	// begin inline asm
	shfl.sync.down.b32 %r115, %r116, %r132, %r133, %r134;
	// end inline asm
	// begin inline asm
	shfl.sync.down.b32 %r120, %r121, %r132, %r133, %r134;
	// end inline asm
	mov.b64 	%rd242, {%r115, %r120};
	mov.b64 	%fd229, %rd242;
	mov.b64 	{%r126, %r131}, %rd346;
	// begin inline asm
	shfl.sync.down.b32 %r125, %r126, %r132, %r133, %r134;
	// end inline asm
	// begin inline asm
	shfl.sync.down.b32 %r130, %r131, %r132, %r133, %r134;
	// end inline asm
	mov.b64 	%rd168, {%r125, %r130};
	setp.gt.s32 	%p67, %r54, 23;
	mov.f64 	%fd343, %fd342;
	mov.u64 	%rd347, %rd346;
	@%p67 bra 	$L__BB7_180;
	abs.f64 	%fd230, %fd342;
	abs.f64 	%fd231, %fd229;
	setp.lt.f64 	%p68, %fd230, %fd231;
	mov.f64 	%fd343, %fd229;
	mov.u64 	%rd347, %rd168;
	@%p68 bra 	$L__BB7_180;
	setp.lt.f64 	%p69, %fd231, %fd230;
	mov.f64 	%fd343, %fd342;
	mov.u64 	%rd347, %rd346;
	@%p69 bra 	$L__BB7_180;
	setp.lt.s64 	%p70, %rd346, %rd168;
	selp.f64 	%fd343, %fd342, %fd229, %p70;
	min.s64 	%rd347, %rd346, %rd168;
$L__BB7_180:
	mov.b64 	%rd243, %fd343;
	mov.b64 	{%r136, %r141}, %rd243;
	mov.b32 	%r152, 16;
	mov.b32 	%r153, 31;
	mov.b32 	%r154, -1;
	// begin inline asm
	shfl.sync.down.b32 %r135, %r136, %r152, %r153, %r154;
	// end inline asm
	// begin inline asm
	shfl.sync.down.b32 %r140, %r141, %r152, %r153, %r154;
	// end inline asm
	mov.b64 	%rd244, {%r135, %r140};
	mov.b64 	%fd234, %rd244;
	mov.b64 	{%r146, %r151}, %rd347;
	// begin inline asm
	shfl.sync.down.b32 %r145, %r146, %r152, %r153, %r154;
	// end inline asm
	// begin inline asm
	shfl.sync.down.b32 %r150, %r151, %r152, %r153, %r154;
	// end inline asm
	mov.b64 	%rd171, {%r145, %r150};
	setp.gt.s32 	%p71, %r54, 15;
	mov.f64 	%fd351, %fd343;
	mov.u64 	%rd355, %rd347;
	@%p71 bra 	$L__BB7_184;
	abs.f64 	%fd235, %fd343;
	abs.f64 	%fd236, %fd234;
	setp.lt.f64 	%p72, %fd235, %fd236;
	mov.f64 	%fd351, %fd234;
	mov.u64 	%rd355, %rd171;
	@%p72 bra 	$L__BB7_184;
	setp.lt.f64 	%p73, %fd236, %fd235;
	mov.f64 	%fd351, %fd343;
	mov.u64 	%rd355, %rd347;
	@%p73 bra 	$L__BB7_184;
	setp.lt.s64 	%p74, %rd347, %rd171;
	selp.f64 	%fd351, %fd343, %fd234, %p74;
	min.s64 	%rd355, %rd347, %rd171;
$L__BB7_184:
	setp.ne.s32 	%p75, %r54, 0;
	@%p75 bra 	$L__BB7_186;
	shr.u32 	%r155, %r20, 1;
	and.b32  	%r156, %r155, 496;
	mov.u32 	%r157, _ZN6thrust24THRUST_300001_SM_1000_NS8cuda_cub4core6detail5shmemE;
	add.s32 	%r158, %r157, %r156;
	st.shared.f64 	[%r158+8], %fd351;
	st.shared.u64 	[%r158+16], %rd355;
$L__BB7_186:
	bar.sync 	0;
	setp.ne.s32 	%p76, %r20, 0;
	@%p76 bra 	$L__BB7_208;
	ld.shared.f64 	%fd239, [_ZN6thrust24THRUST_300001_SM_1000_NS8cuda_cub4core6detail5shmemE+24];
	ld.shared.u64 	%rd174, [_ZN6thrust24THRUST_300001_SM_1000_NS8cuda_cub4core6detail5shmemE+32];
	abs.f64 	%fd240, %fd351;
	abs.f64 	%fd241, %fd239;
	setp.lt.f64 	%p77, %fd240, %fd241;
	mov.f64 	%fd345, %fd239;
	mov.u64 	%rd349, %rd174;
	@%p77 bra 	$L__BB7_190;
	setp.lt.f64 	%p78, %fd241, %fd240;
	mov.f64 	%fd345, %fd351;
	mov.u64 	%rd349, %rd355;
	@%p78 bra 	$L__BB7_190;
	setp.lt.s64 	%p79, %rd355, %rd174;
	selp.f64 	%fd345, %fd351, %fd239, %p79;
	min.s64 	%rd349, %rd355, %rd174;
$L__BB7_190:
	ld.shared.f64 	%fd244, [_ZN6thrust24THRUST_300001_SM_1000_NS8cuda_cub4core6detail5shmemE+40];
	ld.shared.u64 	%rd177, [_ZN6thrust24THRUST_300001_SM_1000_NS8cuda_cub4core6detail5shmemE+48];
	abs.f64 	%fd245, %fd345;
	abs.f64 	%fd246, %fd244;
	setp.lt.f64 	%p80, %fd245, %fd246;
	mov.f64 	%fd346, %fd244;
	mov.u64 	%rd350, %rd177;
	@%p80 bra 	$L__BB7_193;
	setp.lt.f64 	%p81, %fd246, %fd245;
	mov.f64 	%fd346, %fd345;
	mov.u64 	%rd350, %rd349;
	@%p81 bra 	$L__BB7_193;
	setp.lt.s64 	%p82, %rd349, %rd177;
	selp.f64 	%fd346, %fd345, %fd244, %p82;
	min.s64 	%rd350, %rd349, %rd177;
$L__BB7_193:
	ld.shared.f64 	%fd249, [_ZN6thrust24THRUST_300001_SM_1000_NS8cuda_cub4core6detail5shmemE+56];
	ld.shared.u64 	%rd180, [_ZN6thrust24THRUST_300001_SM_1000_NS8cuda_cub4core6detail5shmemE+64];
	abs.f64 	%fd250, %fd346;
	abs.f64 	%fd251, %fd249;
	setp.lt.f64 	%p83, %fd250, %fd251;
	mov.f64 	%fd347, %fd249;
	mov.u64 	%rd351, %rd180;
	@%p83 bra 	$L__BB7_196;
	setp.lt.f64 	%p84, %fd251, %fd250;
	mov.f64 	%fd347, %fd346;
	mov.u64 	%rd351, %rd350;
	@%p84 bra 	$L__BB7_196;
	setp.lt.s64 	%p85, %rd350, %rd180;
	selp.f64 	%fd347, %fd346, %fd249, %p85;
	min.s64 	%rd351, %rd350, %rd180;
$L__BB7_196:
	ld.shared.f64 	%fd254, [_ZN6thrust24THRUST_300001_SM_1000_NS8cuda_cub4core6detail5shmemE+72];
	ld.shared.u64 	%rd183, [_ZN6thrust24THRUST_300001_SM_1000_NS8cuda_cub4core6detail5shmemE+80];
	abs.f64 	%fd255, %fd347;
	abs.f64 	%fd256, %fd254;
	setp.lt.f64 	%p86, %fd255, %fd256;
	mov.f64 	%fd348, %fd254;
	mov.u64 	%rd352, %rd183;
	@%p86 bra 	$L__BB7_199;
	setp.lt.f64 	%p87, %fd256, %fd255;
	mov.f64 	%fd348, %fd347;
	mov.u64 	%rd352, %rd351;
	@%p87 bra 	$L__BB7_199;
	setp.lt.s64 	%p88, %rd351, %rd183;
	selp.f64 	%fd348, %fd347, %fd254, %p88;
	min.s64 	%rd352, %rd351, %rd183;
$L__BB7_199:
	ld.shared.f64 	%fd259, [_ZN6thrust24THRUST_300001_SM_1000_NS8cuda_cub4core6detail5shmemE+88];
	ld.shared.u64 	%rd186, [_ZN6thrust24THRUST_300001_SM_1000_NS8cuda_cub4core6detail5shmemE+96];
	abs.f64 	%fd260, %fd348;
	abs.f64 	%fd261, %fd259;
	setp.lt.f64 	%p89, %fd260, %fd261;
	mov.f64 	%fd349, %fd259;
	mov.u64 	%rd353, %rd186;
	@%p89 bra 	$L__BB7_202;
	setp.lt.f64 	%p90, %fd261, %fd260;
	mov.f64 	%fd349, %fd348;
	mov.u64 	%rd353, %rd352;
	@%p90 bra 	$L__BB7_202;
	setp.lt.s64 	%p91, %rd352, %rd186;
	selp.f64 	%fd349, %fd348, %fd259, %p91;
	min.s64 	%rd353, %rd352, %rd186;
$L__BB7_202:
	ld.shared.f64 	%fd264, [_ZN6thrust24THRUST_300001_SM_1000_NS8cuda_cub4core6detail5shmemE+104];
	ld.shared.u64 	%rd189, [_ZN6thrust24THRUST_300001_SM_1000_NS8cuda_cub4core6detail5shmemE+112];
	abs.f64 	%fd265, %fd349;
	abs.f64 	%fd266, %fd264;
	setp.lt.f64 	%p92, %fd265, %fd266;
	mov.f64 	%fd350, %fd264;
	mov.u64 	%rd354, %rd189;
	@%p92 bra 	$L__BB7_205;
	setp.lt.f64 	%p93, %fd266, %fd265;
	mov.f64 	%fd350, %fd349;
	mov.u64 	%rd354, %rd353;
	@%p93 bra 	$L__BB7_205;
	setp.lt.s64 	%p94, %rd353, %rd189;
	selp.f64 	%fd350, %fd349, %fd264, %p94;
	min.s64 	%rd354, %rd353, %rd189;
$L__BB7_205:
	ld.shared.f64 	%fd269, [_ZN6thrust24THRUST_300001_SM_1000_NS8cuda_cub4core6detail5shmemE+120];
	ld.shared.u64 	%rd192, [_ZN6thrust24THRUST_300001_SM_1000_NS8cuda_cub4core6detail5shmemE+128];
	abs.f64 	%fd270, %fd350;
	abs.f64 	%fd271, %fd269;
	setp.lt.f64 	%p95, %fd270, %fd271;
	mov.u64 	%rd355, %rd192;
	mov.f64 	%fd351, %fd269;
	@%p95 bra 	$L__BB7_208;
	setp.lt.f64 	%p96, %fd271, %fd270;
	mov.u64 	%rd355, %rd354;
	mov.f64 	%fd351, %fd350;
	@%p96 bra 	$L__BB7_208;
	setp.lt.s64 	%p97, %rd354, %rd192;
	selp.f64 	%fd351, %fd350, %fd269, %p97;
	min.s64 	%rd355, %rd354, %rd192;
$L__BB7_208:
	mov.u32 	%r389, %tid.x;
	setp.ne.s32 	%p214, %r389, 0;
	@%p214 bra 	$L__BB7_210;
	ld.param.u64 	%rd286, [_ZN6thrust24THRUST_300001_SM_1000_NS8cuda_cub4core6detail13_kernel_agentINS1_8__reduce11ReduceAgentINS0_12zip_iteratorIN4cuda3std3__45tupleIJNS0_10device_ptrIdEENS0_17counting_iteratorIlNS0_11use_defaultESF_SF_EEEEEEEPNSB_IJdlEEESJ_lNS1_9__extrema9arg_max_fIdl10ComparatorEEEEJSI_SK_lN3cub18CUB_300001_SM_100013GridEvenShareIlEENSR_9GridQueueIyEESO_EEEvDpT0__param_1];
	cvta.to.global.u64 	%rd283, %rd286;
	mul.wide.u32 	%rd284, %r1, 16;
	add.s64 	%rd285, %rd283, %rd284;
	st.global.f64 	[%rd285], %fd351;
	st.global.u64 	[%rd285+8], %rd355;
$L__BB7_210:
	ret;

}
	// .globl	_ZN6thrust24THRUST_300001_SM_1000_NS8cuda_cub4core6detail13_kernel_agentINS1_8__reduce10DrainAgentIlEEJN3cub18CUB_300001_SM_10009GridQueueIyEElEEEvDpT0_
.visible .entry _ZN6thrust24THRUST_300001_SM_1000_NS8cuda_cub4core6detail13_kernel_agentINS1_8__reduce10DrainAgentIlEEJN3cub18CUB_300001_SM_10009GridQueueIyEElEEEvDpT0_(
	.param .align 8 .b8 _ZN6thrust24THRUST_300001_SM_1000_NS8cuda_cub4core6detail13_kernel_agentINS1_8__reduce10DrainAgentIlEEJN3cub18CUB_300001_SM_10009GridQueueIyEElEEEvDpT0__param_0[8],
	.param .u64 _ZN6thrust24THRUST_300001_SM_1000_NS8cuda_cub4core6detail13_kernel_agentINS1_8__reduce10DrainAgentIlEEJN3cub18CUB_300001_SM_10009GridQueueIyEElEEEvDpT0__param_1
)
.maxntid 1
{
	.reg .b64 	%rd<5>;

	ld.param.u64 	%rd1, [_ZN6thrust24THRUST_300001_SM_1000_NS8cuda_cub4core6detail13_kernel_agentINS1_8__reduce10DrainAgentIlEEJN3cub18CUB_300001_SM_10009GridQueueIyEElEEEvDpT0__param_0];
	ld.param.u64 	%rd2, [_ZN6thrust24THRUST_300001_SM_1000_NS8cuda_cub4core6detail13_kernel_agentINS1_8__reduce10DrainAgentIlEEJN3cub18CUB_300001_SM_10009GridQueueIyEElEEEvDpT0__param_1];
	cvta.to.global.u64 	%rd3, %rd1;
	st.global.u64 	[%rd3], %rd2;
	mov.b64 	%rd4, 0;
	st.global.u64 	[%rd3+8], %rd4;
	ret;

}
	// .globl	_ZN6thrust24THRUST_300001_SM_1000_NS8cuda_cub4core6detail13_kernel_agentINS1_8__reduce11ReduceAgentIPN4cuda3std3__45tupleIJdlEEESC_SB_lNS1_9__extrema9arg_max_fIdl10ComparatorEEEEJSC_SC_iSG_EEEvDpT0_
.visible .entry _ZN6thrust24THRUST_300001_SM_1000_NS8cuda_cub4core6detail13_kernel_agentINS1_8__reduce11ReduceAgentIPN4cuda3std3__45tupleIJdlEEESC_SB_lNS1_9__extrema9arg_max_fIdl10ComparatorEEEEJSC_SC_iSG_EEEvDpT0_(
	.param .u64 .ptr .align 1 _ZN6thrust24THRUST_300001_SM_1000_NS8cuda_cub4core6detail13_kernel_agentINS1_8__reduce11ReduceAgentIPN4cuda3std3__45tupleIJdlEEESC_SB_lNS1_9__extrema9arg_max_fIdl10ComparatorEEEEJSC_SC_iSG_EEEvDpT0__param_0,
	.param .u64 .ptr .align 1 _ZN6thrust24THRUST_300001_SM_1000_NS8cuda_cub4core6detail13_kernel_agentINS1_8__reduce11ReduceAgentIPN4cuda3std3__45tupleIJdlEEESC_SB_lNS1_9__extrema9arg_max_fIdl10ComparatorEEEEJSC_SC_iSG_EEEvDpT0__param_1,
	.param .u32 _ZN6thrust24THRUST_300001_SM_1000_NS8cuda_cub4core6detail13_kernel_agentINS1_8__reduce11ReduceAgentIPN4cuda3std3__45tupleIJdlEEESC_SB_lNS1_9__extrema9arg_max_fIdl10ComparatorEEEEJSC_SC_iSG_EEEvDpT0__param_2,
	.param .align 1 .b8 _ZN6thrust24THRUST_300001_SM_1000_NS8cuda_cub4core6detail13_kernel_agentINS1_8__reduce11ReduceAgentIPN4cuda3std3__45tupleIJdlEEESC_SB_lNS1_9__extrema9arg_max_fIdl10ComparatorEEEEJSC_SC_iSG_EEEvDpT0__param_3[1]
)
.maxntid 256
{
	.reg .pred 	%p<264>;
	.reg .b32 	%r<374>;
	.reg .b64 	%rd<509>;
	.reg .b64 	%fd<423>;

	ld.param.u64 	%rd236, [_ZN6thrust24THRUST_300001_SM_1000_NS8cuda_cub4core6detail13_kernel_agentINS1_8__reduce11ReduceAgentIPN4cuda3std3__45tupleIJdlEEESC_SB_lNS1_9__extrema9arg_max_fIdl10ComparatorEEEEJSC_SC_iSG_EEEvDpT0__param_0];
	ld.param.u32 	%r29, [_ZN6thrust24THRUST_300001_SM_1000_NS8cuda_cub4core6detail13_kernel_agentINS1_8__reduce11ReduceAgentIPN4cuda3std3__45tupleIJdlEEESC_SB_lNS1_9__extrema9arg_max_fIdl10ComparatorEEEEJSC_SC_iSG_EEEvDpT0__param_2];
	cvt.s64.s32 	%rd1, %r29;
	setp.eq.s32 	%p1, %r29, 0;
	@%p1 bra 	$L__BB9_234;
	setp.gt.s32 	%p2, %r29, 1279;
	@%p2 bra 	$L__BB9_121;
	mov.u32 	%r1, %tid.x;
	setp.ge.s32 	%p147, %r1, %r29;
	mov.f64 	%fd354, 0d0000000000000000;
	mov.b64 	%rd432, 0;
	mov.u32 	%r368, %r1;
	@%p147 bra 	$L__BB9_4;
	mul.wide.u32 	%rd376, %r1, 16;
	add.s64 	%rd373, %rd236, %rd376;
	// begin inline asm
	ld.global.nc.u64 %rd372, [%rd373];
	// end inline asm
	add.s64 	%rd375, %rd373, 8;
	// begin inline asm
	ld.global.nc.u64 %rd432, [%rd375];
	// end inline asm
	mov.b64 	%fd354, %rd372;
	add.s32 	%r368, %r1, 256;
$L__BB9_4:
	setp.ge.s32 	%p148, %r368, %r29;
	@%p148 bra 	$L__BB9_25;
	not.b32 	%r141, %r368;
	add.s32 	%r4, %r29, %r141;
	and.b32  	%r142, %r4, 768;
	setp.eq.s32 	%p149, %r142, 768;
	@%p149 bra 	$L__BB9_11;
	mul.wide.u32 	%rd378, %r368, 16;
	add.s64 	%rd423, %rd236, %rd378;
	shr.u32 	%r143, %r4, 8;
	add.s32 	%r144, %r143, 1;
	and.b32  	%r145, %r144, 3;
	neg.s32 	%r366, %r145;
$L__BB9_7:
	.pragma "nounroll";
	mov.u64 	%rd6, %rd432;
	mov.f64 	%fd3, %fd354;
	// begin inline asm
	ld.global.nc.u64 %rd379, [%rd423];
	// end inline asm
	add.s64 	%rd382, %rd423, 8;
	// begin inline asm
	ld.global.nc.u64 %rd381, [%rd382];
	// end inline asm
	mov.b64 	%fd4, %rd379;
	abs.f64 	%fd5, %fd3;
	abs.f64 	%fd6, %fd4;
	setp.lt.f64 	%p150, %fd5, %fd6;
	mov.u64 	%rd432, %rd381;
	mov.f64 	%fd354, %fd4;
	@%p150 bra 	$L__BB9_10;
	setp.lt.f64 	%p151, %fd6, %fd5;
	mov.u64 	%rd432, %rd6;
	mov.f64 	%fd354, %fd3;
	@%p151 bra 	$L__BB9_10;
	setp.lt.s64 	%p152, %rd6, %rd381;
	min.s64 	%rd432, %rd6, %rd381;
	selp.f64 	%fd354, %fd3, %fd4, %p152;
$L__BB9_10:
	add.s32 	%r368, %r368, 256;
	add.s64 	%rd423, %rd423, 4096;
	add.s32 	%r366, %r366, 1;
	setp.ne.s32 	%p153, %r366, 0;
	@%p153 bra 	$L__BB9_7;
$L__BB9_11:
	setp.lt.u32 	%p154, %r4, 768;
	@%p154 bra 	$L__BB9_25;
$L__BB9_12:
	mul.wide.s32 	%rd387, %r368, 16;
	add.s64 	%rd384, %rd236, %rd387;
	// begin inline asm
	ld.global.nc.u64 %rd383, [%rd384];
	// end inline asm
	add.s64 	%rd386, %rd384, 8;
	// begin inline asm
	ld.global.nc.u64 %rd385, [%rd386];
	// end inline asm
	mov.b64 	%fd12, %rd383;
	abs.f64 	%fd13, %fd354;
	abs.f64 	%fd14, %fd12;
	setp.lt.f64 	%p155, %fd13, %fd14;
	mov.u64 	%rd429, %rd385;
	mov.f64 	%fd351, %fd12;
	@%p155 bra 	$L__BB9_15;
	setp.lt.f64 	%p156, %fd14, %fd13;
	mov.u64 	%rd429, %rd432;
	mov.f64 	%fd351, %fd354;
	@%p156 bra 	$L__BB9_15;
	setp.lt.s64 	%p157, %rd432, %rd385;
	min.s64 	%rd429, %rd432, %rd385;
	selp.f64 	%fd351, %fd354, %fd12, %p157;
$L__BB9_15:
	add.s64 	%rd389, %rd384, 4096;
	// begin inline asm
	ld.global.nc.u64 %rd388, [%rd389];
	// end inline asm
	add.s64 	%rd391, %rd384, 4104;
	// begin inline asm
	ld.global.nc.u64 %rd390, [%rd391];
	// end inline asm
	mov.b64 	%fd17, %rd388;
	abs.f64 	%fd18, %fd351;
	abs.f64 	%fd19, %fd17;
	setp.lt.f64 	%p158, %fd18, %fd19;
	mov.u64 	%rd430, %rd390;
	mov.f64 	%fd352, %fd17;
	@%p158 bra 	$L__BB9_18;
	setp.lt.f64 	%p159, %fd19, %fd18;
	mov.u64 	%rd430, %rd429;
	mov.f64 	%fd352, %fd351;
	@%p159 bra 	$L__BB9_18;
	setp.lt.s64 	%p160, %rd429, %rd390;
	min.s64 	%rd430, %rd429, %rd390;
	selp.f64 	%fd352, %fd351, %fd17, %p160;
$L__BB9_18:
	add.s64 	%rd393, %rd384, 8192;
	// begin inline asm
	ld.global.nc.u64 %rd392, [%rd393];
	// end inline asm
	add.s64 	%rd395, %rd384, 8200;
	// begin inline asm
	ld.global.nc.u64 %rd394, [%rd395];
	// end inline asm
	mov.b64 	%fd22, %rd392;
	abs.f64 	%fd23, %fd352;
	abs.f64 	%fd24, %fd22;
	setp.lt.f64 	%p161, %fd23, %fd24;
	mov.u64 	%rd431, %rd394;
	mov.f64 	%fd353, %fd22;
	@%p161 bra 	$L__BB9_21;
	setp.lt.f64 	%p162, %fd24, %fd23;
	mov.u64 	%rd431, %rd430;
	mov.f64 	%fd353, %fd352;
	@%p162 bra 	$L__BB9_21;
	setp.lt.s64 	%p163, %rd430, %rd394;
	min.s64 	%rd431, %rd430, %rd394;
	selp.f64 	%fd353, %fd352, %fd22, %p163;
$L__BB9_21:
	add.s64 	%rd397, %rd384, 12288;
	// begin inline asm
	ld.global.nc.u64 %rd396, [%rd397];
	// end inline asm
	add.s64 	%rd399, %rd384, 12296;
	// begin inline asm
	ld.global.nc.u64 %rd398, [%rd399];
	// end inline asm
	mov.b64 	%fd27, %rd396;
	abs.f64 	%fd28, %fd353;
	abs.f64 	%fd29, %fd27;
	setp.lt.f64 	%p164, %fd28, %fd29;
	mov.u64 	%rd432, %rd398;
	mov.f64 	%fd354, %fd27;
	@%p164 bra 	$L__BB9_24;
	setp.lt.f64 	%p165, %fd29, %fd28;
	mov.u64 	%rd432, %rd431;
	mov.f64 	%fd354, %fd353;
	@%p165 bra 	$L__BB9_24;
	setp.lt.s64 	%p166, %rd431, %rd398;
	min.s64 	%rd432, %rd431, %rd398;
	selp.f64 	%fd354, %fd353, %fd27, %p166;
$L__BB9_24:
	add.s32 	%r368, %r368, 1024;
	setp.lt.s32 	%p167, %r368, %r29;
	@%p167 bra 	$L__BB9_12;
$L__BB9_25:
	setp.lt.s32 	%p168, %r29, 256;
	@%p168 bra 	$L__BB9_70;
	// begin inline asm
	mov.u32 %r259, %laneid;
	// end inline asm
	mov.b64 	%rd410, %fd354;
	mov.b64 	{%r261, %r266}, %rd410;
	mov.b32 	%r277, 1;
	mov.b32 	%r278, 31;
	mov.b32 	%r279, -1;
	// begin inline asm
	shfl.sync.down.b32 %r260, %r261, %r277, %r278, %r279;
	// end inline asm
	// begin inline asm
	shfl.sync.down.b32 %r265, %r266, %r277, %r278, %r279;
	// end inline asm
	mov.b64 	%rd411, {%r260, %r265};
	mov.b64 	%fd33, %rd411;
	mov.b64 	{%r271, %r276}, %rd432;
	// begin inline asm
	shfl.sync.down.b32 %r270, %r271, %r277, %r278, %r279;
	// end inline asm
	// begin inline asm
	shfl.sync.down.b32 %r275, %r276, %r277, %r278, %r279;
	// end inline asm
	mov.b64 	%rd28, {%r270, %r275};
	setp.gt.s32 	%p220, %r259, 30;
	mov.u64 	%rd434, %rd432;
	mov.f64 	%fd356, %fd354;
	@%p220 bra 	$L__BB9_30;
	abs.f64 	%fd34, %fd354;
	abs.f64 	%fd35, %fd33;
	setp.lt.f64 	%p221, %fd34, %fd35;
	mov.u64 	%rd434, %rd28;
	mov.f64 	%fd356, %fd33;
	@%p221 bra 	$L__BB9_30;
	setp.lt.f64 	%p222, %fd35, %fd34;
	mov.u64 	%rd434, %rd432;
	mov.f64 	%fd356, %fd354;
	@%p222 bra 	$L__BB9_30;
	setp.lt.s64 	%p223, %rd432, %rd28;
	min.s64 	%rd434, %rd432, %rd28;
	selp.f64 	%fd356, %fd354, %fd33, %p223;
$L__BB9_30:
	mov.b64 	%rd412, %fd356;
	mov.b64 	{%r281, %r286}, %rd412;
	mov.b32 	%r297, 2;
	mov.b32 	%r298, 31;
	mov.b32 	%r299, -1;
	// begin inline asm
	shfl.sync.down.b32 %r280, %r281, %r297, %r298, %r299;
	// end inline asm
	// begin inline asm
	shfl.sync.down.b32 %r285, %r286, %r297, %r298, %r299;
	// end inline asm
	mov.b64 	%rd413, {%r280, %r285};
	mov.b64 	%fd38, %rd413;
	mov.b64 	{%r291, %r296}, %rd434;
	// begin inline asm
	shfl.sync.down.b32 %r290, %r291, %r297, %r298, %r299;
	// end inline asm
	// begin inline asm
	shfl.sync.down.b32 %r295, %r296, %r297, %r298, %r299;
	// end inline asm
	mov.b64 	%rd31, {%r290, %r295};
	setp.gt.s32 	%p224, %r259, 29;
	mov.u64 	%rd435, %rd434;
	mov.f64 	%fd357, %fd356;
	@%p224 bra 	$L__BB9_34;
	abs.f64 	%fd39, %fd356;
	abs.f64 	%fd40, %fd38;
	setp.lt.f64 	%p225, %fd39, %fd40;
	mov.u64 	%rd435, %rd31;
	mov.f64 	%fd357, %fd38;
	@%p225 bra 	$L__BB9_34;
	setp.lt.f64 	%p226, %fd40, %fd39;
	mov.u64 	%rd435, %rd434;
	mov.f64 	%fd357, %fd356;
	@%p226 bra 	$L__BB9_34;
	setp.lt.s64 	%p227, %rd434, %rd31;
	min.s64 	%rd435, %rd434, %rd31;
	selp.f64 	%fd357, %fd356, %fd38, %p227;
$L__BB9_34:
	mov.b64 	%rd414, %fd357;
	mov.b64 	{%r301, %r306}, %rd414;
	mov.b32 	%r317, 4;
	mov.b32 	%r318, 31;
	mov.b32 	%r319, -1;
	// begin inline asm
	shfl.sync.down.b32 %r300, %r301, %r317, %r318, %r319;
	// end inline asm
	// begin inline asm
	shfl.sync.down.b32 %r305, %r306, %r317, %r318, %r319;
	// end inline asm
	mov.b64 	%rd415, {%r300, %r305};
	mov.b64 	%fd43, %rd415;
	mov.b64 	{%r311, %r316}, %rd435;
	// begin inline asm
	shfl.sync.down.b32 %r310, %r311, %r317, %r318, %r319;
	// end inline asm
	// begin inline asm
	shfl.sync.down.b32 %r315, %r316, %r317, %r318, %r319;
	// end inline asm
	mov.b64 	%rd34, {%r310, %r315};
	setp.gt.s32 	%p228, %r259, 27;
	mov.u64 	%rd436, %rd435;
	mov.f64 	%fd358, %fd357;
	@%p228 bra 	$L__BB9_38;
	abs.f64 	%fd44, %fd357;
	abs.f64 	%fd45, %fd43;
	setp.lt.f64 	%p229, %fd44, %fd45;
	mov.u64 	%rd436, %rd34;
	mov.f64 	%fd358, %fd43;
	@%p229 bra 	$L__BB9_38;
	setp.lt.f64 	%p230, %fd45, %fd44;
	mov.u64 	%rd436, %rd435;
	mov.f64 	%fd358, %fd357;
	@%p230 bra 	$L__BB9_38;
	setp.lt.s64 	%p231, %rd435, %rd34;
	min.s64 	%rd436, %rd435, %rd34;
	selp.f64 	%fd358, %fd357, %fd43, %p231;
$L__BB9_38:
	mov.b64 	%rd416, %fd358;
	mov.b64 	{%r321, %r326}, %rd416;
	mov.b32 	%r337, 8;
	mov.b32 	%r338, 31;
	mov.b32 	%r339, -1;
	// begin inline asm
	shfl.sync.down.b32 %r320, %r321, %r337, %r338, %r339;
	// end inline asm
	// begin inline asm
	shfl.sync.down.b32 %r325, %r326, %r337, %r338, %r339;
	// end inline asm
	mov.b64 	%rd417, {%r320, %r325};
	mov.b64 	%fd48, %rd417;
	mov.b64 	{%r331, %r336}, %rd436;
	// begin inline asm
	shfl.sync.down.b32 %r330, %r331, %r337, %r338, %r339;
	// end inline asm
	// begin inline asm
	shfl.sync.down.b32 %r335, %r336, %r337, %r338, %r339;
	// end inline asm
	mov.b64 	%rd37, {%r330, %r335};
	setp.gt.s32 	%p232, %r259, 23;
	mov.u64 	%rd437, %rd436;
	mov.f64 	%fd359, %fd358;
	@%p232 bra 	$L__BB9_42;
	abs.f64 	%fd49, %fd358;
	abs.f64 	%fd50, %fd48;
	setp.lt.f64 	%p233, %fd49, %fd50;
	mov.u64 	%rd437, %rd37;
	mov.f64 	%fd359, %fd48;
	@%p233 bra 	$L__BB9_42;
	setp.lt.f64 	%p234, %fd50, %fd49;
	mov.u64 	%rd437, %rd436;
	mov.f64 	%fd359, %fd358;
	@%p234 bra 	$L__BB9_42;
	setp.lt.s64 	%p235, %rd436, %rd37;
	min.s64 	%rd437, %rd436, %rd37;
	selp.f64 	%fd359, %fd358, %fd48, %p235;
$L__BB9_42:
	mov.b64 	%rd418, %fd359;
	mov.b64 	{%r341, %r346}, %rd418;
	mov.b32 	%r357, 16;
	mov.b32 	%r358, 31;
	mov.b32 	%r359, -1;
	// begin inline asm
	shfl.sync.down.b32 %r340, %r341, %r357, %r358, %r359;
	// end inline asm
	// begin inline asm
	shfl.sync.down.b32 %r345, %r346, %r357, %r358, %r359;
	// end inline asm
	mov.b64 	%rd419, {%r340, %r345};
	mov.b64 	%fd53, %rd419;
	mov.b64 	{%r351, %r356}, %rd437;
	// begin inline asm
	shfl.sync.down.b32 %r350, %r351, %r357, %r358, %r359;
	// end inline asm
	// begin inline asm
	shfl.sync.down.b32 %r355, %r356, %r357, %r358, %r359;
	// end inline asm
	mov.b64 	%rd40, {%r350, %r355};
	setp.gt.s32 	%p236, %r259, 15;
	mov.u64 	%rd508, %rd437;
	mov.f64 	%fd422, %fd359;
	@%p236 bra 	$L__BB9_46;
	abs.f64 	%fd54, %fd359;
	abs.f64 	%fd55, %fd53;
	setp.lt.f64 	%p237, %fd54, %fd55;
	mov.u64 	%rd508, %rd40;
	mov.f64 	%fd422, %fd53;
	@%p237 bra 	$L__BB9_46;
	setp.lt.f64 	%p238, %fd55, %fd54;
	mov.u64 	%rd508, %rd437;
	mov.f64 	%fd422, %fd359;
	@%p238 bra 	$L__BB9_46;
	setp.lt.s64 	%p239, %rd437, %rd40;
	min.s64 	%rd508, %rd437, %rd40;
	selp.f64 	%fd422, %fd359, %fd53, %p239;
$L__BB9_46:
	setp.ne.s32 	%p240, %r259, 0;
	@%p240 bra 	$L__BB9_48;
	shr.u32 	%r360, %r1, 1;
	and.b32  	%r361, %r360, 496;
	mov.u32 	%r362, _ZN6thrust24THRUST_300001_SM_1000_NS8cuda_cub4core6detail5shmemE;
	add.s32 	%r363, %r362, %r361;
	st.shared.f64 	[%r363+8], %fd422;
	st.shared.u64 	[%r363+16], %rd508;
$L__BB9_48:
	bar.sync 	0;
	setp.ne.s32 	%p241, %r1, 0;
	@%p241 bra 	$L__BB9_232;
	ld.shared.f64 	%fd58, [_ZN6thrust24THRUST_300001_SM_1000_NS8cuda_cub4core6detail5shmemE+24];
	ld.shared.u64 	%rd43, [_ZN6thrust24THRUST_300001_SM_1000_NS8cuda_cub4core6detail5shmemE+32];
	abs.f64 	%fd59, %fd422;
	abs.f64 	%fd60, %fd58;
	setp.lt.f64 	%p242, %fd59, %fd60;
	mov.u64 	%rd439, %rd43;
	mov.f64 	%fd361, %fd58;
	@%p242 bra 	$L__BB9_52;
	setp.lt.f64 	%p243, %fd60, %fd59;
	mov.u64 	%rd439, %rd508;
	mov.f64 	%fd361, %fd422;
	@%p243 bra 	$L__BB9_52;
	setp.lt.s64 	%p244, %rd508, %rd43;
	min.s64 	%rd439, %rd508, %rd43;
	selp.f64 	%fd361, %fd422, %fd58, %p244;
$L__BB9_52:
	ld.shared.f64 	%fd63, [_ZN6thrust24THRUST_300001_SM_1000_NS8cuda_cub4core6detail5shmemE+40];
	ld.shared.u64 	%rd46, [_ZN6thrust24THRUST_300001_SM_1000_NS8cuda_cub4core6detail5shmemE+48];
	abs.f64 	%fd64, %fd361;
	abs.f64 	%fd65, %fd63;
	setp.lt.f64 	%p245, %fd64, %fd65;
	mov.u64 	%rd440, %rd46;
	mov.f64 	%fd362, %fd63;
	@%p245 bra 	$L__BB9_55;
	setp.lt.f64 	%p246, %fd65, %fd64;
	mov.u64 	%rd440, %rd439;
	mov.f64 	%fd362, %fd361;
	@%p246 bra 	$L__BB9_55;
	setp.lt.s64 	%p247, %rd439, %rd46;
	min.s64 	%rd440, %rd439, %rd46;
	selp.f64 	%fd362, %fd361, %fd63, %p247;
$L__BB9_55:
	ld.shared.f64 	%fd68, [_ZN6thrust24THRUST_300001_SM_1000_NS8cuda_cub4core6detail5shmemE+56];
	ld.shared.u64 	%rd49, [_ZN6thrust24THRUST_300001_SM_1000_NS8cuda_cub4core6detail5shmemE+64];
	abs.f64 	%fd69, %fd362;
	abs.f64 	%fd70, %fd68;
	setp.lt.f64 	%p248, %fd69, %fd70;
	mov.u64 	%rd441, %rd49;
	mov.f64 	%fd363, %fd68;
	@%p248 bra 	$L__BB9_58;
	setp.lt.f64 	%p249, %fd70, %fd69;
	mov.u64 	%rd441, %rd440;
	mov.f64 	%fd363, %fd362;
	@%p249 bra 	$L__BB9_58;
	setp.lt.s64 	%p250, %rd440, %rd49;
	min.s64 	%rd441, %rd440, %rd49;
	selp.f64 	%fd363, %fd362, %fd68, %p250;
$L__BB9_58:
	ld.shared.f64 	%fd73, [_ZN6thrust24THRUST_300001_SM_1000_NS8cuda_cub4core6detail5shmemE+72];
	ld.shared.u64 	%rd52, [_ZN6thrust24THRUST_300001_SM_1000_NS8cuda_cub4core6detail5shmemE+80];
	abs.f64 	%fd74, %fd363;
	abs.f64 	%fd75, %fd73;
	setp.lt.f64 	%p251, %fd74, %fd75;
	mov.u64 	%rd442, %rd52;
	mov.f64 	%fd364, %fd73;
	@%p251 bra 	$L__BB9_61;
	setp.lt.f64 	%p252, %fd75, %fd74;
	mov.u64 	%rd442, %rd441;
	mov.f64 	%fd364, %fd363;
	@%p252 bra 	$L__BB9_61;
	setp.lt.s64 	%p253, %rd441, %rd52;
	min.s64 	%rd442, %rd441, %rd52;
	selp.f64 	%fd364, %fd363, %fd73, %p253;
$L__BB9_61:
	ld.shared.f64 	%fd78, [_ZN6thrust24THRUST_300001_SM_1000_NS8cuda_cub4core6detail5shmemE+88];
	ld.shared.u64 	%rd55, [_ZN6thrust24THRUST_300001_SM_1000_NS8cuda_cub4core6detail5shmemE+96];
	abs.f64 	%fd79, %fd364;
	abs.f64 	%fd80, %fd78;
	setp.lt.f64 	%p254, %fd79, %fd80;
	mov.u64 	%rd443, %rd55;
	mov.f64 	%fd365, %fd78;
	@%p254 bra 	$L__BB9_64;
	setp.lt.f64 	%p255, %fd80, %fd79;
	mov.u64 	%rd443, %rd442;
	mov.f64 	%fd365, %fd364;
	@%p255 bra 	$L__BB9_64;
	setp.lt.s64 	%p256, %rd442, %rd55;
	min.s64 	%rd443, %rd442, %rd55;
	selp.f64 	%fd365, %fd364, %fd78, %p256;
$L__BB9_64:
	ld.shared.f64 	%fd83, [_ZN6thrust24THRUST_300001_SM_1000_NS8cuda_cub4core6detail5shmemE+104];
	ld.shared.u64 	%rd58, [_ZN6thrust24THRUST_300001_SM_1000_NS8cuda_cub4core6detail5shmemE+112];
	abs.f64 	%fd84, %fd365;
	abs.f64 	%fd85, %fd83;
	setp.lt.f64 	%p257, %fd84, %fd85;
	mov.u64 	%rd444, %rd58;
	mov.f64 	%fd366, %fd83;
	@%p257 bra 	$L__BB9_67;
	setp.lt.f64 	%p258, %fd85, %fd84;
	mov.u64 	%rd444, %rd443;
	mov.f64 	%fd366, %fd365;
	@%p258 bra 	$L__BB9_67;
	setp.lt.s64 	%p259, %rd443, %rd58;
	min.s64 	%rd444, %rd443, %rd58;
	selp.f64 	%fd366, %fd365, %fd83, %p259;
$L__BB9_67:
	ld.shared.f64 	%fd88, [_ZN6thrust24THRUST_300001_SM_1000_NS8cuda_cub4core6detail5shmemE+120];
	ld.shared.u64 	%rd61, [_ZN6thrust24THRUST_300001_SM_1000_NS8cuda_cub4core6detail5shmemE+128];
	abs.f64 	%fd89, %fd366;
	abs.f64 	%fd90, %fd88;
	setp.lt.f64 	%p260, %fd89, %fd90;
	mov.u64 	%rd508, %rd61;
	mov.f64 	%fd422, %fd88;
	@%p260 bra 	$L__BB9_232;
	setp.lt.f64 	%p261, %fd90, %fd89;
	mov.u64 	%rd508, %rd444;
	mov.f64 	%fd422, %fd366;
	@%p261 bra 	$L__BB9_232;
	setp.lt.s64 	%p262, %rd444, %rd61;
	min.s64 	%rd508, %rd444, %rd61;
	selp.f64 	%fd422, %fd366, %fd88, %p262;
	bra.uni 	$L__BB9_232;
$L__BB9_70:
	// begin inline asm
	mov.u32 %r146, %laneid;
	// end inline asm
	and.b32  	%r167, %r1, 992;
	add.s32 	%r168, %r167, 32;
	setp.gt.s32 	%p169, %r168, %r29;
	not.b32 	%r169, %r167;
	add.s32 	%r170, %r29, %r169;
	selp.b32 	%r165, %r170, 31, %p169;
	mov.b64 	%rd400, %fd354;
	mov.b64 	{%r148, %r153}, %rd400;
	mov.b32 	%r164, 1;
	mov.b32 	%r166, -1;
	// begin inline asm
	shfl.sync.down.b32 %r147, %r148, %r164, %r165, %r166;
	// end inline asm
	// begin inline asm
	shfl.sync.down.b32 %r152, %r153, %r164, %r165, %r166;
	// end inline asm
	mov.b64 	%rd401, {%r147, %r152};
	mov.b64 	%fd92, %rd401;
	mov.b64 	{%r158, %r163}, %rd432;
	// begin inline asm
	shfl.sync.down.b32 %r157, %r158, %r164, %r165, %r166;
	// end inline asm
	// begin inline asm
	shfl.sync.down.b32 %r162, %r163, %r164, %r165, %r166;
	// end inline asm
	mov.b64 	%rd63, {%r157, %r162};
	setp.ge.s32 	%p170, %r146, %r165;
	mov.u64 	%rd445, %rd432;
	mov.f64 	%fd367, %fd354;
	@%p170 bra 	$L__BB9_74;
	abs.f64 	%fd93, %fd354;
	abs.f64 	%fd94, %fd92;
	setp.lt.f64 	%p171, %fd93, %fd94;
	mov.u64 	%rd445, %rd63;
	mov.f64 	%fd367, %fd92;
	@%p171 bra 	$L__BB9_74;
	setp.lt.f64 	%p172, %fd94, %fd93;
	mov.u64 	%rd445, %rd432;
	mov.f64 	%fd367, %fd354;
	@%p172 bra 	$L__BB9_74;
	setp.lt.s64 	%p173, %rd432, %rd63;
	min.s64 	%rd445, %rd432, %rd63;
	selp.f64 	%fd367, %fd354, %fd92, %p173;
$L__BB9_74:
	mov.b64 	%rd402, %fd367;
	mov.b64 	{%r172, %r177}, %rd402;
	mov.b32 	%r188, 2;
	mov.b32 	%r190, -1;
	// begin inline asm
	shfl.sync.down.b32 %r171, %r172, %r188, %r165, %r190;
	// end inline asm
	// begin inline asm
	shfl.sync.down.b32 %r176, %r177, %r188, %r165, %r190;
	// end inline asm
	mov.b64 	%rd403, {%r171, %r176};
	mov.b64 	%fd97, %rd403;
	mov.b64 	{%r182, %r187}, %rd445;
	// begin inline asm
	shfl.sync.down.b32 %r181, %r182, %r188, %r165, %r190;
	// end inline asm
	// begin inline asm
	shfl.sync.down.b32 %r186, %r187, %r188, %r165, %r190;
	// end inline asm
	mov.b64 	%rd66, {%r181, %r186};
	add.s32 	%r191, %r146, 2;
	setp.gt.s32 	%p174, %r191, %r165;
	mov.u64 	%rd446, %rd445;
	mov.f64 	%fd368, %fd367;
	@%p174 bra 	$L__BB9_78;
	abs.f64 	%fd98, %fd367;
	abs.f64 	%fd99, %fd97;
	setp.lt.f64 	%p175, %fd98, %fd99;
	mov.u64 	%rd446, %rd66;
	mov.f64 	%fd368, %fd97;
	@%p175 bra 	$L__BB9_78;
	setp.lt.f64 	%p176, %fd99, %fd98;
	mov.u64 	%rd446, %rd445;
	mov.f64 	%fd368, %fd367;
	@%p176 bra 	$L__BB9_78;
	setp.lt.s64 	%p177, %rd445, %rd66;
	min.s64 	%rd446, %rd445, %rd66;
	selp.f64 	%fd368, %fd367, %fd97, %p177;
$L__BB9_78:
	mov.b64 	%rd404, %fd368;
	mov.b64 	{%r193, %r198}, %rd404;
	mov.b32 	%r209, 4;
	mov.b32 	%r211, -1;
	// begin inline asm
	shfl.sync.down.b32 %r192, %r193, %r209, %r165, %r211;
	// end inline asm
	// begin inline asm
	shfl.sync.down.b32 %r197, %r198, %r209, %r165, %r211;
	// end inline asm
	mov.b64 	%rd405, {%r192, %r197};
	mov.b64 	%fd102, %rd405;
	mov.b64 	{%r203, %r208}, %rd446;
	// begin inline asm
	shfl.sync.down.b32 %r202, %r203, %r209, %r165, %r211;
	// end inline asm
	// begin inline asm
	shfl.sync.down.b32 %r207, %r208, %r209, %r165, %r211;
	// end inline asm
	mov.b64 	%rd69, {%r202, %r207};
	add.s32 	%r212, %r146, 4;
	setp.gt.s32 	%p178, %r212, %r165;
	mov.u64 	%rd447, %rd446;
	mov.f64 	%fd369, %fd368;
	@%p178 bra 	$L__BB9_82;
	abs.f64 	%fd103, %fd368;
	abs.f64 	%fd104, %fd102;
	setp.lt.f64 	%p179, %fd103, %fd104;
	mov.u64 	%rd447, %rd69;
	mov.f64 	%fd369, %fd102;
	@%p179 bra 	$L__BB9_82;
	setp.lt.f64 	%p180, %fd104, %fd103;
	mov.u64 	%rd447, %rd446;
	mov.f64 	%fd369, %fd368;
	@%p180 bra 	$L__BB9_82;
	setp.lt.s64 	%p181, %rd446, %rd69;
	min.s64 	%rd447, %rd446, %rd69;
	selp.f64 	%fd369, %fd368, %fd102, %p181;
$L__BB9_82:
	mov.b64 	%rd406, %fd369;
	mov.b64 	{%r214, %r219}, %rd406;
	mov.b32 	%r230, 8;
	mov.b32 	%r232, -1;
	// begin inline asm
	shfl.sync.down.b32 %r213, %r214, %r230, %r165, %r232;
	// end inline asm
	// begin inline asm
	shfl.sync.down.b32 %r218, %r219, %r230, %r165, %r232;
	// end inline asm
	mov.b64 	%rd407, {%r213, %r218};
	mov.b64 	%fd107, %rd407;
	mov.b64 	{%r224, %r229}, %rd447;
	// begin inline asm
	shfl.sync.down.b32 %r223, %r224, %r230, %r165, %r232;
	// end inline asm
	// begin inline asm
	shfl.sync.down.b32 %r228, %r229, %r230, %r165, %r232;
	// end inline asm
	mov.b64 	%rd72, {%r223, %r228};
	add.s32 	%r233, %r146, 8;
	setp.gt.s32 	%p182, %r233, %r165;
	mov.u64 	%rd448, %rd447;
	mov.f64 	%fd370, %fd369;
	@%p182 bra 	$L__BB9_86;
	abs.f64 	%fd108, %fd369;
	abs.f64 	%fd109, %fd107;
	setp.lt.f64 	%p183, %fd108, %fd109;
	mov.u64 	%rd448, %rd72;
	mov.f64 	%fd370, %fd107;
	@%p183 bra 	$L__BB9_86;
	setp.lt.f64 	%p184, %fd109, %fd108;
	mov.u64 	%rd448, %rd447;
	mov.f64 	%fd370, %fd369;
	@%p184 bra 	$L__BB9_86;
	setp.lt.s64 	%p185, %rd447, %rd72;
	min.s64 	%rd448, %rd447, %rd72;
	selp.f64 	%fd370, %fd369, %fd107, %p185;
$L__BB9_86:
	mov.b64 	%rd408, %fd370;
	mov.b64 	{%r235, %r240}, %rd408;
	mov.b32 	%r251, 16;
	mov.b32 	%r253, -1;
	// begin inline asm
	shfl.sync.down.b32 %r234, %r235, %r251, %r165, %r253;
	// end inline asm
	// begin inline asm
	shfl.sync.down.b32 %r239, %r240, %r251, %r165, %r253;
	// end inline asm
	mov.b64 	%rd409, {%r234, %r239};
	mov.b64 	%fd112, %rd409;
	mov.b64 	{%r245, %r250}, %rd448;
	// begin inline asm
	shfl.sync.down.b32 %r244, %r245, %r251, %r165, %r253;
	// end inline asm
	// begin inline asm
	shfl.sync.down.b32 %r249, %r250, %r251, %r165, %r253;
	// end inline asm
	mov.b64 	%rd75, {%r244, %r249};
	add.s32 	%r254, %r146, 16;
	setp.gt.s32 	%p186, %r254, %r165;
	mov.u64 	%rd508, %rd448;
	mov.f64 	%fd422, %fd370;
	@%p186 bra 	$L__BB9_90;
	abs.f64 	%fd113, %fd370;
	abs.f64 	%fd114, %fd112;
	setp.lt.f64 	%p187, %fd113, %fd114;
	mov.u64 	%rd508, %rd75;
	mov.f64 	%fd422, %fd112;
	@%p187 bra 	$L__BB9_90;
	setp.lt.f64 	%p188, %fd114, %fd113;
	mov.u64 	%rd508, %rd448;
	mov.f64 	%fd422, %fd370;
	@%p188 bra 	$L__BB9_90;
	setp.lt.s64 	%p189, %rd448, %rd75;
	min.s64 	%rd508, %rd448, %rd75;
	selp.f64 	%fd422, %fd370, %fd112, %p189;
$L__BB9_90:
	setp.ne.s32 	%p190, %r146, 0;
	@%p190 bra 	$L__BB9_92;
	shr.u32 	%r255, %r1, 1;
	and.b32  	%r256, %r255, 496;
	mov.u32 	%r257, _ZN6thrust24THRUST_300001_SM_1000_NS8cuda_cub4core6detail5shmemE;
	add.s32 	%r258, %r257, %r256;
	st.shared.f64 	[%r258+8], %fd422;
	st.shared.u64 	[%r258+16], %rd508;
$L__BB9_92:
	bar.sync 	0;
	setp.ne.s32 	%p191, %r1, 0;
	@%p191 bra 	$L__BB9_232;
	setp.lt.s32 	%p192, %r29, 33;
	mov.f64 	%fd372, %fd422;
	mov.u64 	%rd450, %rd508;
	@%p192 bra 	$L__BB9_97;
	ld.shared.f64 	%fd117, [_ZN6thrust24THRUST_300001_SM_1000_NS8cuda_cub4core6detail5shmemE+24];
	ld.shared.u64 	%rd78, [_ZN6thrust24THRUST_300001_SM_1000_NS8cuda_cub4core6detail5shmemE+32];
	abs.f64 	%fd118, %fd422;
	abs.f64 	%fd119, %fd117;
	setp.lt.f64 	%p193, %fd118, %fd119;
	mov.f64 	%fd372, %fd117;
	mov.u64 	%rd450, %rd78;
	@%p193 bra 	$L__BB9_97;
	setp.lt.f64 	%p194, %fd119, %fd118;
	mov.f64 	%fd372, %fd422;
	mov.u64 	%rd450, %rd508;
	@%p194 bra 	$L__BB9_97;
	setp.lt.s64 	%p195, %rd508, %rd78;
	min.s64 	%rd450, %rd508, %rd78;
	selp.f64 	%fd372, %fd422, %fd117, %p195;
$L__BB9_97:
	setp.lt.s32 	%p196, %r29, 65;
	mov.f64 	%fd373, %fd372;
	mov.u64 	%rd451, %rd450;
	@%p196 bra 	$L__BB9_101;
	ld.shared.f64 	%fd122, [_ZN6thrust24THRUST_300001_SM_1000_NS8cuda_cub4core6detail5shmemE+40];
	ld.shared.u64 	%rd81, [_ZN6thrust24THRUST_300001_SM_1000_NS8cuda_cub4core6detail5shmemE+48];
	abs.f64 	%fd123, %fd372;
	abs.f64 	%fd124, %fd122;
	setp.lt.f64 	%p197, %fd123, %fd124;
	mov.f64 	%fd373, %fd122;
	mov.u64 	%rd451, %rd81;
	@%p197 bra 	$L__BB9_101;
	setp.lt.f64 	%p198, %fd124, %fd123;
	mov.f64 	%fd373, %fd372;
	mov.u64 	%rd451, %rd450;
	@%p198 bra 	$L__BB9_101;
	setp.lt.s64 	%p199, %rd450, %rd81;
	min.s64 	%rd451, %rd450, %rd81;
	selp.f64 	%fd373, %fd372, %fd122, %p199;
$L__BB9_101:
	setp.lt.s32 	%p200, %r29, 97;
	mov.f64 	%fd374, %fd373;
	mov.u64 	%rd452, %rd451;
	@%p200 bra 	$L__BB9_105;
	ld.shared.f64 	%fd127, [_ZN6thrust24THRUST_300001_SM_1000_NS8cuda_cub4core6detail5shmemE+56];
	ld.shared.u64 	%rd84, [_ZN6thrust24THRUST_300001_SM_1000_NS8cuda_cub4core6detail5shmemE+64];
	abs.f64 	%fd128, %fd373;
	abs.f64 	%fd129, %fd127;
	setp.lt.f64 	%p201, %fd128, %fd129;
	mov.f64 	%fd374, %fd127;
	mov.u64 	%rd452, %rd84;
	@%p201 bra 	$L__BB9_105;
	setp.lt.f64 	%p202, %fd129, %fd128;
	mov.f64 	%fd374, %fd373;
	mov.u64 	%rd452, %rd451;
	@%p202 bra 	$L__BB9_105;
	setp.lt.s64 	%p203, %rd451, %rd84;
	min.s64 	%rd452, %rd451, %rd84;
	selp.f64 	%fd374, %fd373, %fd127, %p203;
$L__BB9_105:
	setp.lt.s32 	%p204, %r29, 129;
	mov.f64 	%fd375, %fd374;
	mov.u64 	%rd453, %rd452;
	@%p204 bra 	$L__BB9_109;
	ld.shared.f64 	%fd132, [_ZN6thrust24THRUST_300001_SM_1000_NS8cuda_cub4core6detail5shmemE+72];
	ld.shared.u64 	%rd87, [_ZN6thrust24THRUST_300001_SM_1000_NS8cuda_cub4core6detail5shmemE+80];
	abs.f64 	%fd133, %fd374;
	abs.f64 	%fd134, %fd132;
	setp.lt.f64 	%p205, %fd133, %fd134;
	mov.f64 	%fd375, %fd132;
	mov.u64 	%rd453, %rd87;
	@%p205 bra 	$L__BB9_109;
	setp.lt.f64 	%p206, %fd134, %fd133;
	mov.f64 	%fd375, %fd374;
	mov.u64 	%rd453, %rd452;
	@%p206 bra 	$L__BB9_109;
	setp.lt.s64 	%p207, %rd452, %rd87;
	min.s64 	%rd453, %rd452, %rd87;
	selp.f64 	%fd375, %fd374, %fd132, %p207;
$L__BB9_109:
	setp.lt.s32 	%p208, %r29, 161;
	mov.f64 	%fd376, %fd375;
	mov.u64 	%rd454, %rd453;
	@%p208 bra 	$L__BB9_113;
	ld.shared.f64 	%fd137, [_ZN6thrust24THRUST_300001_SM_1000_NS8cuda_cub4core6detail5shmemE+88];
	ld.shared.u64 	%rd90, [_ZN6thrust24THRUST_300001_SM_1000_NS8cuda_cub4core6detail5shmemE+96];
	abs.f64 	%fd138, %fd375;
	abs.f64 	%fd139, %fd137;
	setp.lt.f64 	%p209, %fd138, %fd139;
	mov.f64 	%fd376, %fd137;
	mov.u64 	%rd454, %rd90;
	@%p209 bra 	$L__BB9_113;
	setp.lt.f64 	%p210, %fd139, %fd138;
	mov.f64 	%fd376, %fd375;
	mov.u64 	%rd454, %rd453;
	@%p210 bra 	$L__BB9_113;
	setp.lt.s64 	%p211, %rd453, %rd90;
	min.s64 	%rd454, %rd453, %rd90;
	selp.f64 	%fd376, %fd375, %fd137, %p211;
$L__BB9_113:
	setp.lt.s32 	%p212, %r29, 193;
	mov.f64 	%fd377, %fd376;
	mov.u64 	%rd455, %rd454;
	@%p212 bra 	$L__BB9_117;
	ld.shared.f64 	%fd142, [_ZN6thrust24THRUST_300001_SM_1000_NS8cuda_cub4core6detail5shmemE+104];
	ld.shared.u64 	%rd93, [_ZN6thrust24THRUST_300001_SM_1000_NS8cuda_cub4core6detail5shmemE+112];
	abs.f64 	%fd143, %fd376;
	abs.f64 	%fd144, %fd142;
	setp.lt.f64 	%p213, %fd143, %fd144;
	mov.f64 	%fd377, %fd142;
	mov.u64 	%rd455, %rd93;
	@%p213 bra 	$L__BB9_117;
	setp.lt.f64 	%p214, %fd144, %fd143;
	mov.f64 	%fd377, %fd376;
	mov.u64 	%rd455, %rd454;
	@%p214 bra 	$L__BB9_117;
	setp.lt.s64 	%p215, %rd454, %rd93;
	min.s64 	%rd455, %rd454, %rd93;
	selp.f64 	%fd377, %fd376, %fd142, %p215;
$L__BB9_117:
	setp.lt.s32 	%p216, %r29, 225;
	mov.u64 	%rd508, %rd455;
	mov.f64 	%fd422, %fd377;
	@%p216 bra 	$L__BB9_232;
	ld.shared.f64 	%fd147, [_ZN6thrust24THRUST_300001_SM_1000_NS8cuda_cub4core6detail5shmemE+120];
	ld.shared.u64 	%rd96, [_ZN6thrust24THRUST_300001_SM_1000_NS8cuda_cub4core6detail5shmemE+128];
	abs.f64 	%fd148, %fd377;
	abs.f64 	%fd149, %fd147;
	setp.lt.f64 	%p217, %fd148, %fd149;
	mov.u64 	%rd508, %rd96;
	mov.f64 	%fd422, %fd147;
	@%p217 bra 	$L__BB9_232;
	setp.lt.f64 	%p218, %fd149, %fd148;
	mov.u64 	%rd508, %rd455;
	mov.f64 	%fd422, %fd377;
	@%p218 bra 	$L__BB9_232;
	setp.lt.s64 	%p219, %rd455, %rd96;
	min.s64 	%rd508, %rd455, %rd96;
	selp.f64 	%fd422, %fd377, %fd147, %p219;
	bra.uni 	$L__BB9_232;
$L__BB9_121:
	mov.u32 	%r16, %tid.x;
	cvt.u64.u32 	%rd98, %r16;
	mul.wide.u32 	%rd258, %r16, 16;
	add.s64 	%rd239, %rd236, %rd258;
	// begin inline asm
	ld.global.nc.u64 %rd238, [%rd239];
	// end inline asm
	add.s64 	%rd241, %rd239, 8;
	// begin inline asm
	ld.global.nc.u64 %rd240, [%rd241];
	// end inline asm
	mov.b64 	%fd151, %rd238;
	add.s64 	%rd243, %rd239, 4096;
	// begin inline asm
	ld.global.nc.u64 %rd242, [%rd243];
	// end inline asm
	add.s64 	%rd245, %rd239, 4104;
	// begin inline asm
	ld.global.nc.u64 %rd456, [%rd245];
	// end inline asm
	mov.b64 	%fd378, %rd242;
	add.s64 	%rd247, %rd239, 8192;
	// begin inline asm
	ld.global.nc.u64 %rd246, [%rd247];
	// end inline asm
	add.s64 	%rd249, %rd239, 8200;
	// begin inline asm
	ld.global.nc.u64 %rd457, [%rd249];
	// end inline asm
	mov.b64 	%fd379, %rd246;
	add.s64 	%rd251, %rd239, 12288;
	// begin inline asm
	ld.global.nc.u64 %rd250, [%rd251];
	// end inline asm
	add.s64 	%rd253, %rd239, 12296;
	// begin inline asm
	ld.global.nc.u64 %rd458, [%rd253];
	// end inline asm
	mov.b64 	%fd380, %rd250;
	add.s64 	%rd255, %rd239, 16384;
	// begin inline asm
	ld.global.nc.u64 %rd254, [%rd255];
	// end inline asm
	add.s64 	%rd257, %rd239, 16392;
	// begin inline asm
	ld.global.nc.u64 %rd495, [%rd257];
	// end inline asm
	mov.b64 	%fd409, %rd254;
	abs.f64 	%fd156, %fd151;
	abs.f64 	%fd157, %fd378;
	setp.lt.f64 	%p3, %fd156, %fd157;
	@%p3 bra 	$L__BB9_123;
	setp.lt.f64 	%p4, %fd157, %fd156;
	setp.lt.s64 	%p5, %rd240, %rd456;
	or.pred  	%p6, %p4, %p5;
	selp.b64 	%rd456, %rd240, %rd456, %p6;
	selp.f64 	%fd378, %fd151, %fd378, %p6;
$L__BB9_123:
	abs.f64 	%fd160, %fd378;
	abs.f64 	%fd161, %fd379;
	setp.lt.f64 	%p7, %fd160, %fd161;
	@%p7 bra 	$L__BB9_125;
	setp.lt.f64 	%p8, %fd161, %fd160;
	setp.lt.s64 	%p9, %rd456, %rd457;
	or.pred  	%p10, %p8, %p9;
	selp.b64 	%rd457, %rd456, %rd457, %p10;
	selp.f64 	%fd379, %fd378, %fd379, %p10;
$L__BB9_125:
	abs.f64 	%fd164, %fd379;
	abs.f64 	%fd165, %fd380;
	setp.lt.f64 	%p11, %fd164, %fd165;
	@%p11 bra 	$L__BB9_127;
	setp.lt.f64 	%p12, %fd165, %fd164;
	setp.lt.s64 	%p13, %rd457, %rd458;
	or.pred  	%p14, %p12, %p13;
	selp.b64 	%rd458, %rd457, %rd458, %p14;
	selp.f64 	%fd380, %fd379, %fd380, %p14;
$L__BB9_127:
	abs.f64 	%fd168, %fd380;
	abs.f64 	%fd169, %fd409;
	setp.lt.f64 	%p15, %fd168, %fd169;
	@%p15 bra 	$L__BB9_129;
	setp.lt.f64 	%p16, %fd169, %fd168;
	setp.lt.s64 	%p17, %rd458, %rd495;
	or.pred  	%p18, %p16, %p17;
	selp.b64 	%rd495, %rd458, %rd495, %p18;
	selp.f64 	%fd409, %fd380, %fd409, %p18;
$L__BB9_129:
	setp.lt.u32 	%p19, %r29, 2560;
	mov.b64 	%rd474, 1280;
	@%p19 bra 	$L__BB9_165;
	add.s64 	%rd262, %rd1, -2560;
	mul.hi.u64 	%rd263, %rd262, -3689348814741910323;
	shr.u64 	%rd112, %rd263, 10;
	setp.lt.u64 	%p20, %rd262, 1280;
	mov.b64 	%rd474, 1280;
	@%p20 bra 	$L__BB9_153;
	add.s64 	%rd265, %rd112, 1;
	and.b64  	%rd460, %rd265, 36028797018963966;
	shl.b64 	%rd266, %rd98, 4;
	add.s64 	%rd267, %rd266, %rd236;
	add.s64 	%rd461, %rd267, 57352;
	mov.b64 	%rd474, 1280;
$L__BB9_132:
	add.s64 	%rd269, %rd461, -36872;
	// begin inline asm
	ld.global.nc.u64 %rd268, [%rd269];
	// end inline asm
	add.s64 	%rd271, %rd461, -36864;
	// begin inline asm
	ld.global.nc.u64 %rd464, [%rd271];
	// end inline asm
	mov.b64 	%fd383, %rd268;
	add.s64 	%rd273, %rd461, -32776;
	// begin inline asm
	ld.global.nc.u64 %rd272, [%rd273];
	// end inline asm
	add.s64 	%rd275, %rd461, -32768;
	// begin inline asm
	ld.global.nc.u64 %rd465, [%rd275];
	// end inline asm
	mov.b64 	%fd384, %rd272;
	add.s64 	%rd277, %rd461, -28680;
	// begin inline asm
	ld.global.nc.u64 %rd276, [%rd277];
	// end inline asm
	add.s64 	%rd279, %rd461, -28672;
	// begin inline asm
	ld.global.nc.u64 %rd466, [%rd279];
	// end inline asm
	mov.b64 	%fd385, %rd276;
	add.s64 	%rd281, %rd461, -24584;
	// begin inline asm
	ld.global.nc.u64 %rd280, [%rd281];
	// end inline asm
	add.s64 	%rd283, %rd461, -24576;
	// begin inline asm
	ld.global.nc.u64 %rd467, [%rd283];
	// end inline asm
	mov.b64 	%fd386, %rd280;
	add.s64 	%rd285, %rd461, -20488;
	// begin inline asm
	ld.global.nc.u64 %rd284, [%rd285];
	// end inline asm
	add.s64 	%rd287, %rd461, -20480;
	// begin inline asm
	ld.global.nc.u64 %rd468, [%rd287];
	// end inline asm
	mov.b64 	%fd387, %rd284;
	abs.f64 	%fd178, %fd409;
	abs.f64 	%fd179, %fd383;
	setp.lt.f64 	%p21, %fd178, %fd179;
	@%p21 bra 	$L__BB9_134;
	setp.lt.f64 	%p22, %fd179, %fd178;
	setp.lt.s64 	%p23, %rd495, %rd464;
	or.pred  	%p24, %p22, %p23;
	selp.b64 	%rd464, %rd495, %rd464, %p24;
	selp.f64 	%fd383, %fd409, %fd383, %p24;
$L__BB9_134:
	abs.f64 	%fd182, %fd383;
	abs.f64 	%fd183, %fd384;
	setp.lt.f64 	%p25, %fd182, %fd183;
	@%p25 bra 	$L__BB9_136;
	setp.lt.f64 	%p26, %fd183, %fd182;
	setp.lt.s64 	%p27, %rd464, %rd465;
	or.pred  	%p28, %p26, %p27;
	selp.b64 	%rd465, %rd464, %rd465, %p28;
	selp.f64 	%fd384, %fd383, %fd384, %p28;
$L__BB9_136:
	abs.f64 	%fd186, %fd384;
	abs.f64 	%fd187, %fd385;
	setp.lt.f64 	%p29, %fd186, %fd187;
	@%p29 bra 	$L__BB9_138;
	setp.lt.f64 	%p30, %fd187, %fd186;
	setp.lt.s64 	%p31, %rd465, %rd466;
	or.pred  	%p32, %p30, %p31;
	selp.b64 	%rd466, %rd465, %rd466, %p32;
	selp.f64 	%fd385, %fd384, %fd385, %p32;
$L__BB9_138:
	abs.f64 	%fd190, %fd385;
	abs.f64 	%fd191, %fd386;
	setp.lt.f64 	%p33, %fd190, %fd191;
	@%p33 bra 	$L__BB9_140;
	setp.lt.f64 	%p34, %fd191, %fd190;
	setp.lt.s64 	%p35, %rd466, %rd467;
	or.pred  	%p36, %p34, %p35;
	selp.b64 	%rd467, %rd466, %rd467, %p36;
	selp.f64 	%fd386, %fd385, %fd386, %p36;
$L__BB9_140:
	abs.f64 	%fd194, %fd386;
	abs.f64 	%fd195, %fd387;
	setp.lt.f64 	%p37, %fd194, %fd195;
	@%p37 bra 	$L__BB9_142;
	setp.lt.f64 	%p38, %fd195, %fd194;
	setp.lt.s64 	%p39, %rd467, %rd468;
	or.pred  	%p40, %p38, %p39;
	selp.b64 	%rd468, %rd467, %rd468, %p40;
	selp.f64 	%fd387, %fd386, %fd387, %p40;
$L__BB9_142:
	add.s64 	%rd289, %rd461, -16392;
	// begin inline asm
	ld.global.nc.u64 %rd288, [%rd289];
	// end inline asm
	add.s64 	%rd291, %rd461, -16384;
	// begin inline asm
	ld.global.nc.u64 %rd469, [%rd291];
	// end inline asm
	mov.b64 	%fd388, %rd288;
	add.s64 	%rd293, %rd461, -12296;
	// begin inline asm
	ld.global.nc.u64 %rd292, [%rd293];
	// end inline asm
	add.s64 	%rd295, %rd461, -12288;
	// begin inline asm
	ld.global.nc.u64 %rd470, [%rd295];
	// end inline asm
	mov.b64 	%fd389, %rd292;
	add.s64 	%rd297, %rd461, -8200;
	// begin inline asm
	ld.global.nc.u64 %rd296, [%rd297];
	// end inline asm
	add.s64 	%rd299, %rd461, -8192;
	// begin inline asm
	ld.global.nc.u64 %rd471, [%rd299];
	// end inline asm
	mov.b64 	%fd390, %rd296;
	add.s64 	%rd301, %rd461, -4104;
	// begin inline asm
	ld.global.nc.u64 %rd300, [%rd301];
	// end inline asm
	add.s64 	%rd303, %rd461, -4096;
	// begin inline asm
	ld.global.nc.u64 %rd472, [%rd303];
	// end inline asm
	mov.b64 	%fd391, %rd300;
	add.s64 	%rd305, %rd461, -8;
	// begin inline asm
	ld.global.nc.u64 %rd304, [%rd305];
	// end inline asm
	// begin inline asm
	ld.global.nc.u64 %rd495, [%rd461];
	// end inline asm
	mov.b64 	%fd409, %rd304;
	abs.f64 	%fd203, %fd387;
	abs.f64 	%fd204, %fd388;
	setp.lt.f64 	%p41, %fd203, %fd204;
	@%p41 bra 	$L__BB9_144;
	setp.lt.f64 	%p42, %fd204, %fd203;
	setp.lt.s64 	%p43, %rd468, %rd469;
	or.pred  	%p44, %p42, %p43;
	selp.b64 	%rd469, %rd468, %rd469, %p44;
	selp.f64 	%fd388, %fd387, %fd388, %p44;
$L__BB9_144:
	abs.f64 	%fd207, %fd388;
	abs.f64 	%fd208, %fd389;
	setp.lt.f64 	%p45, %fd207, %fd208;
	@%p45 bra 	$L__BB9_146;
	setp.lt.f64 	%p46, %fd208, %fd207;
	setp.lt.s64 	%p47, %rd469, %rd470;
	or.pred  	%p48, %p46, %p47;
	selp.b64 	%rd470, %rd469, %rd470, %p48;
	selp.f64 	%fd389, %fd388, %fd389, %p48;
$L__BB9_146:
	abs.f64 	%fd211, %fd389;
	abs.f64 	%fd212, %fd390;
	setp.lt.f64 	%p49, %fd211, %fd212;
	@%p49 bra 	$L__BB9_148;
	setp.lt.f64 	%p50, %fd212, %fd211;
	setp.lt.s64 	%p51, %rd470, %rd471;
	or.pred  	%p52, %p50, %p51;
	selp.b64 	%rd471, %rd470, %rd471, %p52;
	selp.f64 	%fd390, %fd389, %fd390, %p52;
$L__BB9_148:
	abs.f64 	%fd215, %fd390;
	abs.f64 	%fd216, %fd391;
	setp.lt.f64 	%p53, %fd215, %fd216;
	@%p53 bra 	$L__BB9_150;
	setp.lt.f64 	%p54, %fd216, %fd215;
	setp.lt.s64 	%p55, %rd471, %rd472;
	or.pred  	%p56, %p54, %p55;
	selp.b64 	%rd472, %rd471, %rd472, %p56;
	selp.f64 	%fd391, %fd390, %fd391, %p56;
$L__BB9_150:
	abs.f64 	%fd219, %fd391;
	abs.f64 	%fd220, %fd409;
	setp.lt.f64 	%p57, %fd219, %fd220;
	@%p57 bra 	$L__BB9_152;
	setp.lt.f64 	%p58, %fd220, %fd219;
	setp.lt.s64 	%p59, %rd472, %rd495;
	or.pred  	%p60, %p58, %p59;
	selp.b64 	%rd495, %rd472, %rd495, %p60;
	selp.f64 	%fd409, %fd391, %fd409, %p60;
$L__BB9_152:
	add.s64 	%rd474, %rd474, 2560;
	add.s64 	%rd461, %rd461, 40960;
	add.s64 	%rd460, %rd460, -2;
	setp.ne.s64 	%p61, %rd460, 0;
	@%p61 bra 	$L__BB9_132;
$L__BB9_153:
	and.b64  	%rd308, %rd112, 1;
	setp.eq.b64 	%p62, %rd308, 1;
	@%p62 bra 	$L__BB9_165;
	shl.b64 	%rd329, %rd474, 4;
	mul.wide.u32 	%rd330, %r16, 16;
	add.s64 	%rd331, %rd236, %rd330;
	add.s64 	%rd310, %rd331, %rd329;
	// begin inline asm
	ld.global.nc.u64 %rd309, [%rd310];
	// end inline asm
	add.s64 	%rd312, %rd310, 8;
	// begin inline asm
	ld.global.nc.u64 %rd478, [%rd312];
	// end inline asm
	mov.b64 	%fd395, %rd309;
	add.s64 	%rd314, %rd310, 4096;
	// begin inline asm
	ld.global.nc.u64 %rd313, [%rd314];
	// end inline asm
	add.s64 	%rd316, %rd310, 4104;
	// begin inline asm
	ld.global.nc.u64 %rd479, [%rd316];
	// end inline asm
	mov.b64 	%fd396, %rd313;
	add.s64 	%rd318, %rd310, 8192;
	// begin inline asm
	ld.global.nc.u64 %rd317, [%rd318];
	// end inline asm
	add.s64 	%rd320, %rd310, 8200;
	// begin inline asm
	ld.global.nc.u64 %rd480, [%rd320];
	// end inline asm
	mov.b64 	%fd397, %rd317;
	add.s64 	%rd322, %rd310, 12288;
	// begin inline asm
	ld.global.nc.u64 %rd321, [%rd322];
	// end inline asm
	add.s64 	%rd324, %rd310, 12296;
	// begin inline asm
	ld.global.nc.u64 %rd481, [%rd324];
	// end inline asm
	mov.b64 	%fd398, %rd321;
	add.s64 	%rd326, %rd310, 16384;
	// begin inline asm
	ld.global.nc.u64 %rd325, [%rd326];
	// end inline asm
	add.s64 	%rd328, %rd310, 16392;
	// begin inline asm
	ld.global.nc.u64 %rd482, [%rd328];
	// end inline asm
	mov.b64 	%fd399, %rd325;
	abs.f64 	%fd230, %fd409;
	abs.f64 	%fd231, %fd395;
	setp.lt.f64 	%p63, %fd230, %fd231;
	@%p63 bra 	$L__BB9_156;
	setp.lt.f64 	%p64, %fd231, %fd230;
	setp.lt.s64 	%p65, %rd495, %rd478;
	or.pred  	%p66, %p64, %p65;
	selp.b64 	%rd478, %rd495, %rd478, %p66;
	selp.f64 	%fd395, %fd409, %fd395, %p66;
$L__BB9_156:
	abs.f64 	%fd234, %fd395;
	abs.f64 	%fd235, %fd396;
	setp.lt.f64 	%p67, %fd234, %fd235;
	@%p67 bra 	$L__BB9_158;
	setp.lt.f64 	%p68, %fd235, %fd234;
	setp.lt.s64 	%p69, %rd478, %rd479;
	or.pred  	%p70, %p68, %p69;
	selp.b64 	%rd479, %rd478, %rd479, %p70;
	selp.f64 	%fd396, %fd395, %fd396, %p70;
$L__BB9_158:
	abs.f64 	%fd238, %fd396;
	abs.f64 	%fd239, %fd397;
	setp.lt.f64 	%p71, %fd238, %fd239;
	@%p71 bra 	$L__BB9_160;
	setp.lt.f64 	%p72, %fd239, %fd238;
	setp.lt.s64 	%p73, %rd479, %rd480;
	or.pred  	%p74, %p72, %p73;
	selp.b64 	%rd480, %rd479, %rd480, %p74;
	selp.f64 	%fd397, %fd396, %fd397, %p74;
$L__BB9_160:
	abs.f64 	%fd242, %fd397;
	abs.f64 	%fd243, %fd398;
	setp.lt.f64 	%p75, %fd242, %fd243;
	@%p75 bra 	$L__BB9_162;
	setp.lt.f64 	%p76, %fd243, %fd242;
	setp.lt.s64 	%p77, %rd480, %rd481;
	or.pred  	%p78, %p76, %p77;
	selp.b64 	%rd481, %rd480, %rd481, %p78;
	selp.f64 	%fd398, %fd397, %fd398, %p78;
$L__BB9_162:
	abs.f64 	%fd246, %fd398;
	abs.f64 	%fd247, %fd399;
	setp.lt.f64 	%p79, %fd246, %fd247;
	@%p79 bra 	$L__BB9_164;
	setp.lt.f64 	%p80, %fd247, %fd246;
	setp.lt.s64 	%p81, %rd481, %rd482;
	or.pred  	%p82, %p80, %p81;
	selp.b64 	%rd482, %rd481, %rd482, %p82;
	selp.f64 	%fd399, %fd398, %fd399, %p82;
$L__BB9_164:
	add.s64 	%rd474, %rd474, 1280;
	mov.u64 	%rd495, %rd482;
	mov.f64 	%fd409, %fd399;
$L__BB9_165:
	cvt.s64.s32 	%rd332, %r29;
	setp.ge.s64 	%p83, %rd474, %rd332;
	@%p83 bra 	$L__BB9_188;
	cvt.u32.u64 	%r17, %rd474;
	sub.s32 	%r18, %r29, %r17;
	setp.ge.s32 	%p84, %r16, %r18;
	@%p84 bra 	$L__BB9_188;
	not.b32 	%r30, %r16;
	add.s32 	%r31, %r29, %r30;
	sub.s32 	%r19, %r31, %r17;
	and.b32  	%r32, %r19, 768;
	setp.eq.s32 	%p85, %r32, 768;
	mov.u32 	%r372, %r16;
	@%p85 bra 	$L__BB9_173;
	cvt.u64.u32 	%rd334, %r16;
	add.s64 	%rd335, %rd474, %rd334;
	shl.b64 	%rd336, %rd335, 4;
	add.s64 	%rd485, %rd236, %rd336;
	shr.u32 	%r33, %r19, 8;
	add.s32 	%r34, %r33, 1;
	and.b32  	%r35, %r34, 3;
	neg.s32 	%r370, %r35;
	mov.u32 	%r372, %r16;
$L__BB9_169:
	.pragma "nounroll";
	mov.u64 	%rd176, %rd495;
	mov.f64 	%fd251, %fd409;
	// begin inline asm
	ld.global.nc.u64 %rd337, [%rd485];
	// end inline asm
	add.s64 	%rd340, %rd485, 8;
	// begin inline asm
	ld.global.nc.u64 %rd339, [%rd340];
	// end inline asm
	mov.b64 	%fd252, %rd337;
	abs.f64 	%fd253, %fd251;
	abs.f64 	%fd254, %fd252;
	setp.lt.f64 	%p86, %fd253, %fd254;
	mov.f64 	%fd409, %fd252;
	mov.u64 	%rd495, %rd339;
	@%p86 bra 	$L__BB9_172;
	setp.lt.f64 	%p87, %fd254, %fd253;
	mov.f64 	%fd409, %fd251;
	mov.u64 	%rd495, %rd176;
	@%p87 bra 	$L__BB9_172;
	setp.lt.s64 	%p88, %rd176, %rd339;
	selp.f64 	%fd409, %fd251, %fd252, %p88;
	min.s64 	%rd495, %rd176, %rd339;
$L__BB9_172:
	add.s32 	%r372, %r372, 256;
	add.s64 	%rd485, %rd485, 4096;
	add.s32 	%r370, %r370, 1;
	setp.ne.s32 	%p89, %r370, 0;
	@%p89 bra 	$L__BB9_169;
$L__BB9_173:
	setp.lt.u32 	%p90, %r19, 768;
	@%p90 bra 	$L__BB9_188;
	cvt.u64.u32 	%rd341, %r372;
	add.s64 	%rd342, %rd474, %rd341;
	shl.b64 	%rd343, %rd342, 4;
	add.s64 	%rd344, %rd343, %rd236;
	add.s64 	%rd490, %rd344, 12296;
$L__BB9_175:
	add.s64 	%rd346, %rd490, -12296;
	// begin inline asm
	ld.global.nc.u64 %rd345, [%rd346];
	// end inline asm
	add.s64 	%rd348, %rd490, -12288;
	// begin inline asm
	ld.global.nc.u64 %rd347, [%rd348];
	// end inline asm
	mov.b64 	%fd260, %rd345;
	abs.f64 	%fd261, %fd409;
	abs.f64 	%fd262, %fd260;
	setp.lt.f64 	%p91, %fd261, %fd262;
	mov.f64 	%fd406, %fd260;
	mov.u64 	%rd492, %rd347;
	@%p91 bra 	$L__BB9_178;
	setp.lt.f64 	%p92, %fd262, %fd261;
	mov.f64 	%fd406, %fd409;
	mov.u64 	%rd492, %rd495;
	@%p92 bra 	$L__BB9_178;
	setp.lt.s64 	%p93, %rd495, %rd347;
	selp.f64 	%fd406, %fd409, %fd260, %p93;
	min.s64 	%rd492, %rd495, %rd347;
$L__BB9_178:
	add.s64 	%rd350, %rd490, -8200;
	// begin inline asm
	ld.global.nc.u64 %rd349, [%rd350];
	// end inline asm
	add.s64 	%rd352, %rd490, -8192;
	// begin inline asm
	ld.global.nc.u64 %rd351, [%rd352];
	// end inline asm
	mov.b64 	%fd265, %rd349;
	abs.f64 	%fd266, %fd406;
	abs.f64 	%fd267, %fd265;
	setp.lt.f64 	%p94, %fd266, %fd267;
	mov.f64 	%fd407, %fd265;
	mov.u64 	%rd493, %rd351;
	@%p94 bra 	$L__BB9_181;
	setp.lt.f64 	%p95, %fd267, %fd266;
	mov.f64 	%fd407, %fd406;
	mov.u64 	%rd493, %rd492;
	@%p95 bra 	$L__BB9_181;
	setp.lt.s64 	%p96, %rd492, %rd351;
	selp.f64 	%fd407, %fd406, %fd265, %p96;
	min.s64 	%rd493, %rd492, %rd351;
$L__BB9_181:
	add.s64 	%rd354, %rd490, -4104;
	// begin inline asm
	ld.global.nc.u64 %rd353, [%rd354];
	// end inline asm
	add.s64 	%rd356, %rd490, -4096;
	// begin inline asm
	ld.global.nc.u64 %rd355, [%rd356];
	// end inline asm
	mov.b64 	%fd270, %rd353;
	abs.f64 	%fd271, %fd407;
	abs.f64 	%fd272, %fd270;
	setp.lt.f64 	%p97, %fd271, %fd272;
	mov.f64 	%fd408, %fd270;
	mov.u64 	%rd494, %rd355;
	@%p97 bra 	$L__BB9_184;
	setp.lt.f64 	%p98, %fd272, %fd271;
	mov.f64 	%fd408, %fd407;
	mov.u64 	%rd494, %rd493;
	@%p98 bra 	$L__BB9_184;
	setp.lt.s64 	%p99, %rd493, %rd355;
	selp.f64 	%fd408, %fd407, %fd270, %p99;
	min.s64 	%rd494, %rd493, %rd355;
$L__BB9_184:
	add.s64 	%rd358, %rd490, -8;
	// begin inline asm
	ld.global.nc.u64 %rd357, [%rd358];
	// end inline asm
	// begin inline asm
	ld.global.nc.u64 %rd359, [%rd490];
	// end inline asm
	mov.b64 	%fd275, %rd357;
	abs.f64 	%fd276, %fd408;
	abs.f64 	%fd277, %fd275;
	setp.lt.f64 	%p100, %fd276, %fd277;
	mov.f64 	%fd409, %fd275;
	mov.u64 	%rd495, %rd359;
	@%p100 bra 	$L__BB9_187;
	setp.lt.f64 	%p101, %fd277, %fd276;
	mov.f64 	%fd409, %fd408;
	mov.u64 	%rd495, %rd494;
	@%p101 bra 	$L__BB9_187;
	setp.lt.s64 	%p102, %rd494, %rd359;
	selp.f64 	%fd409, %fd408, %fd275, %p102;
	min.s64 	%rd495, %rd494, %rd359;
$L__BB9_187:
	add.s32 	%r372, %r372, 1024;
	add.s64 	%rd490, %rd490, 16384;
	setp.lt.s32 	%p103, %r372, %r18;
	@%p103 bra 	$L__BB9_175;
$L__BB9_188:
	// begin inline asm
	mov.u32 %r36, %laneid;
	// end inline asm
	mov.b64 	%rd361, %fd409;
	mov.b64 	{%r38, %r43}, %rd361;
	mov.b32 	%r54, 1;
	mov.b32 	%r55, 31;
	mov.b32 	%r56, -1;
	// begin inline asm
	shfl.sync.down.b32 %r37, %r38, %r54, %r55, %r56;
	// end inline asm
	// begin inline asm
	shfl.sync.down.b32 %r42, %r43, %r54, %r55, %r56;
	// end inline asm
	mov.b64 	%rd362, {%r37, %r42};
	mov.b64 	%fd281, %rd362;
	mov.b64 	{%r48, %r53}, %rd495;
	// begin inline asm
	shfl.sync.down.b32 %r47, %r48, %r54, %r55, %r56;
	// end inline asm
	// begin inline asm
	shfl.sync.down.b32 %r52, %r53, %r54, %r55, %r56;
	// end inline asm
	mov.b64 	%rd200, {%r47, %r52};
	setp.gt.s32 	%p104, %r36, 30;
	mov.f64 	%fd411, %fd409;
	mov.u64 	%rd497, %rd495;
	@%p104 bra 	$L__BB9_192;
	abs.f64 	%fd282, %fd409;
	abs.f64 	%fd283, %fd281;
	setp.lt.f64 	%p105, %fd282, %fd283;
	mov.f64 	%fd411, %fd281;
	mov.u64 	%rd497, %rd200;
	@%p105 bra 	$L__BB9_192;
	setp.lt.f64 	%p106, %fd283, %fd282;
	mov.f64 	%fd411, %fd409;
	mov.u64 	%rd497, %rd495;
	@%p106 bra 	$L__BB9_192;
	setp.lt.s64 	%p107, %rd495, %rd200;
	selp.f64 	%fd411, %fd409, %fd281, %p107;
	min.s64 	%rd497, %rd495, %rd200;
$L__BB9_192:
	mov.b64 	%rd363, %fd411;
	mov.b64 	{%r58, %r63}, %rd363;
	mov.b32 	%r74, 2;
	mov.b32 	%r75, 31;
	mov.b32 	%r76, -1;
	// begin inline asm
	shfl.sync.down.b32 %r57, %r58, %r74, %r75, %r76;
	// end inline asm
	// begin inline asm
	shfl.sync.down.b32 %r62, %r63, %r74, %r75, %r76;
	// end inline asm
	mov.b64 	%rd364, {%r57, %r62};
	mov.b64 	%fd286, %rd364;
	mov.b64 	{%r68, %r73}, %rd497;
	// begin inline asm
	shfl.sync.down.b32 %r67, %r68, %r74, %r75, %r76;
	// end inline asm
	// begin inline asm
	shfl.sync.down.b32 %r72, %r73, %r74, %r75, %r76;
	// end inline asm
	mov.b64 	%rd203, {%r67, %r72};
	setp.gt.s32 	%p108, %r36, 29;
	mov.f64 	%fd412, %fd411;
	mov.u64 	%rd498, %rd497;
	@%p108 bra 	$L__BB9_196;
	abs.f64 	%fd287, %fd411;
	abs.f64 	%fd288, %fd286;
	setp.lt.f64 	%p109, %fd287, %fd288;
	mov.f64 	%fd412, %fd286;
	mov.u64 	%rd498, %rd203;
	@%p109 bra 	$L__BB9_196;
	setp.lt.f64 	%p110, %fd288, %fd287;
	mov.f64 	%fd412, %fd411;
	mov.u64 	%rd498, %rd497;
	@%p110 bra 	$L__BB9_196;
	setp.lt.s64 	%p111, %rd497, %rd203;
	selp.f64 	%fd412, %fd411, %fd286, %p111;
	min.s64 	%rd498, %rd497, %rd203;
$L__BB9_196:
	mov.b64 	%rd365, %fd412;
	mov.b64 	{%r78, %r83}, %rd365;
	mov.b32 	%r94, 4;
	mov.b32 	%r95, 31;
	mov.b32 	%r96, -1;
	// begin inline asm
	shfl.sync.down.b32 %r77, %r78, %r94, %r95, %r96;
	// end inline asm
	// begin inline asm
	shfl.sync.down.b32 %r82, %r83, %r94, %r95, %r96;
	// end inline asm
	mov.b64 	%rd366, {%r77, %r82};
	mov.b64 	%fd291, %rd366;
	mov.b64 	{%r88, %r93}, %rd498;
	// begin inline asm
	shfl.sync.down.b32 %r87, %r88, %r94, %r95, %r96;
	// end inline asm
	// begin inline asm
	shfl.sync.down.b32 %r92, %r93, %r94, %r95, %r96;
	// end inline asm
	mov.b64 	%rd206, {%r87, %r92};
	setp.gt.s32 	%p112, %r36, 27;
	mov.f64 	%fd413, %fd412;
	mov.u64 	%rd499, %rd498;
	@%p112 bra 	$L__BB9_200;
	abs.f64 	%fd292, %fd412;
	abs.f64 	%fd293, %fd291;
	setp.lt.f64 	%p113, %fd292, %fd293;
	mov.f64 	%fd413, %fd291;
	mov.u64 	%rd499, %rd206;
	@%p113 bra 	$L__BB9_200;
	setp.lt.f64 	%p114, %fd293, %fd292;
	mov.f64 	%fd413, %fd412;
	mov.u64 	%rd499, %rd498;
	@%p114 bra 	$L__BB9_200;
	setp.lt.s64 	%p115, %rd498, %rd206;
	selp.f64 	%fd413, %fd412, %fd291, %p115;
	min.s64 	%rd499, %rd498, %rd206;
$L__BB9_200:
	mov.b64 	%rd367, %fd413;
	mov.b64 	{%r98, %r103}, %rd367;
	mov.b32 	%r114, 8;
	mov.b32 	%r115, 31;
	mov.b32 	%r116, -1;
	// begin inline asm
	shfl.sync.down.b32 %r97, %r98, %r114, %r115, %r116;
	// end inline asm
	// begin inline asm
	shfl.sync.down.b32 %r102, %r103, %r114, %r115, %r116;
	// end inline asm
	mov.b64 	%rd368, {%r97, %r102};
	mov.b64 	%fd296, %rd368;
	mov.b64 	{%r108, %r113}, %rd499;
	// begin inline asm
	shfl.sync.down.b32 %r107, %r108, %r114, %r115, %r116;
	// end inline asm
	// begin inline asm
	shfl.sync.down.b32 %r112, %r113, %r114, %r115, %r116;
	// end inline asm
	mov.b64 	%rd209, {%r107, %r112};
	setp.gt.s32 	%p116, %r36, 23;
	mov.f64 	%fd414, %fd413;
	mov.u64 	%rd500, %rd499;
	@%p116 bra 	$L__BB9_204;
	abs.f64 	%fd297, %fd413;
	abs.f64 	%fd298, %fd296;
	setp.lt.f64 	%p117, %fd297, %fd298;
	mov.f64 	%fd414, %fd296;
	mov.u64 	%rd500, %rd209;
	@%p117 bra 	$L__BB9_204;
	setp.lt.f64 	%p118, %fd298, %fd297;
	mov.f64 	%fd414, %fd413;
	mov.u64 	%rd500, %rd499;
	@%p118 bra 	$L__BB9_204;
	setp.lt.s64 	%p119, %rd499, %rd209;
	selp.f64 	%fd414, %fd413, %fd296, %p119;
	min.s64 	%rd500, %rd499, %rd209;
$L__BB9_204:
	mov.b64 	%rd369, %fd414;
	mov.b64 	{%r118, %r123}, %rd369;
	mov.b32 	%r134, 16;
	mov.b32 	%r135, 31;
	mov.b32 	%r136, -1;
	// begin inline asm
	shfl.sync.down.b32 %r117, %r118, %r134, %r135, %r136;
	// end inline asm
	// begin inline asm
	shfl.sync.down.b32 %r122, %r123, %r134, %r135, %r136;
	// end inline asm
	mov.b64 	%rd370, {%r117, %r122};
	mov.b64 	%fd301, %rd370;
	mov.b64 	{%r128, %r133}, %rd500;
	// begin inline asm
	shfl.sync.down.b32 %r127, %r128, %r134, %r135, %r136;
	// end inline asm
	// begin inline asm
	shfl.sync.down.b32 %r132, %r133, %r134, %r135, %r136;
	// end inline asm
	mov.b64 	%rd212, {%r127, %r132};
	setp.gt.s32 	%p120, %r36, 15;
	mov.f64 	%fd422, %fd414;
	mov.u64 	%rd508, %rd500;
	@%p120 bra 	$L__BB9_208;
	abs.f64 	%fd302, %fd414;
	abs.f64 	%fd303, %fd301;
	setp.lt.f64 	%p121, %fd302, %fd303;
	mov.f64 	%fd422, %fd301;
	mov.u64 	%rd508, %rd212;
	@%p121 bra 	$L__BB9_208;
	setp.lt.f64 	%p122, %fd303, %fd302;
	mov.f64 	%fd422, %fd414;
	mov.u64 	%rd508, %rd500;
	@%p122 bra 	$L__BB9_208;
	setp.lt.s64 	%p123, %rd500, %rd212;
	selp.f64 	%fd422, %fd414, %fd301, %p123;
	min.s64 	%rd508, %rd500, %rd212;
$L__BB9_208:
	setp.ne.s32 	%p124, %r36, 0;
	@%p124 bra 	$L__BB9_210;
	shr.u32 	%r137, %r16, 1;
	and.b32  	%r138, %r137, 496;
	mov.u32 	%r139, _ZN6thrust24THRUST_300001_SM_1000_NS8cuda_cub4core6detail5shmemE;
	add.s32 	%r140, %r139, %r138;
	st.shared.f64 	[%r140+8], %fd422;
	st.shared.u64 	[%r140+16], %rd508;
$L__BB9_210:
	bar.sync 	0;
	setp.ne.s32 	%p125, %r16, 0;
	@%p125 bra 	$L__BB9_232;
	ld.shared.f64 	%fd306, [_ZN6thrust24THRUST_300001_SM_1000_NS8cuda_cub4core6detail5shmemE+24];
	ld.shared.u64 	%rd215, [_ZN6thrust24THRUST_300001_SM_1000_NS8cuda_cub4core6detail5shmemE+32];
	abs.f64 	%fd307, %fd422;
	abs.f64 	%fd308, %fd306;
	setp.lt.f64 	%p126, %fd307, %fd308;
	mov.f64 	%fd416, %fd306;
	mov.u64 	%rd502, %rd215;
	@%p126 bra 	$L__BB9_214;
	setp.lt.f64 	%p127, %fd308, %fd307;
	mov.f64 	%fd416, %fd422;
	mov.u64 	%rd502, %rd508;
	@%p127 bra 	$L__BB9_214;
	setp.lt.s64 	%p128, %rd508, %rd215;
	selp.f64 	%fd416, %fd422, %fd306, %p128;
	min.s64 	%rd502, %rd508, %rd215;
$L__BB9_214:
	ld.shared.f64 	%fd311, [_ZN6thrust24THRUST_300001_SM_1000_NS8cuda_cub4core6detail5shmemE+40];
	ld.shared.u64 	%rd218, [_ZN6thrust24THRUST_300001_SM_1000_NS8cuda_cub4core6detail5shmemE+48];
	abs.f64 	%fd312, %fd416;
	abs.f64 	%fd313, %fd311;
	setp.lt.f64 	%p129, %fd312, %fd313;
	mov.f64 	%fd417, %fd311;
	mov.u64 	%rd503, %rd218;
	@%p129 bra 	$L__BB9_217;
	setp.lt.f64 	%p130, %fd313, %fd312;
	mov.f64 	%fd417, %fd416;
	mov.u64 	%rd503, %rd502;
	@%p130 bra 	$L__BB9_217;
	setp.lt.s64 	%p131, %rd502, %rd218;
	selp.f64 	%fd417, %fd416, %fd311, %p131;
	min.s64 	%rd503, %rd502, %rd218;
$L__BB9_217:
	ld.shared.f64 	%fd316, [_ZN6thrust24THRUST_300001_SM_1000_NS8cuda_cub4core6detail5shmemE+56];
	ld.shared.u64 	%rd221, [_ZN6thrust24THRUST_300001_SM_1000_NS8cuda_cub4core6detail5shmemE+64];
	abs.f64 	%fd317, %fd417;
	abs.f64 	%fd318, %fd316;
	setp.lt.f64 	%p132, %fd317, %fd318;
	mov.f64 	%fd418, %fd316;
	mov.u64 	%rd504, %rd221;
	@%p132 bra 	$L__BB9_220;
	setp.lt.f64 	%p133, %fd318, %fd317;
	mov.f64 	%fd418, %fd417;
	mov.u64 	%rd504, %rd503;
	@%p133 bra 	$L__BB9_220;
	setp.lt.s64 	%p134, %rd503, %rd221;
	selp.f64 	%fd418, %fd417, %fd316, %p134;
	min.s64 	%rd504, %rd503, %rd221;
$L__BB9_220:
	ld.shared.f64 	%fd321, [_ZN6thrust24THRUST_300001_SM_1000_NS8cuda_cub4core6detail5shmemE+72];
	ld.shared.u64 	%rd224, [_ZN6thrust24THRUST_300001_SM_1000_NS8cuda_cub4core6detail5shmemE+80];
	abs.f64 	%fd322, %fd418;
	abs.f64 	%fd323, %fd321;
	setp.lt.f64 	%p135, %fd322, %fd323;
	mov.f64 	%fd419, %fd321;
	mov.u64 	%rd505, %rd224;
	@%p135 bra 	$L__BB9_223;
	setp.lt.f64 	%p136, %fd323, %fd322;
	mov.f64 	%fd419, %fd418;
	mov.u64 	%rd505, %rd504;
	@%p136 bra 	$L__BB9_223;
	setp.lt.s64 	%p137, %rd504, %rd224;
	selp.f64 	%fd419, %fd418, %fd321, %p137;
	min.s64 	%rd505, %rd504, %rd224;
$L__BB9_223:
	ld.shared.f64 	%fd326, [_ZN6thrust24THRUST_300001_SM_1000_NS8cuda_cub4core6detail5shmemE+88];
	ld.shared.u64 	%rd227, [_ZN6thrust24THRUST_300001_SM_1000_NS8cuda_cub4core6detail5shmemE+96];
	abs.f64 	%fd327, %fd419;
	abs.f64 	%fd328, %fd326;
	setp.lt.f64 	%p138, %fd327, %fd328;
	mov.f64 	%fd420, %fd326;
	mov.u64 	%rd506, %rd227;
	@%p138 bra 	$L__BB9_226;
	setp.lt.f64 	%p139, %fd328, %fd327;
	mov.f64 	%fd420, %fd419;
	mov.u64 	%rd506, %rd505;
	@%p139 bra 	$L__BB9_226;
	setp.lt.s64 	%p140, %rd505, %rd227;
	selp.f64 	%fd420, %fd419, %fd326, %p140;
	min.s64 	%rd506, %rd505, %rd227;
$L__BB9_226:
	ld.shared.f64 	%fd331, [_ZN6thrust24THRUST_300001_SM_1000_NS8cuda_cub4core6detail5shmemE+104];
	ld.shared.u64 	%rd230, [_ZN6thrust24THRUST_300001_SM_1000_NS8cuda_cub4core6detail5shmemE+112];
	abs.f64 	%fd332, %fd420;
	abs.f64 	%fd333, %fd331;
	setp.lt.f64 	%p141, %fd332, %fd333;
	mov.f64 	%fd421, %fd331;
	mov.u64 	%rd507, %rd230;
	@%p141 bra 	$L__BB9_229;
	setp.lt.f64 	%p142, %fd333, %fd332;
	mov.f64 	%fd421, %fd420;
	mov.u64 	%rd507, %rd506;
	@%p142 bra 	$L__BB9_229;
	setp.lt.s64 	%p143, %rd506, %rd230;
	selp.f64 	%fd421, %fd420, %fd331, %p143;
	min.s64 	%rd507, %rd506, %rd230;
$L__BB9_229:
	ld.shared.f64 	%fd336, [_ZN6thrust24THRUST_300001_SM_1000_NS8cuda_cub4core6detail5shmemE+120];
	ld.shared.u64 	%rd233, [_ZN6thrust24THRUST_300001_SM_1000_NS8cuda_cub4core6detail5shmemE+128];
	abs.f64 	%fd337, %fd421;
	abs.f64 	%fd338, %fd336;
	setp.lt.f64 	%p144, %fd337, %fd338;
	mov.u64 	%rd508, %rd233;
	mov.f64 	%fd422, %fd336;
	@%p144 bra 	$L__BB9_232;
	setp.lt.f64 	%p145, %fd338, %fd337;
	mov.u64 	%rd508, %rd507;
	mov.f64 	%fd422, %fd421;
	@%p145 bra 	$L__BB9_232;
	setp.lt.s64 	%p146, %rd507, %rd233;
	selp.f64 	%fd422, %fd421, %fd336, %p146;
	min.s64 	%rd508, %rd507, %rd233;
$L__BB9_232:
	mov.u32 	%r364, %tid.x;
	setp.ne.s32 	%p263, %r364, 0;
	@%p263 bra 	$L__BB9_234;
	ld.param.u64 	%rd421, [_ZN6thrust24THRUST_300001_SM_1000_NS8cuda_cub4core6detail13_kernel_agentINS1_8__reduce11ReduceAgentIPN4cuda3std3__45tupleIJdlEEESC_SB_lNS1_9__extrema9arg_max_fIdl10ComparatorEEEEJSC_SC_iSG_EEEvDpT0__param_1];
	cvta.to.global.u64 	%rd420, %rd421;
	st.global.f64 	[%rd420], %fd422;
	st.global.u64 	[%rd420+8], %rd508;
$L__BB9_234:
	ret;

}
	// .globl	_ZN3cub18CUB_300001_SM_10006detail11EmptyKernelIvEEvv
.visible .entry _ZN3cub18CUB_300001_SM_10006detail11EmptyKernelIvEEvv()
{


	ret;

}


// ===== COMPILED SASS (sm_100) =====

	.target	sm_100

	.elftype	@"ET_EXEC"


//--------------------- .note.nv.tkinfo           --------------------------
	.section	.note.nv.tkinfo,"",@"SHT_NOTE"
	.sectionflags	@"SHF_NOTE_NV_TKINFO"
	.tkinfo
        /*0018*/ 	.word	0x00000002
        /*0030*/ 	.string	""
        /*0030*/ 	.string	"ptxas"
        /*0030*/ 	.string	"Cuda compilation tools, release 13.0, V13.0.88"
        /*0030*/ 	.string	"Build cuda_13.0.r13.0/compiler.36424714_0"
        /*0030*/ 	.string	"-arch sm_100 -m 64 "



//--------------------- .note.nv.cuinfo           --------------------------
	.section	.note.nv.cuinfo,"",@"SHT_NOTE"
	.sectionflags	@"SHF_NOTE_NV_CUINFO"
        /*0018*/ 	.short	0x0002
        /*001a*/ 	.short	0x0064
        /*001c*/ 	.short	0x0082
	.zero		2


//--------------------- .nv.info                  --------------------------
	.section	.nv.info,"",@"SHT_CUDA_INFO"
	.align	4


	//----- nvinfo : EIATTR_REGCOUNT
	.align		4
        /*0000*/ 	.byte	0x04, 0x2f
        /*0002*/ 	.short	(.L_46 - .L_45)
	.align		4
.L_45:
        /*0004*/ 	.word	index@(_Z9swapLinesPdiii)
        /*0008*/ 	.word	0x0000001e


	//----- nvinfo : EIATTR_FRAME_SIZE
	.align		4
.L_46:
        /*000c*/ 	.byte	0x04, 0x11
        /*000e*/ 	.short	(.L_48 - .L_47)
	.align		4
.L_47:
        /*0010*/ 	.word	index@(_Z9swapLinesPdiii)
        /*0014*/ 	.word	0x00000000


	//----- nvinfo : EIATTR_REGCOUNT
	.align		4
.L_48:
        /*0018*/ 	.byte	0x04, 0x2f
        /*001a*/ 	.short	(.L_50 - .L_49)
	.align		4
.L_49:
        /*001c*/ 	.word	index@(_Z10columnSwapPdii)
        /*0020*/ 	.word	0x00000020


	//----- nvinfo : EIATTR_FRAME_SIZE
	.align		4
.L_50:
        /*0024*/ 	.byte	0x04, 0x11
        /*0026*/ 	.short	(.L_52 - .L_51)
	.align		4
.L_51:
        /*0028*/ 	.word	index@($__internal_0_$__cuda_sm20_div_rn_f64_full)
        /*002c*/ 	.word	0x00000000


	//----- nvinfo : EIATTR_FRAME_SIZE
	.align		4
.L_52:
        /*0030*/ 	.byte	0x04, 0x11
        /*0032*/ 	.short	(.L_54 - .L_53)
	.align		4
.L_53:
        /*0034*/ 	.word	index@(_Z10columnSwapPdii)
        /*0038*/ 	.word	0x00000000


	//----- nvinfo : EIATTR_REGCOUNT
	.align		4
.L_54:
        /*003c*/ 	.byte	0x04, 0x2f
        /*003e*/ 	.short	(.L_56 - .L_55)
	.align		4
.L_55:
        /*0040*/ 	.word	index@(_ZN6thrust24THRUST_300001_SM_1000_NS8cuda_cub4core6detail13_kernel_agentINS1_8__reduce11ReduceAgentINS0_12zip_iteratorIN4cuda3std3__45tupleIJNS0_10device_ptrIdEENS0_17counting_iteratorIlNS0_11use_defaultESF_SF_EEEEEEEPNSB_IJdlEEESJ_iNS1_9__extrema9arg_max_fIdl10ComparatorEEEEJSI_SK_iSO_EEEvDpT0_)
        /*0044*/ 	.word	0x00000020


	//----- nvinfo : EIATTR_FRAME_SIZE
	.align		4
.L_56:
        /*0048*/ 	.byte	0x04, 0x11
        /*004a*/ 	.short	(.L_58 - .L_57)
	.align		4
.L_57:
        /*004c*/ 	.word	index@(_ZN6thrust24THRUST_300001_SM_1000_NS8cuda_cub4core6detail13_kernel_agentINS1_8__reduce11ReduceAgentINS0_12zip_iteratorIN4cuda3std3__45tupleIJNS0_10device_ptrIdEENS0_17counting_iteratorIlNS0_11use_defaultESF_SF_EEEEEEEPNSB_IJdlEEESJ_iNS1_9__extrema9arg_max_fIdl10ComparatorEEEEJSI_SK_iSO_EEEvDpT0_)
        /*0050*/ 	.word	0x00000000


	//----- nvinfo : EIATTR_REGCOUNT
	.align		4
.L_58:
        /*0054*/ 	.byte	0x04, 0x2f
        /*0056*/ 	.short	(.L_60 - .L_59)
	.align		4
.L_59:
        /*0058*/ 	.word	index@(_ZN6thrust24THRUST_300001_SM_1000_NS8cuda_cub4core6detail13_kernel_agentINS1_8__reduce11ReduceAgentINS0_12zip_iteratorIN4cuda3std3__45tupleIJNS0_10device_ptrIdEENS0_17counting_iteratorIlNS0_11use_defaultESF_SF_EEEEEEEPNSB_IJdlEEESJ_iNS1_9__extrema9arg_max_fIdl10ComparatorEEEEJSI_SK_iN3cub18CUB_300001_SM_100013GridEvenShareIiEENSR_9GridQueueIjEESO_EEEvDpT0_)
        /*005c*/ 	.word	0x00000028


	//----- nvinfo : EIATTR_FRAME_SIZE
	.align		4
.L_60:
        /*0060*/ 	.byte	0x04, 0x11
        /*0062*/ 	.short	(.L_62 - .L_61)
	.align		4
.L_61:
        /*0064*/ 	.word	index@(_ZN6thrust24THRUST_300001_SM_1000_NS8cuda_cub4core6detail13_kernel_agentINS1_8__reduce11ReduceAgentINS0_12zip_iteratorIN4cuda3std3__45tupleIJNS0_10device_ptrIdEENS0_17counting_iteratorIlNS0_11use_defaultESF_SF_EEEEEEEPNSB_IJdlEEESJ_iNS1_9__extrema9arg_max_fIdl10ComparatorEEEEJSI_SK_iN3cub18CUB_300001_SM_100013GridEvenShareIiEENSR_9GridQueueIjEESO_EEEvDpT0_)
        /*0068*/ 	.word	0x00000000


	//----- nvinfo : EIATTR_REGCOUNT
	.align		4
.L_62:
        /*006c*/ 	.byte	0x04, 0x2f
        /*006e*/ 	.short	(.L_64 - .L_63)
	.align		4
.L_63:
        /*0070*/ 	.word	index@(_ZN6thrust24THRUST_300001_SM_1000_NS8cuda_cub4core6detail13_kernel_agentINS1_8__reduce10DrainAgentIiEEJN3cub18CUB_300001_SM_10009GridQueueIjEEiEEEvDpT0_)
        /*0074*/ 	.word	0x00000008


	//----- nvinfo : EIATTR_FRAME_SIZE
	.align		4
.L_64:
        /*0078*/ 	.byte	0x04, 0x11
        /*007a*/ 	.short	(.L_66 - .L_65)
	.align		4
.L_65:
        /*007c*/ 	.word	index@(_ZN6thrust24THRUST_300001_SM_1000_NS8cuda_cub4core6detail13_kernel_agentINS1_8__reduce10DrainAgentIiEEJN3cub18CUB_300001_SM_10009GridQueueIjEEiEEEvDpT0_)
        /*0080*/ 	.word	0x00000000


	//----- nvinfo : EIATTR_REGCOUNT
	.align		4
.L_66:
        /*0084*/ 	.byte	0x04, 0x2f
        /*0086*/ 	.short	(.L_68 - .L_67)
	.align		4
.L_67:
        /*0088*/ 	.word	index@(_ZN6thrust24THRUST_300001_SM_1000_NS8cuda_cub4core6detail13_kernel_agentINS1_8__reduce11ReduceAgentIPN4cuda3std3__45tupleIJdlEEESC_SB_iNS1_9__extrema9arg_max_fIdl10ComparatorEEEEJSC_SC_iSG_EEEvDpT0_)
        /*008c*/ 	.word	0x00000020


	//----- nvinfo : EIATTR_FRAME_SIZE
	.align		4
.L_68:
        /*0090*/ 	.byte	0x04, 0x11
        /*0092*/ 	.short	(.L_70 - .L_69)
	.align		4
.L_69:
        /*0094*/ 	.word	index@(_ZN6thrust24THRUST_300001_SM_1000_NS8cuda_cub4core6detail13_kernel_agentINS1_8__reduce11ReduceAgentIPN4cuda3std3__45tupleIJdlEEESC_SB_iNS1_9__extrema9arg_max_fIdl10ComparatorEEEEJSC_SC_iSG_EEEvDpT0_)
        /*0098*/ 	.word	0x00000000


	//----- nvinfo : EIATTR_REGCOUNT
	.align		4
.L_70:
        /*009c*/ 	.byte	0x04, 0x2f
        /*009e*/ 	.short	(.L_72 - .L_71)
	.align		4
.L_71:
        /*00a0*/ 	.word	index@(_ZN6thrust24THRUST_300001_SM_1000_NS8cuda_cub4core6detail13_kernel_agentINS1_8__reduce11ReduceAgentINS0_12zip_iteratorIN4cuda3std3__45tupleIJNS0_10device_ptrIdEENS0_17counting_iteratorIlNS0_11use_defaultESF_SF_EEEEEEEPNSB_IJdlEEESJ_lNS1_9__extrema9arg_max_fIdl10ComparatorEEEEJSI_SK_lSO_EEEvDpT0_)
        /*00a4*/ 	.word	0x00000020


	//----- nvinfo : EIATTR_FRAME_SIZE
	.align		4
.L_72:
        /*00a8*/ 	.byte	0x04, 0x11
        /*00aa*/ 	.short	(.L_74 - .L_73)
	.align		4
.L_73:
        /*00ac*/ 	.word	index@(_ZN6thrust24THRUST_300001_SM_1000_NS8cuda_cub4core6detail13_kernel_agentINS1_8__reduce11ReduceAgentINS0_12zip_iteratorIN4cuda3std3__45tupleIJNS0_10device_ptrIdEENS0_17counting_iteratorIlNS0_11use_defaultESF_SF_EEEEEEEPNSB_IJdlEEESJ_lNS1_9__extrema9arg_max_fIdl10ComparatorEEEEJSI_SK_lSO_EEEvDpT0_)
        /*00b0*/ 	.word	0x00000000


	//----- nvinfo : EIATTR_REGCOUNT
	.align		4
.L_74:
        /*00b4*/ 	.byte	0x04, 0x2f
        /*00b6*/ 	.short	(.L_76 - .L_75)
	.align		4
.L_75:
        /*00b8*/ 	.word	index@(_ZN6thrust24THRUST_300001_SM_1000_NS8cuda_cub4core6detail13_kernel_agentINS1_8__reduce11ReduceAgentINS0_12zip_iteratorIN4cuda3std3__45tupleIJNS0_10device_ptrIdEENS0_17counting_iteratorIlNS0_11use_defaultESF_SF_EEEEEEEPNSB_IJdlEEESJ_lNS1_9__extrema9arg_max_fIdl10ComparatorEEEEJSI_SK_lN3cub18CUB_300001_SM_100013GridEvenShareIlEENSR_9GridQueueIyEESO_EEEvDpT0_)
        /*00bc*/ 	.word	0x00000020


	//----- nvinfo : EIATTR_FRAME_SIZE
	.align		4
.L_76:
        /*00c0*/ 	.byte	0x04, 0x11
        /*00c2*/ 	.short	(.L_78 - .L_77)
	.align		4
.L_77:
        /*00c4*/ 	.word	index@(_ZN6thrust24THRUST_300001_SM_1000_NS8cuda_cub4core6detail13_kernel_agentINS1_8__reduce11ReduceAgentINS0_12zip_iteratorIN4cuda3std3__45tupleIJNS0_10device_ptrIdEENS0_17counting_iteratorIlNS0_11use_defaultESF_SF_EEEEEEEPNSB_IJdlEEESJ_lNS1_9__extrema9arg_max_fIdl10ComparatorEEEEJSI_SK_lN3cub18CUB_300001_SM_100013GridEvenShareIlEENSR_9GridQueueIyEESO_EEEvDpT0_)
        /*00c8*/ 	.word	0x00000000


	//----- nvinfo : EIATTR_REGCOUNT
	.align		4
.L_78:
        /*00cc*/ 	.byte	0x04, 0x2f
        /*00ce*/ 	.short	(.L_80 - .L_79)
	.align		4
.L_79:
        /*00d0*/ 	.word	index@(_ZN6thrust24THRUST_300001_SM_1000_NS8cuda_cub4core6detail13_kernel_agentINS1_8__reduce10DrainAgentIlEEJN3cub18CUB_300001_SM_10009GridQueueIyEElEEEvDpT0_)
        /*00d4*/ 	.word	0x00000008


	//----- nvinfo : EIATTR_FRAME_SIZE
	.align		4
.L_80:
        /*00d8*/ 	.byte	0x04, 0x11
        /*00da*/ 	.short	(.L_82 - .L_81)
	.align		4
.L_81:
        /*00dc*/ 	.word	index@(_ZN6thrust24THRUST_300001_SM_1000_NS8cuda_cub4core6detail13_kernel_agentINS1_8__reduce10DrainAgentIlEEJN3cub18CUB_300001_SM_10009GridQueueIyEElEEEvDpT0_)
        /*00e0*/ 	.word	0x00000000


	//----- nvinfo : EIATTR_REGCOUNT
	.align		4
.L_82:
        /*00e4*/ 	.byte	0x04, 0x2f
        /*00e6*/ 	.short	(.L_84 - .L_83)
	.align		4
.L_83:
        /*00e8*/ 	.word	index@(_ZN6thrust24THRUST_300001_SM_1000_NS8cuda_cub4core6detail13_kernel_agentINS1_8__reduce11ReduceAgentIPN4cuda3std3__45tupleIJdlEEESC_SB_lNS1_9__extrema9arg_max_fIdl10ComparatorEEEEJSC_SC_iSG_EEEvDpT0_)
        /*00ec*/ 	.word	0x00000020


	//----- nvinfo : EIATTR_FRAME_SIZE
	.align		4
.L_84:
        /*00f0*/ 	.byte	0x04, 0x11
        /*00f2*/ 	.short	(.L_86 - .L_85)
	.align		4
.L_85:
        /*00f4*/ 	.word	index@(_ZN6thrust24THRUST_300001_SM_1000_NS8cuda_cub4core6detail13_kernel_agentINS1_8__reduce11ReduceAgentIPN4cuda3std3__45tupleIJdlEEESC_SB_lNS1_9__extrema9arg_max_fIdl10ComparatorEEEEJSC_SC_iSG_EEEvDpT0_)
        /*00f8*/ 	.word	0x00000000


	//----- nvinfo : EIATTR_REGCOUNT
	.align		4
.L_86:
        /*00fc*/ 	.byte	0x04, 0x2f
        /*00fe*/ 	.short	(.L_88 - .L_87)
	.align		4
.L_87:
        /*0100*/ 	.word	index@(_ZN3cub18CUB_300001_SM_10006detail11EmptyKernelIvEEvv)
        /*0104*/ 	.word	0x00000004


	//----- nvinfo : EIATTR_FRAME_SIZE
	.align		4
.L_88:
        /*0108*/ 	.byte	0x04, 0x11
        /*010a*/ 	.short	(.L_90 - .L_89)
	.align		4
.L_89:
        /*010c*/ 	.word	index@(_ZN3cub18CUB_300001_SM_10006detail11EmptyKernelIvEEvv)
        /*0110*/ 	.word	0x00000000


	//----- nvinfo : EIATTR_MIN_STACK_SIZE
	.align		4
.L_90:
        /*0114*/ 	.byte	0x04, 0x12
        /*0116*/ 	.short	(.L_92 - .L_91)
	.align		4
.L_91:
        /*0118*/ 	.word	index@(_ZN3cub18CUB_300001_SM_10006detail11EmptyKernelIvEEvv)
        /*011c*/ 	.word	0x00000000


	//----- nvinfo : EIATTR_MIN_STACK_SIZE
	.align		4
.L_92:
        /*0120*/ 	.byte	0x04, 0x12
        /*0122*/ 	.short	(.L_94 - .L_93)
	.align		4
.L_93:
        /*0124*/ 	.word	index@(_ZN6thrust24THRUST_300001_SM_1000_NS8cuda_cub4core6detail13_kernel_agentINS1_8__reduce11ReduceAgentIPN4cuda3std3__45tupleIJdlEEESC_SB_lNS1_9__extrema9arg_max_fIdl10ComparatorEEEEJSC_SC_iSG_EEEvDpT0_)
        /*0128*/ 	.word	0x00000000


	//----- nvinfo : EIATTR_MIN_STACK_SIZE
	.align		4
.L_94:
        /*012c*/ 	.byte	0x04, 0x12
        /*012e*/ 	.short	(.L_96 - .L_95)
	.align		4
.L_95:
        /*0130*/ 	.word	index@(_ZN6thrust24THRUST_300001_SM_1000_NS8cuda_cub4core6detail13_kernel_agentINS1_8__reduce10DrainAgentIlEEJN3cub18CUB_300001_SM_10009GridQueueIyEElEEEvDpT0_)
        /*0134*/ 	.word	0x00000000


	//----- nvinfo : EIATTR_MIN_STACK_SIZE
	.align		4
.L_96:
        /*0138*/ 	.byte	0x04, 0x12
        /*013a*/ 	.short	(.L_98 - .L_97)
	.align		4
.L_97:
        /*013c*/ 	.word	index@(_ZN6thrust24THRUST_300001_SM_1000_NS8cuda_cub4core6detail13_kernel_agentINS1_8__reduce11ReduceAgentINS0_12zip_iteratorIN4cuda3std3__45tupleIJNS0_10device_ptrIdEENS0_17counting_iteratorIlNS0_11use_defaultESF_SF_EEEEEEEPNSB_IJdlEEESJ_lNS1_9__extrema9arg_max_fIdl10ComparatorEEEEJSI_SK_lN3cub18CUB_300001_SM_100013GridEvenShareIlEENSR_9GridQueueIyEESO_EEEvDpT0_)
        /*0140*/ 	.word	0x00000000


	//----- nvinfo : EIATTR_MIN_STACK_SIZE
	.align		4
.L_98:
        /*0144*/ 	.byte	0x04, 0x12
        /*0146*/ 	.short	(.L_100 - .L_99)
	.align		4
.L_99:
        /*0148*/ 	.word	index@(_ZN6thrust24THRUST_300001_SM_1000_NS8cuda_cub4core6detail13_kernel_agentINS1_8__reduce11ReduceAgentINS0_12zip_iteratorIN4cuda3std3__45tupleIJNS0_10device_ptrIdEENS0_17counting_iteratorIlNS0_11use_defaultESF_SF_EEEEEEEPNSB_IJdlEEESJ_lNS1_9__extrema9arg_max_fIdl10ComparatorEEEEJSI_SK_lSO_EEEvDpT0_)
        /*014c*/ 	.word	0x00000000


	//----- nvinfo : EIATTR_MIN_STACK_SIZE
	.align		4
.L_100:
        /*0150*/ 	.byte	0x04, 0x12
        /*0152*/ 	.short	(.L_102 - .L_101)
	.align		4
.L_101:
        /*0154*/ 	.word	index@(_ZN6thrust24THRUST_300001_SM_1000_NS8cuda_cub4core6detail13_kernel_agentINS1_8__reduce11ReduceAgentIPN4cuda3std3__45tupleIJdlEEESC_SB_iNS1_9__extrema9arg_max_fIdl10ComparatorEEEEJSC_SC_iSG_EEEvDpT0_)
        /*0158*/ 	.word	0x00000000


	//----- nvinfo : EIATTR_MIN_STACK_SIZE
	.align		4
.L_102:
        /*015c*/ 	.byte	0x04, 0x12
        /*015e*/ 	.short	(.L_104 - .L_103)
	.align		4
.L_103:
        /*0160*/ 	.word	index@(_ZN6thrust24THRUST_300001_SM_1000_NS8cuda_cub4core6detail13_kernel_agentINS1_8__reduce10DrainAgentIiEEJN3cub18CUB_300001_SM_10009GridQueueIjEEiEEEvDpT0_)
        /*0164*/ 	.word	0x00000000


	//----- nvinfo : EIATTR_MIN_STACK_SIZE
	.align		4
.L_104:
        /*0168*/ 	.byte	0x04, 0x12
        /*016a*/ 	.short	(.L_106 - .L_105)
	.align		4
.L_105:
        /*016c*/ 	.word	index@(_ZN6thrust24THRUST_300001_SM_1000_NS8cuda_cub4core6detail13_kernel_agentINS1_8__reduce11ReduceAgentINS0_12zip_iteratorIN4cuda3std3__45tupleIJNS0_10device_ptrIdEENS0_17counting_iteratorIlNS0_11use_defaultESF_SF_EEEEEEEPNSB_IJdlEEESJ_iNS1_9__extrema9arg_max_fIdl10ComparatorEEEEJSI_SK_iN3cub18CUB_300001_SM_100013GridEvenShareIiEENSR_9GridQueueIjEESO_EEEvDpT0_)
        /*0170*/ 	.word	0x00000000


	//----- nvinfo : EIATTR_MIN_STACK_SIZE
	.align		4
.L_106:
        /*0174*/ 	.byte	0x04, 0x12
        /*0176*/ 	.short	(.L_108 - .L_107)
	.align		4
.L_107:
        /*0178*/ 	.word	index@(_ZN6thrust24THRUST_300001_SM_1000_NS8cuda_cub4core6detail13_kernel_agentINS1_8__reduce11ReduceAgentINS0_12zip_iteratorIN4cuda3std3__45tupleIJNS0_10device_ptrIdEENS0_17counting_iteratorIlNS0_11use_defaultESF_SF_EEEEEEEPNSB_IJdlEEESJ_iNS1_9__extrema9arg_max_fIdl10ComparatorEEEEJSI_SK_iSO_EEEvDpT0_)
        /*017c*/ 	.word	0x00000000


	//----- nvinfo : EIATTR_MIN_STACK_SIZE
	.align		4
.L_108:
        /*0180*/ 	.byte	0x04, 0x12
        /*0182*/ 	.short	(.L_110 - .L_109)
	.align		4
.L_109:
        /*0184*/ 	.word	index@(_Z10columnSwapPdii)
        /*0188*/ 	.word	0x00000000


	//----- nvinfo : EIATTR_MIN_STACK_SIZE
	.align		4
.L_110:
        /*018c*/ 	.byte	0x04, 0x12
        /*018e*/ 	.short	(.L_112 - .L_111)
	.align		4
.L_111:
        /*0190*/ 	.word	index@(_Z9swapLinesPdiii)
        /*0194*/ 	.word	0x00000000
.L_112:


//--------------------- .nv.compat                --------------------------
	.section	.nv.compat,"",@"SHT_CUDA_COMPAT_INFO"
	.align	4
        /*0000*/ 	.byte	0x02, 0x09, 0x00, 0x00, 0x02, 0x02, 0x01, 0x00, 0x02, 0x05, 0x05, 0x00, 0x03, 0x07, 0x01, 0x01
        /*0010*/ 	.byte	0x02, 0x03, 0x00, 0x00, 0x02, 0x06, 0x01, 0x00, 0x04, 0x0b, 0x08, 0x00, 0x01, 0x00, 0x00, 0x00
        /*0020*/ 	.byte	0x00, 0x00, 0x00, 0x00


//--------------------- .nv.info._ZN3cub18CUB_300001_SM_10006detail11EmptyKernelIvEEvv --------------------------
	.section	.nv.info._ZN3cub18CUB_300001_SM_10006detail11EmptyKernelIvEEvv,"",@"SHT_CUDA_INFO"
	.sectionflags	@""
	.align	4


	//----- nvinfo : EIATTR_CUDA_API_VERSION
	.align		4
        /*0000*/ 	.byte	0x04, 0x37
        /*0002*/ 	.short	(.L_114 - .L_113)
.L_113:
        /*0004*/ 	.word	0x00000082


	//----- nvinfo : EIATTR_SPARSE_MMA_MASK
	.align		4
.L_114:
        /*0008*/ 	.byte	0x03, 0x50
        /*000a*/ 	.short	0x0000


	//----- nvinfo : EIATTR_MAXREG_COUNT
	.align		4
        /*000c*/ 	.byte	0x03, 0x1b
        /*000e*/ 	.short	0x00ff


	//----- nvinfo : EIATTR_MERCURY_ISA_VERSION
	.align		4
        /*0010*/ 	.byte	0x03, 0x5f
        /*0012*/ 	.short	0x0101


	//----- nvinfo : EIATTR_VRC_CTA_INIT_COUNT
	.align		4
        /*0014*/ 	.byte	0x02, 0x4a
	.zero		1
	.zero		1


	//----- nvinfo : EIATTR_EXIT_INSTR_OFFSETS
	.align		4
        /*0018*/ 	.byte	0x04, 0x1c
        /*001a*/ 	.short	(.L_116 - .L_115)


	//   ....[0]....
.L_115:
        /*001c*/ 	.word	0x00000010


	//----- nvinfo : EIATTR_SW_WAR
	.align		4
.L_116:
        /*0020*/ 	.byte	0x04, 0x36
        /*0022*/ 	.short	(.L_118 - .L_117)
.L_117:
        /*0024*/ 	.word	0x00000008
.L_118:


//--------------------- .nv.info._ZN6thrust24THRUST_300001_SM_1000_NS8cuda_cub4core6detail13_kernel_agentINS1_8__reduce11ReduceAgentIPN4cuda3std3__45tupleIJdlEEESC_SB_lNS1_9__extrema9arg_max_fIdl10ComparatorEEEEJSC_SC_iSG_EEEvDpT0_ --------------------------
	.section	.nv.info._ZN6thrust24THRUST_300001_SM_1000_NS8cuda_cub4core6detail13_kernel_agentINS1_8__reduce11ReduceAgentIPN4cuda3std3__45tupleIJdlEEESC_SB_lNS1_9__extrema9arg_max_fIdl10ComparatorEEEEJSC_SC_iSG_EEEvDpT0_,"",@"SHT_CUDA_INFO"
	.sectionflags	@""
	.align	4


	//----- nvinfo : EIATTR_CUDA_API_VERSION
	.align		4
        /*0000*/ 	.byte	0x04, 0x37
        /*0002*/ 	.short	(.L_120 - .L_119)
.L_119:
        /*0004*/ 	.word	0x00000082


	//----- nvinfo : EIATTR_KPARAM_INFO
	.align		4
.L_120:
        /*0008*/ 	.byte	0x04, 0x17
        /*000a*/ 	.short	(.L_122 - .L_121)
.L_121:
        /*000c*/ 	.word	0x00000000
        /*0010*/ 	.short	0x0003
        /*0012*/ 	.short	0x0014
        /*0014*/ 	.byte	0x00, 0xf0, 0x05, 0x00


	//----- nvinfo : EIATTR_KPARAM_INFO
	.align		4
.L_122:
        /*0018*/ 	.byte	0x04, 0x17
        /*001a*/ 	.short	(.L_124 - .L_123)
.L_123:
        /*001c*/ 	.word	0x00000000
        /*0020*/ 	.short	0x0002
        /*0022*/ 	.short	0x0010
        /*0024*/ 	.byte	0x00, 0xf0, 0x11, 0x00


	//----- nvinfo : EIATTR_KPARAM_INFO
	.align		4
.L_124:
        /*0028*/ 	.byte	0x04, 0x17
        /*002a*/ 	.short	(.L_126 - .L_125)
.L_125:
        /*002c*/ 	.word	0x00000000
        /*0030*/ 	.short	0x0001
        /*0032*/ 	.short	0x0008
        /*0034*/ 	.byte	0x00, 0xf5, 0x21, 0x00


	//----- nvinfo : EIATTR_KPARAM_INFO
	.align		4
.L_126:
        /*0038*/ 	.byte	0x04, 0x17
        /*003a*/ 	.short	(.L_128 - .L_127)
.L_127:
        /*003c*/ 	.word	0x00000000
        /*0040*/ 	.short	0x0000
        /*0042*/ 	.short	0x0000
        /*0044*/ 	.byte	0x00, 0xf5, 0x21, 0x00


	//----- nvinfo : EIATTR_SPARSE_MMA_MASK
	.align		4
.L_128:
        /*0048*/ 	.byte	0x03, 0x50
        /*004a*/ 	.short	0x0000


	//----- nvinfo : EIATTR_MAXREG_COUNT
	.align		4
        /*004c*/ 	.byte	0x03, 0x1b
        /*004e*/ 	.short	0x00ff


	//----- nvinfo : EIATTR_NUM_BARRIERS
	.align		4
        /*0050*/ 	.byte	0x02, 0x4c
        /*0052*/ 	.byte	0x01
	.zero		1


	//----- nvinfo : EIATTR_MERCURY_ISA_VERSION
	.align		4
        /*0054*/ 	.byte	0x03, 0x5f
        /*0056*/ 	.short	0x0101


	//----- nvinfo : EIATTR_COOP_GROUP_MASK_REGIDS
	.align		4
        /*0058*/ 	.byte	0x04, 0x29
        /*005a*/ 	.short	(.L_130 - .L_129)


	//   ....[0]....
.L_129:
        /*005c*/ 	.word	0xffffffff


	//   ....[1]....
        /*0060*/ 	.word	0xffffffff


	//   ....[2]....
        /*0064*/ 	.word	0xffffffff


	//   ....[3]....
        /*0068*/ 	.word	0xffffffff


	//   ....[4]....
        /*006c*/ 	.word	0xffffffff


	//   ....[5]....
        /*0070*/ 	.word	0xffffffff


	//   ....[6]....
        /*0074*/ 	.word	0xffffffff


	//   ....[7]....
        /*0078*/ 	.word	0xffffffff


	//   ....[8]....
        /*007c*/ 	.word	0xffffffff


	//   ....[9]....
        /*0080*/ 	.word	0xffffffff


	//   ....[10]....
        /*0084*/ 	.word	0xffffffff


	//   ....[11]....
        /*0088*/ 	.word	0xffffffff


	//   ....[12]....
        /*008c*/ 	.word	0xffffffff


	//   ....[13]....
        /*0090*/ 	.word	0xffffffff


	//   ....[14]....
        /*0094*/ 	.word	0xffffffff


	//   ....[15]....
        /*0098*/ 	.word	0xffffffff


	//   ....[16]....
        /*009c*/ 	.word	0xffffffff


	//   ....[17]....
        /*00a0*/ 	.word	0xffffffff


	//   ....[18]....
        /*00a4*/ 	.word	0xffffffff


	//   ....[19]....
        /*00a8*/ 	.word	0xffffffff


	//   ....[20]....
        /*00ac*/ 	.word	0xffffffff


	//   ....[21]....
        /*00b0*/ 	.word	0xffffffff


	//   ....[22]....
        /*00b4*/ 	.word	0xffffffff


	//   ....[23]....
        /*00b8*/ 	.word	0xffffffff


	//   ....[24]....
        /*00bc*/ 	.word	0xffffffff


	//   ....[25]....
        /*00c0*/ 	.word	0xffffffff


	//   ....[26]....
        /*00c4*/ 	.word	0xffffffff


	//   ....[27]....
        /*00c8*/ 	.word	0xffffffff


	//   ....[28]....
        /*00cc*/ 	.word	0xffffffff


	//   ....[29]....
        /*00d0*/ 	.word	0xffffffff


	//   ....[30]....
        /*00d4*/ 	.word	0xffffffff


	//   ....[31]....
        /*00d8*/ 	.word	0xffffffff


	//   ....[32]....
        /*00dc*/ 	.word	0xffffffff


	//   ....[33]....
        /*00e0*/ 	.word	0xffffffff


	//   ....[34]....
        /*00e4*/ 	.word	0xffffffff


	//   ....[35]....
        /*00e8*/ 	.word	0xffffffff


	//   ....[36]....
        /*00ec*/ 	.word	0xffffffff


	//   ....[37]....
        /*00f0*/ 	.word	0xffffffff


	//   ....[38]....
        /*00f4*/ 	.word	0xffffffff


	//   ....[39]....
        /*00f8*/ 	.word	0xffffffff


	//   ....[40]....
        /*00fc*/ 	.word	0xffffffff


	//   ....[41]....
        /*0100*/ 	.word	0xffffffff


	//   ....[42]....
        /*0104*/ 	.word	0xffffffff


	//   ....[43]....
        /*0108*/ 	.word	0xffffffff


	//   ....[44]....
        /*010c*/ 	.word	0xffffffff


	//   ....[45]....
        /*0110*/ 	.word	0xffffffff


	//   ....[46]....
        /*0114*/ 	.word	0xffffffff


	//   ....[47]....
        /*0118*/ 	.word	0xffffffff


	//   ....[48]....
        /*011c*/ 	.word	0xffffffff


	//   ....[49]....
        /*0120*/ 	.word	0xffffffff


	//   ....[50]....
        /*0124*/ 	.word	0xffffffff


	//   ....[51]....
        /*0128*/ 	.word	0xffffffff


	//   ....[52]....
        /*012c*/ 	.word	0xffffffff


	//   ....[53]....
        /*0130*/ 	.word	0xffffffff


	//   ....[54]....
        /*0134*/ 	.word	0xffffffff


	//   ....[55]....
        /*0138*/ 	.word	0xffffffff


	//   ....[56]....
        /*013c*/ 	.word	0xffffffff


	//   ....[57]....
        /*0140*/ 	.word	0xffffffff


	//   ....[58]....
        /*0144*/ 	.word	0xffffffff


	//   ....[59]....
        /*0148*/ 	.word	0xffffffff


	//----- nvinfo : EIATTR_COOP_GROUP_INSTR_OFFSETS
	.align		4
.L_130:
        /*014c*/ 	.byte	0x04, 0x28
        /*014e*/ 	.short	(.L_132 - .L_131)


	//   ....[0]....
.L_131:
        /*0150*/ 	.word	0x00000b70


	//   ....[1]....
        /*0154*/ 	.word	0x00000ba0


	//   ....[2]....
        /*0158*/ 	.word	0x00000bc0


	//   ....[3]....
        /*015c*/ 	.word	0x00000bd0


	//   ....[4]....
        /*0160*/ 	.word	0x00000d60


	//   ....[5]....
        /*0164*/ 	.word	0x00000d90


	//   ....[6]....
        /*0168*/ 	.word	0x00000dc0


	//   ....[7]....
        /*016c*/ 	.word	0x00000de0


	//   ....[8]....
        /*0170*/ 	.word	0x00000f60


	//   ....[9]....
        /*0174*/ 	.word	0x00000f90


	//   ....[10]....
        /*0178*/ 	.word	0x00000fc0


	//   ....[11]....
        /*017c*/ 	.word	0x00000fe0


	//   ....[12]....
        /*0180*/ 	.word	0x00001160


	//   ....[13]....
        /*0184*/ 	.word	0x00001190


	//   ....[14]....
        /*0188*/ 	.word	0x000011c0


	//   ....[15]....
        /*018c*/ 	.word	0x000011e0


	//   ....[16]....
        /*0190*/ 	.word	0x00001360


	//   ....[17]....
        /*0194*/ 	.word	0x00001390


	//   ....[18]....
        /*0198*/ 	.word	0x000013c0


	//   ....[19]....
        /*019c*/ 	.word	0x000013e0


	//   ....[20]....
        /*01a0*/ 	.word	0x00002140


	//   ....[21]....
        /*01a4*/ 	.word	0x00002150


	//   ....[22]....
        /*01a8*/ 	.word	0x00002160


	//   ....[23]....
        /*01ac*/ 	.word	0x00002180


	//   ....[24]....
        /*01b0*/ 	.word	0x00002300


	//   ....[25]....
        /*01b4*/ 	.word	0x00002340


	//   ....[26]....
        /*01b8*/ 	.word	0x00002370


	//   ....[27]....
        /*01bc*/ 	.word	0x00002390


	//   ....[28]....
        /*01c0*/ 	.word	0x00002510


	//   ....[29]....
        /*01c4*/ 	.word	0x00002550


	//   ....[30]....
        /*01c8*/ 	.word	0x00002580


	//   ....[31]....
        /*01cc*/ 	.word	0x000025a0


	//   ....[32]....
        /*01d0*/ 	.word	0x00002720


	//   ....[33]....
        /*01d4*/ 	.word	0x00002760


	//   ....[34]....
        /*01d8*/ 	.word	0x00002790


	//   ....[35]....
        /*01dc*/ 	.word	0x000027b0


	//   ....[36]....
        /*01e0*/ 	.word	0x00002930


	//   ....[37]....
        /*01e4*/ 	.word	0x00002970


	//   ....[38]....
        /*01e8*/ 	.word	0x000029a0


	//   ....[39]....
        /*01ec*/ 	.word	0x000029c0


	//   ....[40]....
        /*01f0*/ 	.word	0x00005760


	//   ....[41]....
        /*01f4*/ 	.word	0x00005790


	//   ....[42]....
        /*01f8*/ 	.word	0x000057b0


	//   ....[43]....
        /*01fc*/ 	.word	0x000057c0


	//   ....[44]....
        /*0200*/ 	.word	0x00005950


	//   ....[45]....
        /*0204*/ 	.word	0x00005980


	//   ....[46]....
        /*0208*/ 	.word	0x000059b0


	//   ....[47]....
        /*020c*/ 	.word	0x000059d0


	//   ....[48]....
        /*0210*/ 	.word	0x00005b50


	//   ....[49]....
        /*0214*/ 	.word	0x00005b80


	//   ....[50]....
        /*0218*/ 	.word	0x00005bb0


	//   ....[51]....
        /*021c*/ 	.word	0x00005bd0


	//   ....[52]....
        /*0220*/ 	.word	0x00005d50


	//   ....[53]....
        /*0224*/ 	.word	0x00005d80


	//   ....[54]....
        /*0228*/ 	.word	0x00005db0


	//   ....[55]....
        /*022c*/ 	.word	0x00005dd0


	//   ....[56]....
        /*0230*/ 	.word	0x00005f50


	//   ....[57]....
        /*0234*/ 	.word	0x00005f80


	//   ....[58]....
        /*0238*/ 	.word	0x00005fb0


	//   ....[59]....
        /*023c*/ 	.word	0x00005fd0


	//----- nvinfo : EIATTR_VRC_CTA_INIT_COUNT
	.align		4
.L_132:
        /*0240*/ 	.byte	0x02, 0x4a
	.zero		1
	.zero		1


	//----- nvinfo : EIATTR_EXIT_INSTR_OFFSETS
	.align		4
        /*0244*/ 	.byte	0x04, 0x1c
        /*0246*/ 	.short	(.L_134 - .L_133)


	//   ....[0]....
.L_133:
        /*0248*/ 	.word	0x00000030


	//   ....[1]....
        /*024c*/ 	.word	0x00006c70


	//   ....[2]....
        /*0250*/ 	.word	0x00006cb0


	//----- nvinfo : EIATTR_MAX_THREADS
	.align		4
.L_134:
        /*0254*/ 	.byte	0x04, 0x05
        /*0256*/ 	.short	(.L_136 - .L_135)
.L_135:
        /*0258*/ 	.word	0x00000100
        /*025c*/ 	.word	0x00000001
        /*0260*/ 	.word	0x00000001


	//----- nvinfo : EIATTR_CRS_STACK_SIZE
	.align		4
.L_136:
        /*0264*/ 	.byte	0x04, 0x1e
        /*0266*/ 	.short	(.L_138 - .L_137)
.L_137:
        /*0268*/ 	.word	0x00000000


	//----- nvinfo : EIATTR_CBANK_PARAM_SIZE
	.align		4
.L_138:
        /*026c*/ 	.byte	0x03, 0x19
        /*026e*/ 	.short	0x0015


	//----- nvinfo : EIATTR_PARAM_CBANK
	.align		4
        /*0270*/ 	.byte	0x04, 0x0a
        /*0272*/ 	.short	(.L_140 - .L_139)
	.align		4
.L_139:
        /*0274*/ 	.word	index@(.nv.constant0._ZN6thrust24THRUST_300001_SM_1000_NS8cuda_cub4core6detail13_kernel_agentINS1_8__reduce11ReduceAgentIPN4cuda3std3__45tupleIJdlEEESC_SB_lNS1_9__extrema9arg_max_fIdl10ComparatorEEEEJSC_SC_iSG_EEEvDpT0_)
        /*0278*/ 	.short	0x0380
        /*027a*/ 	.short	0x0015


	//----- nvinfo : EIATTR_SW_WAR
	.align		4
.L_140:
        /*027c*/ 	.byte	0x04, 0x36
        /*027e*/ 	.short	(.L_142 - .L_141)
.L_141:
        /*0280*/ 	.word	0x00000008
.L_142:


//--------------------- .nv.info._ZN6thrust24THRUST_300001_SM_1000_NS8cuda_cub4core6detail13_kernel_agentINS1_8__reduce10DrainAgentIlEEJN3cub18CUB_300001_SM_10009GridQueueIyEElEEEvDpT0_ --------------------------
	.section	.nv.info._ZN6thrust24THRUST_300001_SM_1000_NS8cuda_cub4core6detail13_kernel_agentINS1_8__reduce10DrainAgentIlEEJN3cub18CUB_300001_SM_10009GridQueueIyEElEEEvDpT0_,"",@"SHT_CUDA_INFO"
	.sectionflags	@""
	.align	4


	//----- nvinfo : EIATTR_CUDA_API_VERSION
	.align		4
        /*0000*/ 	.byte	0x04, 0x37
        /*0002*/ 	.short	(.L_144 - .L_143)
.L_143:
        /*0004*/ 	.word	0x00000082


	//----- nvinfo : EIATTR_KPARAM_INFO
	.align		4
.L_144:
        /*0008*/ 	.byte	0x04, 0x17
        /*000a*/ 	.short	(.L_146 - .L_145)
.L_145:
        /*000c*/ 	.word	0x00000000
        /*0010*/ 	.short	0x0001
        /*0012*/ 	.short	0x0008
        /*0014*/ 	.byte	0x00, 0xf0, 0x21, 0x00


	//----- nvinfo : EIATTR_KPARAM_INFO
	.align		4
.L_146:
        /*0018*/ 	.byte	0x04, 0x17
        /*001a*/ 	.short	(.L_148 - .L_147)
.L_147:
        /*001c*/ 	.word	0x00000000
        /*0020*/ 	.short	0x0000
        /*0022*/ 	.short	0x0000
        /*0024*/ 	.byte	0x00, 0xf0, 0x21, 0x00


	//----- nvinfo : EIATTR_SPARSE_MMA_MASK
	.align		4
.L_148:
        /*0028*/ 	.byte	0x03, 0x50
        /*002a*/ 	.short	0x0000


	//----- nvinfo : EIATTR_MAXREG_COUNT
	.align		4
        /*002c*/ 	.byte	0x03, 0x1b
        /*002e*/ 	.short	0x00ff


	//----- nvinfo : EIATTR_MERCURY_ISA_VERSION
	.align		4
        /*0030*/ 	.byte	0x03, 0x5f
        /*0032*/ 	.short	0x0101


	//----- nvinfo : EIATTR_VRC_CTA_INIT_COUNT
	.align		4
        /*0034*/ 	.byte	0x02, 0x4a
	.zero		1
	.zero		1


	//----- nvinfo : EIATTR_EXIT_INSTR_OFFSETS
	.align		4
        /*0038*/ 	.byte	0x04, 0x1c
        /*003a*/ 	.short	(.L_150 - .L_149)


	//   ....[0]....
.L_149:
        /*003c*/ 	.word	0x00000060


	//----- nvinfo : EIATTR_MAX_THREADS
	.align		4
.L_150:
        /*0040*/ 	.byte	0x04, 0x05
        /*0042*/ 	.short	(.L_152 - .L_151)
.L_151:
        /*0044*/ 	.word	0x00000001
        /*0048*/ 	.word	0x00000001
        /*004c*/ 	.word	0x00000001


	//----- nvinfo : EIATTR_CBANK_PARAM_SIZE
	.align		4
.L_152:
        /*0050*/ 	.byte	0x03, 0x19
        /*0052*/ 	.short	0x0010


	//----- nvinfo : EIATTR_PARAM_CBANK
	.align		4
        /*0054*/ 	.byte	0x04, 0x0a
        /*0056*/ 	.short	(.L_154 - .L_153)
	.align		4
.L_153:
        /*0058*/ 	.word	index@(.nv.constant0._ZN6thrust24THRUST_300001_SM_1000_NS8cuda_cub4core6detail13_kernel_agentINS1_8__reduce10DrainAgentIlEEJN3cub18CUB_300001_SM_10009GridQueueIyEElEEEvDpT0_)
        /*005c*/ 	.short	0x0380
        /*005e*/ 	.short	0x0010


	//----- nvinfo : EIATTR_SW_WAR
	.align		4
.L_154:
        /*0060*/ 	.byte	0x04, 0x36
        /*0062*/ 	.short	(.L_156 - .L_155)
.L_155:
        /*0064*/ 	.word	0x00000008
.L_156:


//--------------------- .nv.info._ZN6thrust24THRUST_300001_SM_1000_NS8cuda_cub4core6detail13_kernel_agentINS1_8__reduce11ReduceAgentINS0_12zip_iteratorIN4cuda3std3__45tupleIJNS0_10device_ptrIdEENS0_17counting_iteratorIlNS0_11use_defaultESF_SF_EEEEEEEPNSB_IJdlEEESJ_lNS1_9__extrema9arg_max_fIdl10ComparatorEEEEJSI_SK_lN3cub18CUB_300001_SM_100013GridEvenShareIlEENSR_9GridQueueIyEESO_EEEvDpT0_ --------------------------
	.section	.nv.info._ZN6thrust24THRUST_300001_SM_1000_NS8cuda_cub4core6detail13_kernel_agentINS1_8__reduce11ReduceAgentINS0_12zip_iteratorIN4cuda3std3__45tupleIJNS0_10device_ptrIdEENS0_17counting_iteratorIlNS0_11use_defaultESF_SF_EEEEEEEPNSB_IJdlEEESJ_lNS1_9__extrema9arg_max_fIdl10ComparatorEEEEJSI_SK_lN3cub18CUB_300001_SM_100013GridEvenShareIlEENSR_9GridQueueIyEESO_EEEvDpT0_,"",@"SHT_CUDA_INFO"
	.sectionflags	@""
	.align	4


	//----- nvinfo : EIATTR_CUDA_API_VERSION
	.align		4
        /*0000*/ 	.byte	0x04, 0x37
        /*0002*/ 	.short	(.L_158 - .L_157)
.L_157:
        /*0004*/ 	.word	0x00000082


	//----- nvinfo : EIATTR_KPARAM_INFO
	.align		4
.L_158:
        /*0008*/ 	.byte	0x04, 0x17
        /*000a*/ 	.short	(.L_160 - .L_159)
.L_159:
        /*000c*/ 	.word	0x00000000
        /*0010*/ 	.short	0x0005
        /*0012*/ 	.short	0x0070
        /*0014*/ 	.byte	0x00, 0xf0, 0x05, 0x00


	//----- nvinfo : EIATTR_KPARAM_INFO
	.align		4
.L_160:
        /*0018*/ 	.byte	0x04, 0x17
        /*001a*/ 	.short	(.L_162 - .L_161)
.L_161:
        /*001c*/ 	.word	0x00000000
        /*0020*/ 	.short	0x0004
        /*0022*/ 	.short	0x0068
        /*0024*/ 	.byte	0x00, 0xf0, 0x21, 0x00


	//----- nvinfo : EIATTR_KPARAM_INFO
	.align		4
.L_162:
        /*0028*/ 	.byte	0x04, 0x17
        /*002a*/ 	.short	(.L_164 - .L_163)
.L_163:
        /*002c*/ 	.word	0x00000000
        /*0030*/ 	.short	0x0003
        /*0032*/ 	.short	0x0020
        /*0034*/ 	.byte	0x00, 0xf0, 0x21, 0x01


	//----- nvinfo : EIATTR_KPARAM_INFO
	.align		4
.L_164:
        /*0038*/ 	.byte	0x04, 0x17
        /*003a*/ 	.short	(.L_166 - .L_165)
.L_165:
        /*003c*/ 	.word	0x00000000
        /*0040*/ 	.short	0x0002
        /*0042*/ 	.short	0x0018
        /*0044*/ 	.byte	0x00, 0xf0, 0x21, 0x00


	//----- nvinfo : EIATTR_KPARAM_INFO
	.align		4
.L_166:
        /*0048*/ 	.byte	0x04, 0x17
        /*004a*/ 	.short	(.L_168 - .L_167)
.L_167:
        /*004c*/ 	.word	0x00000000
        /*0050*/ 	.short	0x0001
        /*0052*/ 	.short	0x0010
        /*0054*/ 	.byte	0x00, 0xf5, 0x21, 0x00


	//----- nvinfo : EIATTR_KPARAM_INFO
	.align		4
.L_168:
        /*0058*/ 	.byte	0x04, 0x17
        /*005a*/ 	.short	(.L_170 - .L_169)
.L_169:
        /*005c*/ 	.word	0x00000000
        /*0060*/ 	.short	0x0000
        /*0062*/ 	.short	0x0000
        /*0064*/ 	.byte	0x00, 0xf0, 0x41, 0x00


	//----- nvinfo : EIATTR_SPARSE_MMA_MASK
	.align		4
.L_170:
        /*0068*/ 	.byte	0x03, 0x50
        /*006a*/ 	.short	0x0000


	//----- nvinfo : EIATTR_MAXREG_COUNT
	.align		4
        /*006c*/ 	.byte	0x03, 0x1b
        /*006e*/ 	.short	0x00ff


	//----- nvinfo : EIATTR_NUM_BARRIERS
	.align		4
        /*0070*/ 	.byte	0x02, 0x4c
        /*0072*/ 	.byte	0x01
	.zero		1


	//----- nvinfo : EIATTR_MERCURY_ISA_VERSION
	.align		4
        /*0074*/ 	.byte	0x03, 0x5f
        /*0076*/ 	.short	0x0101


	//----- nvinfo : EIATTR_COOP_GROUP_MASK_REGIDS
	.align		4
        /*0078*/ 	.byte	0x04, 0x29
        /*007a*/ 	.short	(.L_172 - .L_171)


	//   ....[0]....
.L_171:
        /*007c*/ 	.word	0xffffffff


	//   ....[1]....
        /*0080*/ 	.word	0xffffffff


	//   ....[2]....
        /*0084*/ 	.word	0xffffffff


	//   ....[3]....
        /*0088*/ 	.word	0xffffffff


	//   ....[4]....
        /*008c*/ 	.word	0xffffffff


	//   ....[5]....
        /*0090*/ 	.word	0xffffffff


	//   ....[6]....
        /*0094*/ 	.word	0xffffffff


	//   ....[7]....
        /*0098*/ 	.word	0xffffffff


	//   ....[8]....
        /*009c*/ 	.word	0xffffffff


	//   ....[9]....
        /*00a0*/ 	.word	0xffffffff


	//   ....[10]....
        /*00a4*/ 	.word	0xffffffff


	//   ....[11]....
        /*00a8*/ 	.word	0xffffffff


	//   ....[12]....
        /*00ac*/ 	.word	0xffffffff


	//   ....[13]....
        /*00b0*/ 	.word	0xffffffff


	//   ....[14]....
        /*00b4*/ 	.word	0xffffffff


	//   ....[15]....
        /*00b8*/ 	.word	0xffffffff


	//   ....[16]....
        /*00bc*/ 	.word	0xffffffff


	//   ....[17]....
        /*00c0*/ 	.word	0xffffffff


	//   ....[18]....
        /*00c4*/ 	.word	0xffffffff


	//   ....[19]....
        /*00c8*/ 	.word	0xffffffff


	//   ....[20]....
        /*00cc*/ 	.word	0xffffffff


	//   ....[21]....
        /*00d0*/ 	.word	0xffffffff


	//   ....[22]....
        /*00d4*/ 	.word	0xffffffff


	//   ....[23]....
        /*00d8*/ 	.word	0xffffffff


	//   ....[24]....
        /*00dc*/ 	.word	0xffffffff


	//   ....[25]....
        /*00e0*/ 	.word	0xffffffff


	//   ....[26]....
        /*00e4*/ 	.word	0xffffffff


	//   ....[27]....
        /*00e8*/ 	.word	0xffffffff


	//   ....[28]....
        /*00ec*/ 	.word	0xffffffff


	//   ....[29]....
        /*00f0*/ 	.word	0xffffffff


	//   ....[30]....
        /*00f4*/ 	.word	0xffffffff


	//   ....[31]....
        /*00f8*/ 	.word	0xffffffff


	//   ....[32]....
        /*00fc*/ 	.word	0xffffffff


	//   ....[33]....
        /*0100*/ 	.word	0xffffffff


	//   ....[34]....
        /*0104*/ 	.word	0xffffffff


	//   ....[35]....
        /*0108*/ 	.word	0xffffffff


	//   ....[36]....
        /*010c*/ 	.word	0xffffffff


	//   ....[37]....
        /*0110*/ 	.word	0xffffffff


	//   ....[38]....
        /*0114*/ 	.word	0xffffffff


	//   ....[39]....
        /*0118*/ 	.word	0xffffffff


	//   ....[40]....
        /*011c*/ 	.word	0xffffffff


	//   ....[41]....
        /*0120*/ 	.word	0xffffffff


	//   ....[42]....
        /*0124*/ 	.word	0xffffffff


	//   ....[43]....
        /*0128*/ 	.word	0xffffffff


	//   ....[44]....
        /*012c*/ 	.word	0xffffffff


	//   ....[45]....
        /*0130*/ 	.word	0xffffffff


	//   ....[46]....
        /*0134*/ 	.word	0xffffffff


	//   ....[47]....
        /*0138*/ 	.word	0xffffffff


	//   ....[48]....
        /*013c*/ 	.word	0xffffffff


	//   ....[49]....
        /*0140*/ 	.word	0xffffffff


	//   ....[50]....
        /*0144*/ 	.word	0xffffffff


	//   ....[51]....
        /*0148*/ 	.word	0xffffffff


	//   ....[52]....
        /*014c*/ 	.word	0xffffffff


	//   ....[53]....
        /*0150*/ 	.word	0xffffffff


	//   ....[54]....
        /*0154*/ 	.word	0xffffffff


	//   ....[55]....
        /*0158*/ 	.word	0xffffffff


	//   ....[56]....
        /*015c*/ 	.word	0xffffffff


	//   ....[57]....
        /*0160*/ 	.word	0xffffffff


	//   ....[58]....
        /*0164*/ 	.word	0xffffffff


	//   ....[59]....
        /*0168*/ 	.word	0xffffffff


	//----- nvinfo : EIATTR_COOP_GROUP_INSTR_OFFSETS
	.align		4
.L_172:
        /*016c*/ 	.byte	0x04, 0x28
        /*016e*/ 	.short	(.L_174 - .L_173)


	//   ....[0]....
.L_173:
        /*0170*/ 	.word	0x00000d70


	//   ....[1]....
        /*0174*/ 	.word	0x00000da0


	//   ....[2]....
        /*0178*/ 	.word	0x00000dc0


	//   ....[3]....
        /*017c*/ 	.word	0x00000dd0


	//   ....[4]....
        /*0180*/ 	.word	0x00000f60


	//   ....[5]....
        /*0184*/ 	.word	0x00000f90


	//   ....[6]....
        /*0188*/ 	.word	0x00000fc0


	//   ....[7]....
        /*018c*/ 	.word	0x00000fe0


	//   ....[8]....
        /*0190*/ 	.word	0x00001160


	//   ....[9]....
        /*0194*/ 	.word	0x00001190


	//   ....[10]....
        /*0198*/ 	.word	0x000011c0


	//   ....[11]....
        /*019c*/ 	.word	0x000011e0


	//   ....[12]....
        /*01a0*/ 	.word	0x00001360


	//   ....[13]....
        /*01a4*/ 	.word	0x00001390


	//   ....[14]....
        /*01a8*/ 	.word	0x000013c0


	//   ....[15]....
        /*01ac*/ 	.word	0x000013e0


	//   ....[16]....
        /*01b0*/ 	.word	0x00001560


	//   ....[17]....
        /*01b4*/ 	.word	0x00001590


	//   ....[18]....
        /*01b8*/ 	.word	0x000015c0


	//   ....[19]....
        /*01bc*/ 	.word	0x000015e0


	//   ....[20]....
        /*01c0*/ 	.word	0x00002340


	//   ....[21]....
        /*01c4*/ 	.word	0x00002350


	//   ....[22]....
        /*01c8*/ 	.word	0x00002360


	//   ....[23]....
        /*01cc*/ 	.word	0x00002380


	//   ....[24]....
        /*01d0*/ 	.word	0x00002500


	//   ....[25]....
        /*01d4*/ 	.word	0x00002540


	//   ....[26]....
        /*01d8*/ 	.word	0x00002570


	//   ....[27]....
        /*01dc*/ 	.word	0x00002590


	//   ....[28]....
        /*01e0*/ 	.word	0x00002710


	//   ....[29]....
        /*01e4*/ 	.word	0x00002750


	//   ....[30]....
        /*01e8*/ 	.word	0x00002780


	//   ....[31]....
        /*01ec*/ 	.word	0x000027a0


	//   ....[32]....
        /*01f0*/ 	.word	0x00002920


	//   ....[33]....
        /*01f4*/ 	.word	0x00002960


	//   ....[34]....
        /*01f8*/ 	.word	0x00002990


	//   ....[35]....
        /*01fc*/ 	.word	0x000029b0


	//   ....[36]....
        /*0200*/ 	.word	0x00002b30


	//   ....[37]....
        /*0204*/ 	.word	0x00002b70


	//   ....[38]....
        /*0208*/ 	.word	0x00002ba0


	//   ....[39]....
        /*020c*/ 	.word	0x00002bc0


	//   ....[40]....
        /*0210*/ 	.word	0x000053c0


	//   ....[41]....
        /*0214*/ 	.word	0x000053f0


	//   ....[42]....
        /*0218*/ 	.word	0x00005410


	//   ....[43]....
        /*021c*/ 	.word	0x00005420


	//   ....[44]....
        /*0220*/ 	.word	0x000055b0


	//   ....[45]....
        /*0224*/ 	.word	0x000055e0


	//   ....[46]....
        /*0228*/ 	.word	0x00005610


	//   ....[47]....
        /*022c*/ 	.word	0x00005630


	//   ....[48]....
        /*0230*/ 	.word	0x000057b0


	//   ....[49]....
        /*0234*/ 	.word	0x000057e0


	//   ....[50]....
        /*0238*/ 	.word	0x00005810


	//   ....[51]....
        /*023c*/ 	.word	0x00005830


	//   ....[52]....
        /*0240*/ 	.word	0x000059b0


	//   ....[53]....
        /*0244*/ 	.word	0x000059e0


	//   ....[54]....
        /*0248*/ 	.word	0x00005a10


	//   ....[55]....
        /*024c*/ 	.word	0x00005a30


	//   ....[56]....
        /*0250*/ 	.word	0x00005bb0


	//   ....[57]....
        /*0254*/ 	.word	0x00005be0


	//   ....[58]....
        /*0258*/ 	.word	0x00005c10


	//   ....[59]....
        /*025c*/ 	.word	0x00005c30


	//----- nvinfo : EIATTR_VRC_CTA_INIT_COUNT
	.align		4
.L_174:
        /*0260*/ 	.byte	0x02, 0x4a
	.zero		1
	.zero		1


	//----- nvinfo : EIATTR_EXIT_INSTR_OFFSETS
	.align		4
        /*0264*/ 	.byte	0x04, 0x1c
        /*0266*/ 	.short	(.L_176 - .L_175)


	//   ....[0]....
.L_175:
        /*0268*/ 	.word	0x000068d0


	//   ....[1]....
        /*026c*/ 	.word	0x00006920


	//----- nvinfo : EIATTR_MAX_THREADS
	.align		4
.L_176:
        /*0270*/ 	.byte	0x04, 0x05
        /*0272*/ 	.short	(.L_178 - .L_177)
.L_177:
        /*0274*/ 	.word	0x00000100
        /*0278*/ 	.word	0x00000001
        /*027c*/ 	.word	0x00000001


	//----- nvinfo : EIATTR_CRS_STACK_SIZE
	.align		4
.L_178:
        /*0280*/ 	.byte	0x04, 0x1e
        /*0282*/ 	.short	(.L_180 - .L_179)
.L_179:
        /*0284*/ 	.word	0x00000000


	//----- nvinfo : EIATTR_CBANK_PARAM_SIZE
	.align		4
.L_180:
        /*0288*/ 	.byte	0x03, 0x19
        /*028a*/ 	.short	0x0071


	//----- nvinfo : EIATTR_PARAM_CBANK
	.align		4
        /*028c*/ 	.byte	0x04, 0x0a
        /*028e*/ 	.short	(.L_182 - .L_181)
	.align		4
.L_181:
        /*0290*/ 	.word	index@(.nv.constant0._ZN6thrust24THRUST_300001_SM_1000_NS8cuda_cub4core6detail13_kernel_agentINS1_8__reduce11ReduceAgentINS0_12zip_iteratorIN4cuda3std3__45tupleIJNS0_10device_ptrIdEENS0_17counting_iteratorIlNS0_11use_defaultESF_SF_EEEEEEEPNSB_IJdlEEESJ_lNS1_9__extrema9arg_max_fIdl10ComparatorEEEEJSI_SK_lN3cub18CUB_300001_SM_100013GridEvenShareIlEENSR_9GridQueueIyEESO_EEEvDpT0_)
        /*0294*/ 	.short	0x0380
        /*0296*/ 	.short	0x0071


	//----- nvinfo : EIATTR_SW_WAR
	.align		4
.L_182:
        /*0298*/ 	.byte	0x04, 0x36
        /*029a*/ 	.short	(.L_184 - .L_183)
.L_183:
        /*029c*/ 	.word	0x00000008
.L_184:


//--------------------- .nv.info._ZN6thrust24THRUST_300001_SM_1000_NS8cuda_cub4core6detail13_kernel_agentINS1_8__reduce11ReduceAgentINS0_12zip_iteratorIN4cuda3std3__45tupleIJNS0_10device_ptrIdEENS0_17counting_iteratorIlNS0_11use_defaultESF_SF_EEEEEEEPNSB_IJdlEEESJ_lNS1_9__extrema9arg_max_fIdl10ComparatorEEEEJSI_SK_lSO_EEEvDpT0_ --------------------------
	.section	.nv.info._ZN6thrust24THRUST_300001_SM_1000_NS8cuda_cub4core6detail13_kernel_agentINS1_8__reduce11ReduceAgentINS0_12zip_iteratorIN4cuda3std3__45tupleIJNS0_10device_ptrIdEENS0_17counting_iteratorIlNS0_11use_defaultESF_SF_EEEEEEEPNSB_IJdlEEESJ_lNS1_9__extrema9arg_max_fIdl10ComparatorEEEEJSI_SK_lSO_EEEvDpT0_,"",@"SHT_CUDA_INFO"
	.sectionflags	@""
	.align	4


	//----- nvinfo : EIATTR_CUDA_API_VERSION
	.align		4
        /*0000*/ 	.byte	0x04, 0x37
        /*0002*/ 	.short	(.L_186 - .L_185)
.L_185:
        /*0004*/ 	.word	0x00000082


	//----- nvinfo : EIATTR_KPARAM_INFO
	.align		4
.L_186:
        /*0008*/ 	.byte	0x04, 0x17
        /*000a*/ 	.short	(.L_188 - .L_187)
.L_187:
        /*000c*/ 	.word	0x00000000
        /*0010*/ 	.short	0x0003
        /*0012*/ 	.short	0x0020
        /*0014*/ 	.byte	0x00, 0xf0, 0x05, 0x00


	//----- nvinfo : EIATTR_KPARAM_INFO
	.align		4
.L_188:
        /*0018*/ 	.byte	0x04, 0x17
        /*001a*/ 	.short	(.L_190 - .L_189)
.L_189:
        /*001c*/ 	.word	0x00000000
        /*0020*/ 	.short	0x0002
        /*0022*/ 	.short	0x0018
        /*0024*/ 	.byte	0x00, 0xf0, 0x21, 0x00


	//----- nvinfo : EIATTR_KPARAM_INFO
	.align		4
.L_190:
        /*0028*/ 	.byte	0x04, 0x17
        /*002a*/ 	.short	(.L_192 - .L_191)
.L_191:
        /*002c*/ 	.word	0x00000000
        /*0030*/ 	.short	0x0001
        /*0032*/ 	.short	0x0010
        /*0034*/ 	.byte	0x00, 0xf5, 0x21, 0x00


	//----- nvinfo : EIATTR_KPARAM_INFO
	.align		4
.L_192:
        /*0038*/ 	.byte	0x04, 0x17
        /*003a*/ 	.short	(.L_194 - .L_193)
.L_193:
        /*003c*/ 	.word	0x00000000
        /*0040*/ 	.short	0x0000
        /*0042*/ 	.short	0x0000
        /*0044*/ 	.byte	0x00, 0xf0, 0x41, 0x00


	//----- nvinfo : EIATTR_SPARSE_MMA_MASK
	.align		4
.L_194:
        /*0048*/ 	.byte	0x03, 0x50
        /*004a*/ 	.short	0x0000


	//----- nvinfo : EIATTR_MAXREG_COUNT
	.align		4
        /*004c*/ 	.byte	0x03, 0x1b
        /*004e*/ 	.short	0x00ff


	//----- nvinfo : EIATTR_NUM_BARRIERS
	.align		4
        /*0050*/ 	.byte	0x02, 0x4c
        /*0052*/ 	.byte	0x01
	.zero		1


	//----- nvinfo : EIATTR_MERCURY_ISA_VERSION
	.align		4
        /*0054*/ 	.byte	0x03, 0x5f
        /*0056*/ 	.short	0x0101


	//----- nvinfo : EIATTR_COOP_GROUP_MASK_REGIDS
	.align		4
        /*0058*/ 	.byte	0x04, 0x29
        /*005a*/ 	.short	(.L_196 - .L_195)


	//   ....[0]....
.L_195:
        /*005c*/ 	.word	0xffffffff


	//   ....[1]....
        /*0060*/ 	.word	0xffffffff


	//   ....[2]....
        /*0064*/ 	.word	0xffffffff


	//   ....[3]....
        /*0068*/ 	.word	0xffffffff


	//   ....[4]....
        /*006c*/ 	.word	0xffffffff


	//   ....[5]....
        /*0070*/ 	.word	0xffffffff


	//   ....[6]....
        /*0074*/ 	.word	0xffffffff


	//   ....[7]....
        /*0078*/ 	.word	0xffffffff


	//   ....[8]....
        /*007c*/ 	.word	0xffffffff


	//   ....[9]....
        /*0080*/ 	.word	0xffffffff


	//   ....[10]....
        /*0084*/ 	.word	0xffffffff


	//   ....[11]....
        /*0088*/ 	.word	0xffffffff


	//   ....[12]....
        /*008c*/ 	.word	0xffffffff


	//   ....[13]....
        /*0090*/ 	.word	0xffffffff


	//   ....[14]....
        /*0094*/ 	.word	0xffffffff


	//   ....[15]....
        /*0098*/ 	.word	0xffffffff


	//   ....[16]....
        /*009c*/ 	.word	0xffffffff


	//   ....[17]....
        /*00a0*/ 	.word	0xffffffff


	//   ....[18]....
        /*00a4*/ 	.word	0xffffffff


	//   ....[19]....
        /*00a8*/ 	.word	0xffffffff


	//   ....[20]....
        /*00ac*/ 	.word	0xffffffff


	//   ....[21]....
        /*00b0*/ 	.word	0xffffffff


	//   ....[22]....
        /*00b4*/ 	.word	0xffffffff


	//   ....[23]....
        /*00b8*/ 	.word	0xffffffff


	//   ....[24]....
        /*00bc*/ 	.word	0xffffffff


	//   ....[25]....
        /*00c0*/ 	.word	0xffffffff


	//   ....[26]....
        /*00c4*/ 	.word	0xffffffff


	//   ....[27]....
        /*00c8*/ 	.word	0xffffffff


	//   ....[28]....
        /*00cc*/ 	.word	0xffffffff


	//   ....[29]....
        /*00d0*/ 	.word	0xffffffff


	//   ....[30]....
        /*00d4*/ 	.word	0xffffffff


	//   ....[31]....
        /*00d8*/ 	.word	0xffffffff


	//   ....[32]....
        /*00dc*/ 	.word	0xffffffff


	//   ....[33]....
        /*00e0*/ 	.word	0xffffffff


	//   ....[34]....
        /*00e4*/ 	.word	0xffffffff


	//   ....[35]....
        /*00e8*/ 	.word	0xffffffff


	//   ....[36]....
        /*00ec*/ 	.word	0xffffffff


	//   ....[37]....
        /*00f0*/ 	.word	0xffffffff


	//   ....[38]....
        /*00f4*/ 	.word	0xffffffff


	//   ....[39]....
        /*00f8*/ 	.word	0xffffffff


	//   ....[40]....
        /*00fc*/ 	.word	0xffffffff


	//   ....[41]....
        /*0100*/ 	.word	0xffffffff


	//   ....[42]....
        /*0104*/ 	.word	0xffffffff


	//   ....[43]....
        /*0108*/ 	.word	0xffffffff


	//   ....[44]....
        /*010c*/ 	.word	0xffffffff


	//   ....[45]....
        /*0110*/ 	.word	0xffffffff


	//   ....[46]....
        /*0114*/ 	.word	0xffffffff


	//   ....[47]....
        /*0118*/ 	.word	0xffffffff


	//   ....[48]....
        /*011c*/ 	.word	0xffffffff


	//   ....[49]....
        /*0120*/ 	.word	0xffffffff


	//   ....[50]....
        /*0124*/ 	.word	0xffffffff


	//   ....[51]....
        /*0128*/ 	.word	0xffffffff


	//   ....[52]....
        /*012c*/ 	.word	0xffffffff


	//   ....[53]....
        /*0130*/ 	.word	0xffffffff


	//   ....[54]....
        /*0134*/ 	.word	0xffffffff


	//   ....[55]....
        /*0138*/ 	.word	0xffffffff


	//   ....[56]....
        /*013c*/ 	.word	0xffffffff


	//   ....[57]....
        /*0140*/ 	.word	0xffffffff


	//   ....[58]....
        /*0144*/ 	.word	0xffffffff


	//   ....[59]....
        /*0148*/ 	.word	0xffffffff


	//----- nvinfo : EIATTR_COOP_GROUP_INSTR_OFFSETS
	.align		4
.L_196:
        /*014c*/ 	.byte	0x04, 0x28
        /*014e*/ 	.short	(.L_198 - .L_197)


	//   ....[0]....
.L_197:
        /*0150*/ 	.word	0x00000cb0


	//   ....[1]....
        /*0154*/ 	.word	0x00000ce0


	//   ....[2]....
        /*0158*/ 	.word	0x00000d00


	//   ....[3]....
        /*015c*/ 	.word	0x00000d10


	//   ....[4]....
        /*0160*/ 	.word	0x00000ea0


	//   ....[5]....
        /*0164*/ 	.word	0x00000ed0


	//   ....[6]....
        /*0168*/ 	.word	0x00000f00


	//   ....[7]....
        /*016c*/ 	.word	0x00000f20


	//   ....[8]....
        /*0170*/ 	.word	0x000010a0


	//   ....[9]....
        /*0174*/ 	.word	0x000010d0


	//   ....[10]....
        /*0178*/ 	.word	0x00001100


	//   ....[11]....
        /*017c*/ 	.word	0x00001120


	//   ....[12]....
        /*0180*/ 	.word	0x000012a0


	//   ....[13]....
        /*0184*/ 	.word	0x000012d0


	//   ....[14]....
        /*0188*/ 	.word	0x00001300


	//   ....[15]....
        /*018c*/ 	.word	0x00001320


	//   ....[16]....
        /*0190*/ 	.word	0x000014a0


	//   ....[17]....
        /*0194*/ 	.word	0x000014e0


	//   ....[18]....
        /*0198*/ 	.word	0x00001510


	//   ....[19]....
        /*019c*/ 	.word	0x00001520


	//   ....[20]....
        /*01a0*/ 	.word	0x00002280


	//   ....[21]....
        /*01a4*/ 	.word	0x00002290


	//   ....[22]....
        /*01a8*/ 	.word	0x000022a0


	//   ....[23]....
        /*01ac*/ 	.word	0x000022c0


	//   ....[24]....
        /*01b0*/ 	.word	0x00002440


	//   ....[25]....
        /*01b4*/ 	.word	0x00002480


	//   ....[26]....
        /*01b8*/ 	.word	0x000024b0


	//   ....[27]....
        /*01bc*/ 	.word	0x000024d0


	//   ....[28]....
        /*01c0*/ 	.word	0x00002650


	//   ....[29]....
        /*01c4*/ 	.word	0x00002690


	//   ....[30]....
        /*01c8*/ 	.word	0x000026c0


	//   ....[31]....
        /*01cc*/ 	.word	0x000026e0


	//   ....[32]....
        /*01d0*/ 	.word	0x00002860


	//   ....[33]....
        /*01d4*/ 	.word	0x000028a0


	//   ....[34]....
        /*01d8*/ 	.word	0x000028d0


	//   ....[35]....
        /*01dc*/ 	.word	0x000028f0


	//   ....[36]....
        /*01e0*/ 	.word	0x00002a70


	//   ....[37]....
        /*01e4*/ 	.word	0x00002ab0


	//   ....[38]....
        /*01e8*/ 	.word	0x00002ae0


	//   ....[39]....
        /*01ec*/ 	.word	0x00002b00


	//   ....[40]....
        /*01f0*/ 	.word	0x00004f40


	//   ....[41]....
        /*01f4*/ 	.word	0x00004f70


	//   ....[42]....
        /*01f8*/ 	.word	0x00004f90


	//   ....[43]....
        /*01fc*/ 	.word	0x00004fa0


	//   ....[44]....
        /*0200*/ 	.word	0x00005130


	//   ....[45]....
        /*0204*/ 	.word	0x00005160


	//   ....[46]....
        /*0208*/ 	.word	0x00005190


	//   ....[47]....
        /*020c*/ 	.word	0x000051b0


	//   ....[48]....
        /*0210*/ 	.word	0x00005330


	//   ....[49]....
        /*0214*/ 	.word	0x00005360


	//   ....[50]....
        /*0218*/ 	.word	0x00005390


	//   ....[51]....
        /*021c*/ 	.word	0x000053b0


	//   ....[52]....
        /*0220*/ 	.word	0x00005530


	//   ....[53]....
        /*0224*/ 	.word	0x00005560


	//   ....[54]....
        /*0228*/ 	.word	0x00005590


	//   ....[55]....
        /*022c*/ 	.word	0x000055b0


	//   ....[56]....
        /*0230*/ 	.word	0x00005730


	//   ....[57]....
        /*0234*/ 	.word	0x00005760


	//   ....[58]....
        /*0238*/ 	.word	0x00005790


	//   ....[59]....
        /*023c*/ 	.word	0x000057b0


	//----- nvinfo : EIATTR_VRC_CTA_INIT_COUNT
	.align		4
.L_198:
        /*0240*/ 	.byte	0x02, 0x4a
	.zero		1
	.zero		1


	//----- nvinfo : EIATTR_EXIT_INSTR_OFFSETS
	.align		4
        /*0244*/ 	.byte	0x04, 0x1c
        /*0246*/ 	.short	(.L_200 - .L_199)


	//   ....[0]....
.L_199:
        /*0248*/ 	.word	0x00000040


	//   ....[1]....
        /*024c*/ 	.word	0x00006450


	//   ....[2]....
        /*0250*/ 	.word	0x00006490


	//----- nvinfo : EIATTR_MAX_THREADS
	.align		4
.L_200:
        /*0254*/ 	.byte	0x04, 0x05
        /*0256*/ 	.short	(.L_202 - .L_201)
.L_201:
        /*0258*/ 	.word	0x00000100
        /*025c*/ 	.word	0x00000001
        /*0260*/ 	.word	0x00000001


	//----- nvinfo : EIATTR_CRS_STACK_SIZE
	.align		4
.L_202:
        /*0264*/ 	.byte	0x04, 0x1e
        /*0266*/ 	.short	(.L_204 - .L_203)
.L_203:
        /*0268*/ 	.word	0x00000000


	//----- nvinfo : EIATTR_CBANK_PARAM_SIZE
	.align		4
.L_204:
        /*026c*/ 	.byte	0x03, 0x19
        /*026e*/ 	.short	0x0021


	//----- nvinfo : EIATTR_PARAM_CBANK
	.align		4
        /*0270*/ 	.byte	0x04, 0x0a
        /*0272*/ 	.short	(.L_206 - .L_205)
	.align		4
.L_205:
        /*0274*/ 	.word	index@(.nv.constant0._ZN6thrust24THRUST_300001_SM_1000_NS8cuda_cub4core6detail13_kernel_agentINS1_8__reduce11ReduceAgentINS0_12zip_iteratorIN4cuda3std3__45tupleIJNS0_10device_ptrIdEENS0_17counting_iteratorIlNS0_11use_defaultESF_SF_EEEEEEEPNSB_IJdlEEESJ_lNS1_9__extrema9arg_max_fIdl10ComparatorEEEEJSI_SK_lSO_EEEvDpT0_)
        /*0278*/ 	.short	0x0380
        /*027a*/ 	.short	0x0021


	//----- nvinfo : EIATTR_SW_WAR
	.align		4
.L_206:
        /*027c*/ 	.byte	0x04, 0x36
        /*027e*/ 	.short	(.L_208 - .L_207)
.L_207:
        /*0280*/ 	.word	0x00000008
.L_208:


//--------------------- .nv.info._ZN6thrust24THRUST_300001_SM_1000_NS8cuda_cub4core6detail13_kernel_agentINS1_8__reduce11ReduceAgentIPN4cuda3std3__45tupleIJdlEEESC_SB_iNS1_9__extrema9arg_max_fIdl10ComparatorEEEEJSC_SC_iSG_EEEvDpT0_ --------------------------
	.section	.nv.info._ZN6thrust24THRUST_300001_SM_1000_NS8cuda_cub4core6detail13_kernel_agentINS1_8__reduce11ReduceAgentIPN4cuda3std3__45tupleIJdlEEESC_SB_iNS1_9__extrema9arg_max_fIdl10ComparatorEEEEJSC_SC_iSG_EEEvDpT0_,"",@"SHT_CUDA_INFO"
	.sectionflags	@""
	.align	4


	//----- nvinfo : EIATTR_CUDA_API_VERSION
	.align		4
        /*0000*/ 	.byte	0x04, 0x37
        /*0002*/ 	.short	(.L_210 - .L_209)
.L_209:
        /*0004*/ 	.word	0x00000082


	//----- nvinfo : EIATTR_KPARAM_INFO
	.align		4
.L_210:
        /*0008*/ 	.byte	0x04, 0x17
        /*000a*/ 	.short	(.L_212 - .L_211)
.L_211:
        /*000c*/ 	.word	0x00000000
        /*0010*/ 	.short	0x0003
        /*0012*/ 	.short	0x0014
        /*0014*/ 	.byte	0x00, 0xf0, 0x05, 0x00


	//----- nvinfo : EIATTR_KPARAM_INFO
	.align		4
.L_212:
        /*0018*/ 	.byte	0x04, 0x17
        /*001a*/ 	.short	(.L_214 - .L_213)
.L_213:
        /*001c*/ 	.word	0x00000000
        /*0020*/ 	.short	0x0002
        /*0022*/ 	.short	0x0010
        /*0024*/ 	.byte	0x00, 0xf0, 0x11, 0x00


	//----- nvinfo : EIATTR_KPARAM_INFO
	.align		4
.L_214:
        /*0028*/ 	.byte	0x04, 0x17
        /*002a*/ 	.short	(.L_216 - .L_215)
.L_215:
        /*002c*/ 	.word	0x00000000
        /*0030*/ 	.short	0x0001
        /*0032*/ 	.short	0x0008
        /*0034*/ 	.byte	0x00, 0xf5, 0x21, 0x00


	//----- nvinfo : EIATTR_KPARAM_INFO
	.align		4
.L_216:
        /*0038*/ 	.byte	0x04, 0x17
        /*003a*/ 	.short	(.L_218 - .L_217)
.L_217:
        /*003c*/ 	.word	0x00000000
        /*0040*/ 	.short	0x0000
        /*0042*/ 	.short	0x0000
        /*0044*/ 	.byte	0x00, 0xf5, 0x21, 0x00


	//----- nvinfo : EIATTR_SPARSE_MMA_MASK
	.align		4
.L_218:
        /*0048*/ 	.byte	0x03, 0x50
        /*004a*/ 	.short	0x0000


	//----- nvinfo : EIATTR_MAXREG_COUNT
	.align		4
        /*004c*/ 	.byte	0x03, 0x1b
        /*004e*/ 	.short	0x00ff


	//----- nvinfo : EIATTR_NUM_BARRIERS
	.align		4
        /*0050*/ 	.byte	0x02, 0x4c
        /*0052*/ 	.byte	0x01
	.zero		1


	//----- nvinfo : EIATTR_MERCURY_ISA_VERSION
	.align		4
        /*0054*/ 	.byte	0x03, 0x5f
        /*0056*/ 	.short	0x0101


	//----- nvinfo : EIATTR_COOP_GROUP_MASK_REGIDS
	.align		4
        /*0058*/ 	.byte	0x04, 0x29
        /*005a*/ 	.short	(.L_220 - .L_219)


	//   ....[0]....
.L_219:
        /*005c*/ 	.word	0xffffffff


	//   ....[1]....
        /*0060*/ 	.word	0xffffffff


	//   ....[2]....
        /*0064*/ 	.word	0xffffffff


	//   ....[3]....
        /*0068*/ 	.word	0xffffffff


	//   ....[4]....
        /*006c*/ 	.word	0xffffffff


	//   ....[5]....
        /*0070*/ 	.word	0xffffffff


	//   ....[6]....
        /*0074*/ 	.word	0xffffffff


	//   ....[7]....
        /*0078*/ 	.word	0xffffffff


	//   ....[8]....
        /*007c*/ 	.word	0xffffffff


	//   ....[9]....
        /*0080*/ 	.word	0xffffffff


	//   ....[10]....
        /*0084*/ 	.word	0xffffffff


	//   ....[11]....
        /*0088*/ 	.word	0xffffffff


	//   ....[12]....
        /*008c*/ 	.word	0xffffffff


	//   ....[13]....
        /*0090*/ 	.word	0xffffffff


	//   ....[14]....
        /*0094*/ 	.word	0xffffffff


	//   ....[15]....
        /*0098*/ 	.word	0xffffffff


	//   ....[16]....
        /*009c*/ 	.word	0xffffffff


	//   ....[17]....
        /*00a0*/ 	.word	0xffffffff


	//   ....[18]....
        /*00a4*/ 	.word	0xffffffff


	//   ....[19]....
        /*00a8*/ 	.word	0xffffffff


	//   ....[20]....
        /*00ac*/ 	.word	0xffffffff


	//   ....[21]....
        /*00b0*/ 	.word	0xffffffff


	//   ....[22]....
        /*00b4*/ 	.word	0xffffffff


	//   ....[23]....
        /*00b8*/ 	.word	0xffffffff


	//   ....[24]....
        /*00bc*/ 	.word	0xffffffff


	//   ....[25]....
        /*00c0*/ 	.word	0xffffffff


	//   ....[26]....
        /*00c4*/ 	.word	0xffffffff


	//   ....[27]....
        /*00c8*/ 	.word	0xffffffff


	//   ....[28]....
        /*00cc*/ 	.word	0xffffffff


	//   ....[29]....
        /*00d0*/ 	.word	0xffffffff


	//   ....[30]....
        /*00d4*/ 	.word	0xffffffff


	//   ....[31]....
        /*00d8*/ 	.word	0xffffffff


	//   ....[32]....
        /*00dc*/ 	.word	0xffffffff


	//   ....[33]....
        /*00e0*/ 	.word	0xffffffff


	//   ....[34]....
        /*00e4*/ 	.word	0xffffffff


	//   ....[35]....
        /*00e8*/ 	.word	0xffffffff


	//   ....[36]....
        /*00ec*/ 	.word	0xffffffff


	//   ....[37]....
        /*00f0*/ 	.word	0xffffffff


	//   ....[38]....
        /*00f4*/ 	.word	0xffffffff


	//   ....[39]....
        /*00f8*/ 	.word	0xffffffff


	//   ....[40]....
        /*00fc*/ 	.word	0xffffffff


	//   ....[41]....
        /*0100*/ 	.word	0xffffffff


	//   ....[42]....
        /*0104*/ 	.word	0xffffffff


	//   ....[43]....
        /*0108*/ 	.word	0xffffffff


	//   ....[44]....
        /*010c*/ 	.word	0xffffffff


	//   ....[45]....
        /*0110*/ 	.word	0xffffffff


	//   ....[46]....
        /*0114*/ 	.word	0xffffffff


	//   ....[47]....
        /*0118*/ 	.word	0xffffffff


	//   ....[48]....
        /*011c*/ 	.word	0xffffffff


	//   ....[49]....
        /*0120*/ 	.word	0xffffffff


	//   ....[50]....
        /*0124*/ 	.word	0xffffffff


	//   ....[51]....
        /*0128*/ 	.word	0xffffffff


	//   ....[52]....
        /*012c*/ 	.word	0xffffffff


	//   ....[53]....
        /*0130*/ 	.word	0xffffffff


	//   ....[54]....
        /*0134*/ 	.word	0xffffffff


	//   ....[55]....
        /*0138*/ 	.word	0xffffffff


	//   ....[56]....
        /*013c*/ 	.word	0xffffffff


	//   ....[57]....
        /*0140*/ 	.word	0xffffffff


	//   ....[58]....
        /*0144*/ 	.word	0xffffffff


	//   ....[59]....
        /*0148*/ 	.word	0xffffffff


	//----- nvinfo : EIATTR_COOP_GROUP_INSTR_OFFSETS
	.align		4
.L_220:
        /*014c*/ 	.byte	0x04, 0x28
        /*014e*/ 	.short	(.L_222 - .L_221)


	//   ....[0]....
.L_221:
        /*0150*/ 	.word	0x00000b70


	//   ....[1]....
        /*0154*/ 	.word	0x00000ba0


	//   ....[2]....
        /*0158*/ 	.word	0x00000bc0


	//   ....[3]....
        /*015c*/ 	.word	0x00000bd0


	//   ....[4]....
        /*0160*/ 	.word	0x00000d60


	//   ....[5]....
        /*0164*/ 	.word	0x00000d90


	//   ....[6]....
        /*0168*/ 	.word	0x00000dc0


	//   ....[7]....
        /*016c*/ 	.word	0x00000de0


	//   ....[8]....
        /*0170*/ 	.word	0x00000f60


	//   ....[9]....
        /*0174*/ 	.word	0x00000f90


	//   ....[10]....
        /*0178*/ 	.word	0x00000fc0


	//   ....[11]....
        /*017c*/ 	.word	0x00000fe0


	//   ....[12]....
        /*0180*/ 	.word	0x00001160


	//   ....[13]....
        /*0184*/ 	.word	0x00001190


	//   ....[14]....
        /*0188*/ 	.word	0x000011c0


	//   ....[15]....
        /*018c*/ 	.word	0x000011e0


	//   ....[16]....
        /*0190*/ 	.word	0x00001360


	//   ....[17]....
        /*0194*/ 	.word	0x000013a0


	//   ....[18]....
        /*0198*/ 	.word	0x000013d0


	//   ....[19]....
        /*019c*/ 	.word	0x000013e0


	//   ....[20]....
        /*01a0*/ 	.word	0x00002140


	//   ....[21]....
        /*01a4*/ 	.word	0x00002150


	//   ....[22]....
        /*01a8*/ 	.word	0x00002160


	//   ....[23]....
        /*01ac*/ 	.word	0x00002180


	//   ....[24]....
        /*01b0*/ 	.word	0x00002300


	//   ....[25]....
        /*01b4*/ 	.word	0x00002340


	//   ....[26]....
        /*01b8*/ 	.word	0x00002370


	//   ....[27]....
        /*01bc*/ 	.word	0x00002390


	//   ....[28]....
        /*01c0*/ 	.word	0x00002510


	//   ....[29]....
        /*01c4*/ 	.word	0x00002550


	//   ....[30]....
        /*01c8*/ 	.word	0x00002580


	//   ....[31]....
        /*01cc*/ 	.word	0x000025a0


	//   ....[32]....
        /*01d0*/ 	.word	0x00002720


	//   ....[33]....
        /*01d4*/ 	.word	0x00002760


	//   ....[34]....
        /*01d8*/ 	.word	0x00002790


	//   ....[35]....
        /*01dc*/ 	.word	0x000027b0


	//   ....[36]....
        /*01e0*/ 	.word	0x00002930


	//   ....[37]....
        /*01e4*/ 	.word	0x00002970


	//   ....[38]....
        /*01e8*/ 	.word	0x000029b0


	//   ....[39]....
        /*01ec*/ 	.word	0x000029c0


	//   ....[40]....
        /*01f0*/ 	.word	0x00004d80


	//   ....[41]....
        /*01f4*/ 	.word	0x00004db0


	//   ....[42]....
        /*01f8*/ 	.word	0x00004dd0


	//   ....[43]....
        /*01fc*/ 	.word	0x00004de0


	//   ....[44]....
        /*0200*/ 	.word	0x00004f70


	//   ....[45]....
        /*0204*/ 	.word	0x00004fa0


	//   ....[46]....
        /*0208*/ 	.word	0x00004fd0


	//   ....[47]....
        /*020c*/ 	.word	0x00004ff0


	//   ....[48]....
        /*0210*/ 	.word	0x00005170


	//   ....[49]....
        /*0214*/ 	.word	0x000051a0


	//   ....[50]....
        /*0218*/ 	.word	0x000051d0


	//   ....[51]....
        /*021c*/ 	.word	0x000051f0


	//   ....[52]....
        /*0220*/ 	.word	0x00005370


	//   ....[53]....
        /*0224*/ 	.word	0x000053a0


	//   ....[54]....
        /*0228*/ 	.word	0x000053d0


	//   ....[55]....
        /*022c*/ 	.word	0x000053f0


	//   ....[56]....
        /*0230*/ 	.word	0x00005570


	//   ....[57]....
        /*0234*/ 	.word	0x000055a0


	//   ....[58]....
        /*0238*/ 	.word	0x000055d0


	//   ....[59]....
        /*023c*/ 	.word	0x000055f0


	//----- nvinfo : EIATTR_VRC_CTA_INIT_COUNT
	.align		4
.L_222:
        /*0240*/ 	.byte	0x02, 0x4a
	.zero		1
	.zero		1


	//----- nvinfo : EIATTR_EXIT_INSTR_OFFSETS
	.align		4
        /*0244*/ 	.byte	0x04, 0x1c
        /*0246*/ 	.short	(.L_224 - .L_223)


	//   ....[0]....
.L_223:
        /*0248*/ 	.word	0x00000030


	//   ....[1]....
        /*024c*/ 	.word	0x00006290


	//   ....[2]....
        /*0250*/ 	.word	0x000062d0


	//----- nvinfo : EIATTR_MAX_THREADS
	.align		4
.L_224:
        /*0254*/ 	.byte	0x04, 0x05
        /*0256*/ 	.short	(.L_226 - .L_225)
.L_225:
        /*0258*/ 	.word	0x00000100
        /*025c*/ 	.word	0x00000001
        /*0260*/ 	.word	0x00000001


	//----- nvinfo : EIATTR_CRS_STACK_SIZE
	.align		4
.L_226:
        /*0264*/ 	.byte	0x04, 0x1e
        /*0266*/ 	.short	(.L_228 - .L_227)
.L_227:
        /*0268*/ 	.word	0x00000000


	//----- nvinfo : EIATTR_CBANK_PARAM_SIZE
	.align		4
.L_228:
        /*026c*/ 	.byte	0x03, 0x19
        /*026e*/ 	.short	0x0015


	//----- nvinfo : EIATTR_PARAM_CBANK
	.align		4
        /*0270*/ 	.byte	0x04, 0x0a
        /*0272*/ 	.short	(.L_230 - .L_229)
	.align		4
.L_229:
        /*0274*/ 	.word	index@(.nv.constant0._ZN6thrust24THRUST_300001_SM_1000_NS8cuda_cub4core6detail13_kernel_agentINS1_8__reduce11ReduceAgentIPN4cuda3std3__45tupleIJdlEEESC_SB_iNS1_9__extrema9arg_max_fIdl10ComparatorEEEEJSC_SC_iSG_EEEvDpT0_)
        /*0278*/ 	.short	0x0380
        /*027a*/ 	.short	0x0015


	//----- nvinfo : EIATTR_SW_WAR
	.align		4
.L_230:
        /*027c*/ 	.byte	0x04, 0x36
        /*027e*/ 	.short	(.L_232 - .L_231)
.L_231:
        /*0280*/ 	.word	0x00000008
.L_232:


//--------------------- .nv.info._ZN6thrust24THRUST_300001_SM_1000_NS8cuda_cub4core6detail13_kernel_agentINS1_8__reduce10DrainAgentIiEEJN3cub18CUB_300001_SM_10009GridQueueIjEEiEEEvDpT0_ --------------------------
	.section	.nv.info._ZN6thrust24THRUST_300001_SM_1000_NS8cuda_cub4core6detail13_kernel_agentINS1_8__reduce10DrainAgentIiEEJN3cub18CUB_300001_SM_10009GridQueueIjEEiEEEvDpT0_,"",@"SHT_CUDA_INFO"
	.sectionflags	@""
	.align	4


	//----- nvinfo : EIATTR_CUDA_API_VERSION
	.align		4
        /*0000*/ 	.byte	0x04, 0x37
        /*0002*/ 	.short	(.L_234 - .L_233)
.L_233:
        /*0004*/ 	.word	0x00000082


	//----- nvinfo : EIATTR_KPARAM_INFO
	.align		4
.L_234:
        /*0008*/ 	.byte	0x04, 0x17
        /*000a*/ 	.short	(.L_236 - .L_235)
.L_235:
        /*000c*/ 	.word	0x00000000
        /*0010*/ 	.short	0x0001
        /*0012*/ 	.short	0x0008
        /*0014*/ 	.byte	0x00, 0xf0, 0x11, 0x00


	//----- nvinfo : EIATTR_KPARAM_INFO
	.align		4
.L_236:
        /*0018*/ 	.byte	0x04, 0x17
        /*001a*/ 	.short	(.L_238 - .L_237)
.L_237:
        /*001c*/ 	.word	0x00000000
        /*0020*/ 	.short	0x0000
        /*0022*/ 	.short	0x0000
        /*0024*/ 	.byte	0x00, 0xf0, 0x21, 0x00


	//----- nvinfo : EIATTR_SPARSE_MMA_MASK
	.align		4
.L_238:
        /*0028*/ 	.byte	0x03, 0x50
        /*002a*/ 	.short	0x0000


	//----- nvinfo : EIATTR_MAXREG_COUNT
	.align		4
        /*002c*/ 	.byte	0x03, 0x1b
        /*002e*/ 	.short	0x00ff


	//----- nvinfo : EIATTR_MERCURY_ISA_VERSION
	.align		4
        /*0030*/ 	.byte	0x03, 0x5f
        /*0032*/ 	.short	0x0101


	//----- nvinfo : EIATTR_VRC_CTA_INIT_COUNT
	.align		4
        /*0034*/ 	.byte	0x02, 0x4a
	.zero		1
	.zero		1


	//----- nvinfo : EIATTR_EXIT_INSTR_OFFSETS
	.align		4
        /*0038*/ 	.byte	0x04, 0x1c
        /*003a*/ 	.short	(.L_240 - .L_239)


	//   ....[0]....
.L_239:
        /*003c*/ 	.word	0x00000060


	//----- nvinfo : EIATTR_MAX_THREADS
	.align		4
.L_240:
        /*0040*/ 	.byte	0x04, 0x05
        /*0042*/ 	.short	(.L_242 - .L_241)
.L_241:
        /*0044*/ 	.word	0x00000001
        /*0048*/ 	.word	0x00000001
        /*004c*/ 	.word	0x00000001


	//----- nvinfo : EIATTR_CBANK_PARAM_SIZE
	.align		4
.L_242:
        /*0050*/ 	.byte	0x03, 0x19
        /*0052*/ 	.short	0x000c


	//----- nvinfo : EIATTR_PARAM_CBANK
	.align		4
        /*0054*/ 	.byte	0x04, 0x0a
        /*0056*/ 	.short	(.L_244 - .L_243)
	.align		4
.L_243:
        /*0058*/ 	.word	index@(.nv.constant0._ZN6thrust24THRUST_300001_SM_1000_NS8cuda_cub4core6detail13_kernel_agentINS1_8__reduce10DrainAgentIiEEJN3cub18CUB_300001_SM_10009GridQueueIjEEiEEEvDpT0_)
        /*005c*/ 	.short	0x0380
        /*005e*/ 	.short	0x000c


	//----- nvinfo : EIATTR_SW_WAR
	.align		4
.L_244:
        /*0060*/ 	.byte	0x04, 0x36
        /*0062*/ 	.short	(.L_246 - .L_245)
.L_245:
        /*0064*/ 	.word	0x00000008
.L_246:


//--------------------- .nv.info._ZN6thrust24THRUST_300001_SM_1000_NS8cuda_cub4core6detail13_kernel_agentINS1_8__reduce11ReduceAgentINS0_12zip_iteratorIN4cuda3std3__45tupleIJNS0_10device_ptrIdEENS0_17counting_iteratorIlNS0_11use_defaultESF_SF_EEEEEEEPNSB_IJdlEEESJ_iNS1_9__extrema9arg_max_fIdl10ComparatorEEEEJSI_SK_iN3cub18CUB_300001_SM_100013GridEvenShareIiEENSR_9GridQueueIjEESO_EEEvDpT0_ --------------------------
	.section	.nv.info._ZN6thrust24THRUST_300001_SM_1000_NS8cuda_cub4core6detail13_kernel_agentINS1_8__reduce11ReduceAgentINS0_12zip_iteratorIN4cuda3std3__45tupleIJNS0_10device_ptrIdEENS0_17counting_iteratorIlNS0_11use_defaultESF_SF_EEEEEEEPNSB_IJdlEEESJ_iNS1_9__extrema9arg_max_fIdl10ComparatorEEEEJSI_SK_iN3cub18CUB_300001_SM_100013GridEvenShareIiEENSR_9GridQueueIjEESO_EEEvDpT0_,"",@"SHT_CUDA_INFO"
	.sectionflags	@""
	.align	4


	//----- nvinfo : EIATTR_CUDA_API_VERSION
	.align		4
        /*0000*/ 	.byte	0x04, 0x37
        /*0002*/ 	.short	(.L_248 - .L_247)
.L_247:
        /*0004*/ 	.word	0x00000082


	//----- nvinfo : EIATTR_KPARAM_INFO
	.align		4
.L_248:
        /*0008*/ 	.byte	0x04, 0x17
        /*000a*/ 	.short	(.L_250 - .L_249)
.L_249:
        /*000c*/ 	.word	0x00000000
        /*0010*/ 	.short	0x0005
        /*0012*/ 	.short	0x0050
        /*0014*/ 	.byte	0x00, 0xf0, 0x05, 0x00


	//----- nvinfo : EIATTR_KPARAM_INFO
	.align		4
.L_250:
        /*0018*/ 	.byte	0x04, 0x17
        /*001a*/ 	.short	(.L_252 - .L_251)
.L_251:
        /*001c*/ 	.word	0x00000000
        /*0020*/ 	.short	0x0004
        /*0022*/ 	.short	0x0048
        /*0024*/ 	.byte	0x00, 0xf0, 0x21, 0x00


	//----- nvinfo : EIATTR_KPARAM_INFO
	.align		4
.L_252:
        /*0028*/ 	.byte	0x04, 0x17
        /*002a*/ 	.short	(.L_254 - .L_253)
.L_253:
        /*002c*/ 	.word	0x00000000
        /*0030*/ 	.short	0x0003
        /*0032*/ 	.short	0x001c
        /*0034*/ 	.byte	0x00, 0xf0, 0xa1, 0x00


	//----- nvinfo : EIATTR_KPARAM_INFO
	.align		4
.L_254:
        /*0038*/ 	.byte	0x04, 0x17
        /*003a*/ 	.short	(.L_256 - .L_255)
.L_255:
        /*003c*/ 	.word	0x00000000
        /*0040*/ 	.short	0x0002
        /*0042*/ 	.short	0x0018
        /*0044*/ 	.byte	0x00, 0xf0, 0x11, 0x00


	//----- nvinfo : EIATTR_KPARAM_INFO
	.align		4
.L_256:
        /*0048*/ 	.byte	0x04, 0x17
        /*004a*/ 	.short	(.L_258 - .L_257)
.L_257:
        /*004c*/ 	.word	0x00000000
        /*0050*/ 	.short	0x0001
        /*0052*/ 	.short	0x0010
        /*0054*/ 	.byte	0x00, 0xf5, 0x21, 0x00


	//----- nvinfo : EIATTR_KPARAM_INFO
	.align		4
.L_258:
        /*0058*/ 	.byte	0x04, 0x17
        /*005a*/ 	.short	(.L_260 - .L_259)
.L_259:
        /*005c*/ 	.word	0x00000000
        /*0060*/ 	.short	0x0000
        /*0062*/ 	.short	0x0000
        /*0064*/ 	.byte	0x00, 0xf0, 0x41, 0x00


	//----- nvinfo : EIATTR_SPARSE_MMA_MASK
	.align		4
.L_260:
        /*0068*/ 	.byte	0x03, 0x50
        /*006a*/ 	.short	0x0000


	//----- nvinfo : EIATTR_MAXREG_COUNT
	.align		4
        /*006c*/ 	.byte	0x03, 0x1b
        /*006e*/ 	.short	0x00ff


	//----- nvinfo : EIATTR_NUM_BARRIERS
	.align		4
        /*0070*/ 	.byte	0x02, 0x4c
        /*0072*/ 	.byte	0x01
	.zero		1


	//----- nvinfo : EIATTR_MERCURY_ISA_VERSION
	.align		4
        /*0074*/ 	.byte	0x03, 0x5f
        /*0076*/ 	.short	0x0101


	//----- nvinfo : EIATTR_COOP_GROUP_MASK_REGIDS
	.align		4
        /*0078*/ 	.byte	0x04, 0x29
        /*007a*/ 	.short	(.L_262 - .L_261)


	//   ....[0]....
.L_261:
        /*007c*/ 	.word	0xffffffff


	//   ....[1]....
        /*0080*/ 	.word	0xffffffff


	//   ....[2]....
        /*0084*/ 	.word	0xffffffff


	//   ....[3]....
        /*0088*/ 	.word	0xffffffff


	//   ....[4]....
        /*008c*/ 	.word	0xffffffff


	//   ....[5]....
        /*0090*/ 	.word	0xffffffff


	//   ....[6]....
        /*0094*/ 	.word	0xffffffff


	//   ....[7]....
        /*0098*/ 	.word	0xffffffff


	//   ....[8]....
        /*009c*/ 	.word	0xffffffff


	//   ....[9]....
        /*00a0*/ 	.word	0xffffffff


	//   ....[10]....
        /*00a4*/ 	.word	0xffffffff


	//   ....[11]....
        /*00a8*/ 	.word	0xffffffff


	//   ....[12]....
        /*00ac*/ 	.word	0xffffffff


	//   ....[13]....
        /*00b0*/ 	.word	0xffffffff


	//   ....[14]....
        /*00b4*/ 	.word	0xffffffff


	//   ....[15]....
        /*00b8*/ 	.word	0xffffffff


	//   ....[16]....
        /*00bc*/ 	.word	0xffffffff


	//   ....[17]....
        /*00c0*/ 	.word	0xffffffff


	//   ....[18]....
        /*00c4*/ 	.word	0xffffffff


	//   ....[19]....
        /*00c8*/ 	.word	0xffffffff


	//   ....[20]....
        /*00cc*/ 	.word	0xffffffff


	//   ....[21]....
        /*00d0*/ 	.word	0xffffffff


	//   ....[22]....
        /*00d4*/ 	.word	0xffffffff


	//   ....[23]....
        /*00d8*/ 	.word	0xffffffff


	//   ....[24]....
        /*00dc*/ 	.word	0xffffffff


	//   ....[25]....
        /*00e0*/ 	.word	0xffffffff


	//   ....[26]....
        /*00e4*/ 	.word	0xffffffff


	//   ....[27]....
        /*00e8*/ 	.word	0xffffffff


	//   ....[28]....
        /*00ec*/ 	.word	0xffffffff


	//   ....[29]....
        /*00f0*/ 	.word	0xffffffff


	//   ....[30]....
        /*00f4*/ 	.word	0xffffffff


	//   ....[31]....
        /*00f8*/ 	.word	0xffffffff


	//   ....[32]....
        /*00fc*/ 	.word	0xffffffff


	//   ....[33]....
        /*0100*/ 	.word	0xffffffff


	//   ....[34]....
        /*0104*/ 	.word	0xffffffff


	//   ....[35]....
        /*0108*/ 	.word	0xffffffff


	//   ....[36]....
        /*010c*/ 	.word	0xffffffff


	//   ....[37]....
        /*0110*/ 	.word	0xffffffff


	//   ....[38]....
        /*0114*/ 	.word	0xffffffff


	//   ....[39]....
        /*0118*/ 	.word	0xffffffff


	//   ....[40]....
        /*011c*/ 	.word	0xffffffff


	//   ....[41]....
        /*0120*/ 	.word	0xffffffff


	//   ....[42]....
        /*0124*/ 	.word	0xffffffff


	//   ....[43]....
        /*0128*/ 	.word	0xffffffff


	//   ....[44]....
        /*012c*/ 	.word	0xffffffff


	//   ....[45]....
        /*0130*/ 	.word	0xffffffff


	//   ....[46]....
        /*0134*/ 	.word	0xffffffff


	//   ....[47]....
        /*0138*/ 	.word	0xffffffff


	//   ....[48]....
        /*013c*/ 	.word	0xffffffff


	//   ....[49]....
        /*0140*/ 	.word	0xffffffff


	//   ....[50]....
        /*0144*/ 	.word	0xffffffff


	//   ....[51]....
        /*0148*/ 	.word	0xffffffff


	//   ....[52]....
        /*014c*/ 	.word	0xffffffff


	//   ....[53]....
        /*0150*/ 	.word	0xffffffff


	//   ....[54]....
        /*0154*/ 	.word	0xffffffff


	//   ....[55]....
        /*0158*/ 	.word	0xffffffff


	//   ....[56]....
        /*015c*/ 	.word	0xffffffff


	//   ....[57]....
        /*0160*/ 	.word	0xffffffff


	//   ....[58]....
        /*0164*/ 	.word	0xffffffff


	//   ....[59]....
        /*0168*/ 	.word	0xffffffff


	//----- nvinfo : EIATTR_COOP_GROUP_INSTR_OFFSETS
	.align		4
.L_262:
        /*016c*/ 	.byte	0x04, 0x28
        /*016e*/ 	.short	(.L_264 - .L_263)


	//   ....[0]....
.L_263:
        /*0170*/ 	.word	0x00000cd0


	//   ....[1]....
        /*0174*/ 	.word	0x00000d00


	//   ....[2]....
        /*0178*/ 	.word	0x00000d20


	//   ....[3]....
        /*017c*/ 	.word	0x00000d30


	//   ....[4]....
        /*0180*/ 	.word	0x00000ec0


	//   ....[5]....
        /*0184*/ 	.word	0x00000ef0


	//   ....[6]....
        /*0188*/ 	.word	0x00000f20


	//   ....[7]....
        /*018c*/ 	.word	0x00000f40


	//   ....[8]....
        /*0190*/ 	.word	0x000010c0


	//   ....[9]....
        /*0194*/ 	.word	0x00001100


	//   ....[10]....
        /*0198*/ 	.word	0x00001130


	//   ....[11]....
        /*019c*/ 	.word	0x00001140


	//   ....[12]....
        /*01a0*/ 	.word	0x000012c0


	//   ....[13]....
        /*01a4*/ 	.word	0x000012f0


	//   ....[14]....
        /*01a8*/ 	.word	0x00001320


	//   ....[15]....
        /*01ac*/ 	.word	0x00001340


	//   ....[16]....
        /*01b0*/ 	.word	0x000014c0


	//   ....[17]....
        /*01b4*/ 	.word	0x000014f0


	//   ....[18]....
        /*01b8*/ 	.word	0x00001520


	//   ....[19]....
        /*01bc*/ 	.word	0x00001540


	//   ....[20]....
        /*01c0*/ 	.word	0x000022b0


	//   ....[21]....
        /*01c4*/ 	.word	0x000022c0


	//   ....[22]....
        /*01c8*/ 	.word	0x000022d0


	//   ....[23]....
        /*01cc*/ 	.word	0x000022f0


	//   ....[24]....
        /*01d0*/ 	.word	0x00002470


	//   ....[25]....
        /*01d4*/ 	.word	0x000024b0


	//   ....[26]....
        /*01d8*/ 	.word	0x000024e0


	//   ....[27]....
        /*01dc*/ 	.word	0x00002500


	//   ....[28]....
        /*01e0*/ 	.word	0x00002680


	//   ....[29]....
        /*01e4*/ 	.word	0x000026c0


	//   ....[30]....
        /*01e8*/ 	.word	0x000026f0


	//   ....[31]....
        /*01ec*/ 	.word	0x00002710


	//   ....[32]....
        /*01f0*/ 	.word	0x00002890


	//   ....[33]....
        /*01f4*/ 	.word	0x000028d0


	//   ....[34]....
        /*01f8*/ 	.word	0x00002900


	//   ....[35]....
        /*01fc*/ 	.word	0x00002920


	//   ....[36]....
        /*0200*/ 	.word	0x00002aa0


	//   ....[37]....
        /*0204*/ 	.word	0x00002ae0


	//   ....[38]....
        /*0208*/ 	.word	0x00002b10


	//   ....[39]....
        /*020c*/ 	.word	0x00002b30


	//   ....[40]....
        /*0210*/ 	.word	0x000051f0


	//   ....[41]....
        /*0214*/ 	.word	0x00005220


	//   ....[42]....
        /*0218*/ 	.word	0x00005240


	//   ....[43]....
        /*021c*/ 	.word	0x00005250


	//   ....[44]....
        /*0220*/ 	.word	0x000053e0


	//   ....[45]....
        /*0224*/ 	.word	0x00005410


	//   ....[46]....
        /*0228*/ 	.word	0x00005440


	//   ....[47]....
        /*022c*/ 	.word	0x00005460


	//   ....[48]....
        /*0230*/ 	.word	0x000055e0


	//   ....[49]....
        /*0234*/ 	.word	0x00005610


	//   ....[50]....
        /*0238*/ 	.word	0x00005640


	//   ....[51]....
        /*023c*/ 	.word	0x00005660


	//   ....[52]....
        /*0240*/ 	.word	0x000057e0


	//   ....[53]....
        /*0244*/ 	.word	0x00005810


	//   ....[54]....
        /*0248*/ 	.word	0x00005840


	//   ....[55]....
        /*024c*/ 	.word	0x00005860


	//   ....[56]....
        /*0250*/ 	.word	0x000059e0


	//   ....[57]....
        /*0254*/ 	.word	0x00005a10


	//   ....[58]....
        /*0258*/ 	.word	0x00005a40


	//   ....[59]....
        /*025c*/ 	.word	0x00005a60


	//----- nvinfo : EIATTR_VRC_CTA_INIT_COUNT
	.align		4
.L_264:
        /*0260*/ 	.byte	0x02, 0x4a
	.zero		1
	.zero		1


	//----- nvinfo : EIATTR_EXIT_INSTR_OFFSETS
	.align		4
        /*0264*/ 	.byte	0x04, 0x1c
        /*0266*/ 	.short	(.L_266 - .L_265)


	//   ....[0]....
.L_265:
        /*0268*/ 	.word	0x00006710


	//   ....[1]....
        /*026c*/ 	.word	0x00006770


	//----- nvinfo : EIATTR_MAX_THREADS
	.align		4
.L_266:
        /*0270*/ 	.byte	0x04, 0x05
        /*0272*/ 	.short	(.L_268 - .L_267)
.L_267:
        /*0274*/ 	.word	0x00000100
        /*0278*/ 	.word	0x00000001
        /*027c*/ 	.word	0x00000001


	//----- nvinfo : EIATTR_CRS_STACK_SIZE
	.align		4
.L_268:
        /*0280*/ 	.byte	0x04, 0x1e
        /*0282*/ 	.short	(.L_270 - .L_269)
.L_269:
        /*0284*/ 	.word	0x00000000


	//----- nvinfo : EIATTR_CBANK_PARAM_SIZE
	.align		4
.L_270:
        /*0288*/ 	.byte	0x03, 0x19
        /*028a*/ 	.short	0x0051


	//----- nvinfo : EIATTR_PARAM_CBANK
	.align		4
        /*028c*/ 	.byte	0x04, 0x0a
        /*028e*/ 	.short	(.L_272 - .L_271)
	.align		4
.L_271:
        /*0290*/ 	.word	index@(.nv.constant0._ZN6thrust24THRUST_300001_SM_1000_NS8cuda_cub4core6detail13_kernel_agentINS1_8__reduce11ReduceAgentINS0_12zip_iteratorIN4cuda3std3__45tupleIJNS0_10device_ptrIdEENS0_17counting_iteratorIlNS0_11use_defaultESF_SF_EEEEEEEPNSB_IJdlEEESJ_iNS1_9__extrema9arg_max_fIdl10ComparatorEEEEJSI_SK_iN3cub18CUB_300001_SM_100013GridEvenShareIiEENSR_9GridQueueIjEESO_EEEvDpT0_)
        /*0294*/ 	.short	0x0380
        /*0296*/ 	.short	0x0051


	//----- nvinfo : EIATTR_SW_WAR
	.align		4
.L_272:
        /*0298*/ 	.byte	0x04, 0x36
        /*029a*/ 	.short	(.L_274 - .L_273)
.L_273:
        /*029c*/ 	.word	0x00000008
.L_274:


//--------------------- .nv.info._ZN6thrust24THRUST_300001_SM_1000_NS8cuda_cub4core6detail13_kernel_agentINS1_8__reduce11ReduceAgentINS0_12zip_iteratorIN4cuda3std3__45tupleIJNS0_10device_ptrIdEENS0_17counting_iteratorIlNS0_11use_defaultESF_SF_EEEEEEEPNSB_IJdlEEESJ_iNS1_9__extrema9arg_max_fIdl10ComparatorEEEEJSI_SK_iSO_EEEvDpT0_ --------------------------
	.section	.nv.info._ZN6thrust24THRUST_300001_SM_1000_NS8cuda_cub4core6detail13_kernel_agentINS1_8__reduce11ReduceAgentINS0_12zip_iteratorIN4cuda3std3__45tupleIJNS0_10device_ptrIdEENS0_17counting_iteratorIlNS0_11use_defaultESF_SF_EEEEEEEPNSB_IJdlEEESJ_iNS1_9__extrema9arg_max_fIdl10ComparatorEEEEJSI_SK_iSO_EEEvDpT0_,"",@"SHT_CUDA_INFO"
	.sectionflags	@""
	.align	4


	//----- nvinfo : EIATTR_CUDA_API_VERSION
	.align		4
        /*0000*/ 	.byte	0x04, 0x37
        /*0002*/ 	.short	(.L_276 - .L_275)
.L_275:
        /*0004*/ 	.word	0x00000082


	//----- nvinfo : EIATTR_KPARAM_INFO
	.align		4
.L_276:
        /*0008*/ 	.byte	0x04, 0x17
        /*000a*/ 	.short	(.L_278 - .L_277)
.L_277:
        /*000c*/ 	.word	0x00000000
        /*0010*/ 	.short	0x0003
        /*0012*/ 	.short	0x001c
        /*0014*/ 	.byte	0x00, 0xf0, 0x05, 0x00


	//----- nvinfo : EIATTR_KPARAM_INFO
	.align		4
.L_278:
        /*0018*/ 	.byte	0x04, 0x17
        /*001a*/ 	.short	(.L_280 - .L_279)
.L_279:
        /*001c*/ 	.word	0x00000000
        /*0020*/ 	.short	0x0002
        /*0022*/ 	.short	0x0018
        /*0024*/ 	.byte	0x00, 0xf0, 0x11, 0x00


	//----- nvinfo : EIATTR_KPARAM_INFO
	.align		4
.L_280:
        /*0028*/ 	.byte	0x04, 0x17
        /*002a*/ 	.short	(.L_282 - .L_281)
.L_281:
        /*002c*/ 	.word	0x00000000
        /*0030*/ 	.short	0x0001
        /*0032*/ 	.short	0x0010
        /*0034*/ 	.byte	0x00, 0xf5, 0x21, 0x00


	//----- nvinfo : EIATTR_KPARAM_INFO
	.align		4
.L_282:
        /*0038*/ 	.byte	0x04, 0x17
        /*003a*/ 	.short	(.L_284 - .L_283)
.L_283:
        /*003c*/ 	.word	0x00000000
        /*0040*/ 	.short	0x0000
        /*0042*/ 	.short	0x0000
        /*0044*/ 	.byte	0x00, 0xf0, 0x41, 0x00


	//----- nvinfo : EIATTR_SPARSE_MMA_MASK
	.align		4
.L_284:
        /*0048*/ 	.byte	0x03, 0x50
        /*004a*/ 	.short	0x0000


	//----- nvinfo : EIATTR_MAXREG_COUNT
	.align		4
        /*004c*/ 	.byte	0x03, 0x1b
        /*004e*/ 	.short	0x00ff


	//----- nvinfo : EIATTR_NUM_BARRIERS
	.align		4
        /*0050*/ 	.byte	0x02, 0x4c
        /*0052*/ 	.byte	0x01
	.zero		1


	//----- nvinfo : EIATTR_MERCURY_ISA_VERSION
	.align		4
        /*0054*/ 	.byte	0x03, 0x5f
        /*0056*/ 	.short	0x0101


	//----- nvinfo : EIATTR_COOP_GROUP_MASK_REGIDS
	.align		4
        /*0058*/ 	.byte	0x04, 0x29
        /*005a*/ 	.short	(.L_286 - .L_285)


	//   ....[0]....
.L_285:
        /*005c*/ 	.word	0xffffffff


	//   ....[1]....
        /*0060*/ 	.word	0xffffffff


	//   ....[2]....
        /*0064*/ 	.word	0xffffffff


	//   ....[3]....
        /*0068*/ 	.word	0xffffffff


	//   ....[4]....
        /*006c*/ 	.word	0xffffffff


	//   ....[5]....
        /*0070*/ 	.word	0xffffffff


	//   ....[6]....
        /*0074*/ 	.word	0xffffffff


	//   ....[7]....
        /*0078*/ 	.word	0xffffffff


	//   ....[8]....
        /*007c*/ 	.word	0xffffffff


	//   ....[9]....
        /*0080*/ 	.word	0xffffffff


	//   ....[10]....
        /*0084*/ 	.word	0xffffffff


	//   ....[11]....
        /*0088*/ 	.word	0xffffffff


	//   ....[12]....
        /*008c*/ 	.word	0xffffffff


	//   ....[13]....
        /*0090*/ 	.word	0xffffffff


	//   ....[14]....
        /*0094*/ 	.word	0xffffffff


	//   ....[15]....
        /*0098*/ 	.word	0xffffffff


	//   ....[16]....
        /*009c*/ 	.word	0xffffffff


	//   ....[17]....
        /*00a0*/ 	.word	0xffffffff


	//   ....[18]....
        /*00a4*/ 	.word	0xffffffff


	//   ....[19]....
        /*00a8*/ 	.word	0xffffffff


	//   ....[20]....
        /*00ac*/ 	.word	0xffffffff


	//   ....[21]....
        /*00b0*/ 	.word	0xffffffff


	//   ....[22]....
        /*00b4*/ 	.word	0xffffffff


	//   ....[23]....
        /*00b8*/ 	.word	0xffffffff


	//   ....[24]....
        /*00bc*/ 	.word	0xffffffff


	//   ....[25]....
        /*00c0*/ 	.word	0xffffffff


	//   ....[26]....
        /*00c4*/ 	.word	0xffffffff


	//   ....[27]....
        /*00c8*/ 	.word	0xffffffff


	//   ....[28]....
        /*00cc*/ 	.word	0xffffffff


	//   ....[29]....
        /*00d0*/ 	.word	0xffffffff


	//   ....[30]....
        /*00d4*/ 	.word	0xffffffff


	//   ....[31]....
        /*00d8*/ 	.word	0xffffffff


	//   ....[32]....
        /*00dc*/ 	.word	0xffffffff


	//   ....[33]....
        /*00e0*/ 	.word	0xffffffff


	//   ....[34]....
        /*00e4*/ 	.word	0xffffffff


	//   ....[35]....
        /*00e8*/ 	.word	0xffffffff


	//   ....[36]....
        /*00ec*/ 	.word	0xffffffff


	//   ....[37]....
        /*00f0*/ 	.word	0xffffffff


	//   ....[38]....
        /*00f4*/ 	.word	0xffffffff


	//   ....[39]....
        /*00f8*/ 	.word	0xffffffff


	//   ....[40]....
        /*00fc*/ 	.word	0xffffffff


	//   ....[41]....
        /*0100*/ 	.word	0xffffffff


	//   ....[42]....
        /*0104*/ 	.word	0xffffffff


	//   ....[43]....
        /*0108*/ 	.word	0xffffffff


	//   ....[44]....
        /*010c*/ 	.word	0xffffffff


	//   ....[45]....
        /*0110*/ 	.word	0xffffffff


	//   ....[46]....
        /*0114*/ 	.word	0xffffffff


	//   ....[47]....
        /*0118*/ 	.word	0xffffffff


	//   ....[48]....
        /*011c*/ 	.word	0xffffffff


	//   ....[49]....
        /*0120*/ 	.word	0xffffffff


	//   ....[50]....
        /*0124*/ 	.word	0xffffffff


	//   ....[51]....
        /*0128*/ 	.word	0xffffffff


	//   ....[52]....
        /*012c*/ 	.word	0xffffffff


	//   ....[53]....
        /*0130*/ 	.word	0xffffffff


	//   ....[54]....
        /*0134*/ 	.word	0xffffffff


	//   ....[55]....
        /*0138*/ 	.word	0xffffffff


	//   ....[56]....
        /*013c*/ 	.word	0xffffffff


	//   ....[57]....
        /*0140*/ 	.word	0xffffffff


	//   ....[58]....
        /*0144*/ 	.word	0xffffffff


	//   ....[59]....
        /*0148*/ 	.word	0xffffffff


	//----- nvinfo : EIATTR_COOP_GROUP_INSTR_OFFSETS
	.align		4
.L_286:
        /*014c*/ 	.byte	0x04, 0x28
        /*014e*/ 	.short	(.L_288 - .L_287)


	//   ....[0]....
.L_287:
        /*0150*/ 	.word	0x00000c90


	//   ....[1]....
        /*0154*/ 	.word	0x00000cc0


	//   ....[2]....
        /*0158*/ 	.word	0x00000ce0


	//   ....[3]....
        /*015c*/ 	.word	0x00000cf0


	//   ....[4]....
        /*0160*/ 	.word	0x00000e80


	//   ....[5]....
        /*0164*/ 	.word	0x00000eb0


	//   ....[6]....
        /*0168*/ 	.word	0x00000ee0


	//   ....[7]....
        /*016c*/ 	.word	0x00000f00


	//   ....[8]....
        /*0170*/ 	.word	0x00001080


	//   ....[9]....
        /*0174*/ 	.word	0x000010b0


	//   ....[10]....
        /*0178*/ 	.word	0x000010e0


	//   ....[11]....
        /*017c*/ 	.word	0x00001100


	//   ....[12]....
        /*0180*/ 	.word	0x00001280


	//   ....[13]....
        /*0184*/ 	.word	0x000012b0


	//   ....[14]....
        /*0188*/ 	.word	0x000012e0


	//   ....[15]....
        /*018c*/ 	.word	0x00001300


	//   ....[16]....
        /*0190*/ 	.word	0x00001480


	//   ....[17]....
        /*0194*/ 	.word	0x000014b0


	//   ....[18]....
        /*0198*/ 	.word	0x000014e0


	//   ....[19]....
        /*019c*/ 	.word	0x00001500


	//   ....[20]....
        /*01a0*/ 	.word	0x00002260


	//   ....[21]....
        /*01a4*/ 	.word	0x00002270


	//   ....[22]....
        /*01a8*/ 	.word	0x00002280


	//   ....[23]....
        /*01ac*/ 	.word	0x000022a0


	//   ....[24]....
        /*01b0*/ 	.word	0x00002420


	//   ....[25]....
        /*01b4*/ 	.word	0x00002460


	//   ....[26]....
        /*01b8*/ 	.word	0x00002490


	//   ....[27]....
        /*01bc*/ 	.word	0x000024b0


	//   ....[28]....
        /*01c0*/ 	.word	0x00002630


	//   ....[29]....
        /*01c4*/ 	.word	0x00002670


	//   ....[30]....
        /*01c8*/ 	.word	0x000026a0


	//   ....[31]....
        /*01cc*/ 	.word	0x000026c0


	//   ....[32]....
        /*01d0*/ 	.word	0x00002840


	//   ....[33]....
        /*01d4*/ 	.word	0x00002880


	//   ....[34]....
        /*01d8*/ 	.word	0x000028b0


	//   ....[35]....
        /*01dc*/ 	.word	0x000028d0


	//   ....[36]....
        /*01e0*/ 	.word	0x00002a50


	//   ....[37]....
        /*01e4*/ 	.word	0x00002a90


	//   ....[38]....
        /*01e8*/ 	.word	0x00002ac0


	//   ....[39]....
        /*01ec*/ 	.word	0x00002ae0


	//   ....[40]....
        /*01f0*/ 	.word	0x00004f90


	//   ....[41]....
        /*01f4*/ 	.word	0x00004fc0


	//   ....[42]....
        /*01f8*/ 	.word	0x00004fe0


	//   ....[43]....
        /*01fc*/ 	.word	0x00004ff0


	//   ....[44]....
        /*0200*/ 	.word	0x00005180


	//   ....[45]....
        /*0204*/ 	.word	0x000051b0


	//   ....[46]....
        /*0208*/ 	.word	0x000051e0


	//   ....[47]....
        /*020c*/ 	.word	0x00005200


	//   ....[48]....
        /*0210*/ 	.word	0x00005380


	//   ....[49]....
        /*0214*/ 	.word	0x000053b0


	//   ....[50]....
        /*0218*/ 	.word	0x000053e0


	//   ....[51]....
        /*021c*/ 	.word	0x00005400


	//   ....[52]....
        /*0220*/ 	.word	0x00005580


	//   ....[53]....
        /*0224*/ 	.word	0x000055c0


	//   ....[54]....
        /*0228*/ 	.word	0x000055f0


	//   ....[55]....
        /*022c*/ 	.word	0x00005600


	//   ....[56]....
        /*0230*/ 	.word	0x00005780


	//   ....[57]....
        /*0234*/ 	.word	0x000057b0


	//   ....[58]....
        /*0238*/ 	.word	0x000057e0


	//   ....[59]....
        /*023c*/ 	.word	0x00005800


	//----- nvinfo : EIATTR_VRC_CTA_INIT_COUNT
	.align		4
.L_288:
        /*0240*/ 	.byte	0x02, 0x4a
	.zero		1
	.zero		1


	//----- nvinfo : EIATTR_EXIT_INSTR_OFFSETS
	.align		4
        /*0244*/ 	.byte	0x04, 0x1c
        /*0246*/ 	.short	(.L_290 - .L_289)


	//   ....[0]....
.L_289:
        /*0248*/ 	.word	0x00000030


	//   ....[1]....
        /*024c*/ 	.word	0x000064a0


	//   ....[2]....
        /*0250*/ 	.word	0x000064e0


	//----- nvinfo : EIATTR_MAX_THREADS
	.align		4
.L_290:
        /*0254*/ 	.byte	0x04, 0x05
        /*0256*/ 	.short	(.L_292 - .L_291)
.L_291:
        /*0258*/ 	.word	0x00000100
        /*025c*/ 	.word	0x00000001
        /*0260*/ 	.word	0x00000001


	//----- nvinfo : EIATTR_CRS_STACK_SIZE
	.align		4
.L_292:
        /*0264*/ 	.byte	0x04, 0x1e
        /*0266*/ 	.short	(.L_294 - .L_293)
.L_293:
        /*0268*/ 	.word	0x00000000


	//----- nvinfo : EIATTR_CBANK_PARAM_SIZE
	.align		4
.L_294:
        /*026c*/ 	.byte	0x03, 0x19
        /*026e*/ 	.short	0x001d


	//----- nvinfo : EIATTR_PARAM_CBANK
	.align		4
        /*0270*/ 	.byte	0x04, 0x0a
        /*0272*/ 	.short	(.L_296 - .L_295)
	.align		4
.L_295:
        /*0274*/ 	.word	index@(.nv.constant0._ZN6thrust24THRUST_300001_SM_1000_NS8cuda_cub4core6detail13_kernel_agentINS1_8__reduce11ReduceAgentINS0_12zip_iteratorIN4cuda3std3__45tupleIJNS0_10device_ptrIdEENS0_17counting_iteratorIlNS0_11use_defaultESF_SF_EEEEEEEPNSB_IJdlEEESJ_iNS1_9__extrema9arg_max_fIdl10ComparatorEEEEJSI_SK_iSO_EEEvDpT0_)
        /*0278*/ 	.short	0x0380
        /*027a*/ 	.short	0x001d


	//----- nvinfo : EIATTR_SW_WAR
	.align		4
.L_296:
        /*027c*/ 	.byte	0x04, 0x36
        /*027e*/ 	.short	(.L_298 - .L_297)
.L_297:
        /*0280*/ 	.word	0x00000008
.L_298:


//--------------------- .nv.info._Z10columnSwapPdii --------------------------
	.section	.nv.info._Z10columnSwapPdii,"",@"SHT_CUDA_INFO"
	.sectionflags	@""
	.align	4


	//----- nvinfo : EIATTR_CUDA_API_VERSION
	.align		4
        /*0000*/ 	.byte	0x04, 0x37
        /*0002*/ 	.short	(.L_300 - .L_299)
.L_299:
        /*0004*/ 	.word	0x00000082


	//----- nvinfo : EIATTR_KPARAM_INFO
	.align		4
.L_300:
        /*0008*/ 	.byte	0x04, 0x17
        /*000a*/ 	.short	(.L_302 - .L_301)
.L_301:
        /*000c*/ 	.word	0x00000000
        /*0010*/ 	.short	0x0002
        /*0012*/ 	.short	0x000c
        /*0014*/ 	.byte	0x00, 0xf0, 0x11, 0x00


	//----- nvinfo : EIATTR_KPARAM_INFO
	.align		4
.L_302:
        /*0018*/ 	.byte	0x04, 0x17
        /*001a*/ 	.short	(.L_304 - .L_303)
.L_303:
        /*001c*/ 	.word	0x00000000
        /*0020*/ 	.short	0x0001
        /*0022*/ 	.short	0x0008
        /*0024*/ 	.byte	0x00, 0xf0, 0x11, 0x00


	//----- nvinfo : EIATTR_KPARAM_INFO
	.align		4
.L_304:
        /*0028*/ 	.byte	0x04, 0x17
        /*002a*/ 	.short	(.L_306 - .L_305)
.L_305:
        /*002c*/ 	.word	0x00000000
        /*0030*/ 	.short	0x0000
        /*0032*/ 	.short	0x0000
        /*0034*/ 	.byte	0x00, 0xf5, 0x21, 0x00


	//----- nvinfo : EIATTR_SPARSE_MMA_MASK
	.align		4
.L_306:
        /*0038*/ 	.byte	0x03, 0x50
        /*003a*/ 	.short	0x0000


	//----- nvinfo : EIATTR_MAXREG_COUNT
	.align		4
        /*003c*/ 	.byte	0x03, 0x1b
        /*003e*/ 	.short	0x00ff


	//----- nvinfo : EIATTR_MERCURY_ISA_VERSION
	.align		4
        /*0040*/ 	.byte	0x03, 0x5f
        /*0042*/ 	.short	0x0101


	//----- nvinfo : EIATTR_VRC_CTA_INIT_COUNT
	.align		4
        /*0044*/ 	.byte	0x02, 0x4a
	.zero		1
	.zero		1


	//----- nvinfo : EIATTR_EXIT_INSTR_OFFSETS
	.align		4
        /*0048*/ 	.byte	0x04, 0x1c
        /*004a*/ 	.short	(.L_308 - .L_307)


	//   ....[0]....
.L_307:
        /*004c*/ 	.word	0x000000a0


	//   ....[1]....
        /*0050*/ 	.word	0x00000a80


	//----- nvinfo : EIATTR_CRS_STACK_SIZE
	.align		4
.L_308:
        /*0054*/ 	.byte	0x04, 0x1e
        /*0056*/ 	.short	(.L_310 - .L_309)
.L_309:
        /*0058*/ 	.word	0x00000000


	//----- nvinfo : EIATTR_CBANK_PARAM_SIZE
	.align		4
.L_310:
        /*005c*/ 	.byte	0x03, 0x19
        /*005e*/ 	.short	0x0010


	//----- nvinfo : EIATTR_PARAM_CBANK
	.align		4
        /*0060*/ 	.byte	0x04, 0x0a
        /*0062*/ 	.short	(.L_312 - .L_311)
	.align		4
.L_311:
        /*0064*/ 	.word	index@(.nv.constant0._Z10columnSwapPdii)
        /*0068*/ 	.short	0x0380
        /*006a*/ 	.short	0x0010


	//----- nvinfo : EIATTR_SW_WAR
	.align		4
.L_312:
        /*006c*/ 	.byte	0x04, 0x36
        /*006e*/ 	.short	(.L_314 - .L_313)
.L_313:
        /*0070*/ 	.word	0x00000008
.L_314:


//--------------------- .nv.info._Z9swapLinesPdiii --------------------------
	.section	.nv.info._Z9swapLinesPdiii,"",@"SHT_CUDA_INFO"
	.sectionflags	@""
	.align	4


	//----- nvinfo : EIATTR_CUDA_API_VERSION
	.align		4
        /*0000*/ 	.byte	0x04, 0x37
        /*0002*/ 	.short	(.L_316 - .L_315)
.L_315:
        /*0004*/ 	.word	0x00000082


	//----- nvinfo : EIATTR_KPARAM_INFO
	.align		4
.L_316:
        /*0008*/ 	.byte	0x04, 0x17
        /*000a*/ 	.short	(.L_318 - .L_317)
.L_317:
        /*000c*/ 	.word	0x00000000
        /*0010*/ 	.short	0x0003
        /*0012*/ 	.short	0x0010
        /*0014*/ 	.byte	0x00, 0xf0, 0x11, 0x00


	//----- nvinfo : EIATTR_KPARAM_INFO
	.align		4
.L_318:
        /*0018*/ 	.byte	0x04, 0x17
        /*001a*/ 	.short	(.L_320 - .L_319)
.L_319:
        /*001c*/ 	.word	0x00000000
        /*0020*/ 	.short	0x0002
        /*0022*/ 	.short	0x000c
        /*0024*/ 	.byte	0x00, 0xf0, 0x11, 0x00


	//----- nvinfo : EIATTR_KPARAM_INFO
	.align		4
.L_320:
        /*0028*/ 	.byte	0x04, 0x17
        /*002a*/ 	.short	(.L_322 - .L_321)
.L_321:
        /*002c*/ 	.word	0x00000000
        /*0030*/ 	.short	0x0001
        /*0032*/ 	.short	0x0008
        /*0034*/ 	.byte	0x00, 0xf0, 0x11, 0x00


	//----- nvinfo : EIATTR_KPARAM_INFO
	.align		4
.L_322:
        /*0038*/ 	.byte	0x04, 0x17
        /*003a*/ 	.short	(.L_324 - .L_323)
.L_323:
        /*003c*/ 	.word	0x00000000
        /*0040*/ 	.short	0x0000
        /*0042*/ 	.short	0x0000
        /*0044*/ 	.byte	0x00, 0xf5, 0x21, 0x00


	//----- nvinfo : EIATTR_SPARSE_MMA_MASK
	.align		4
.L_324:
        /*0048*/ 	.byte	0x03, 0x50
        /*004a*/ 	.short	0x0000


	//----- nvinfo : EIATTR_MAXREG_COUNT
	.align		4
        /*004c*/ 	.byte	0x03, 0x1b
        /*004e*/ 	.short	0x00ff


	//----- nvinfo : EIATTR_MERCURY_ISA_VERSION
	.align		4
        /*0050*/ 	.byte	0x03, 0x5f
        /*0052*/ 	.short	0x0101


	//----- nvinfo : EIATTR_VRC_CTA_INIT_COUNT
	.align		4
        /*0054*/ 	.byte	0x02, 0x4a
	.zero		1
	.zero		1


	//----- nvinfo : EIATTR_EXIT_INSTR_OFFSETS
	.align		4
        /*0058*/ 	.byte	0x04, 0x1c
        /*005a*/ 	.short	(.L_326 - .L_325)


	//   ....[0]....
.L_325:
        /*005c*/ 	.word	0x00000080


	//   ....[1]....
        /*0060*/ 	.word	0x00000430


	//   ....[2]....
        /*0064*/ 	.word	0x000006a0


	//----- nvinfo : EIATTR_CRS_STACK_SIZE
	.align		4
.L_326:
        /*0068*/ 	.byte	0x04, 0x1e
        /*006a*/ 	.short	(.L_328 - .L_327)
.L_327:
        /*006c*/ 	.word	0x00000000


	//----- nvinfo : EIATTR_CBANK_PARAM_SIZE
	.align		4
.L_328:
        /*0070*/ 	.byte	0x03, 0x19
        /*0072*/ 	.short	0x0014


	//----- nvinfo : EIATTR_PARAM_CBANK
	.align		4
        /*0074*/ 	.byte	0x04, 0x0a
        /*0076*/ 	.short	(.L_330 - .L_329)
	.align		4
.L_329:
        /*0078*/ 	.word	index@(.nv.constant0._Z9swapLinesPdiii)
        /*007c*/ 	.short	0x0380
        /*007e*/ 	.short	0x0014


	//----- nvinfo : EIATTR_SW_WAR
	.align		4
.L_330:
        /*0080*/ 	.byte	0x04, 0x36
        /*0082*/ 	.short	(.L_332 - .L_331)
.L_331:
        /*0084*/ 	.word	0x00000008
.L_332:


//--------------------- .nv.callgraph             --------------------------
	.section	.nv.callgraph,"",@"SHT_CUDA_CALLGRAPH"
	.align	4
	.sectionentsize	8
	.align		4
        /*0000*/ 	.word	0x00000000
	.align		4
        /*0004*/ 	.word	0xffffffff
	.align		4
        /*0008*/ 	.word	0x00000000
	.align		4
        /*000c*/ 	.word	0xfffffffe
	.align		4
        /*0010*/ 	.word	0x00000000
	.align		4
        /*0014*/ 	.word	0xfffffffd
	.align		4
        /*0018*/ 	.word	0x00000000
	.align		4
        /*001c*/ 	.word	0xfffffffc


//--------------------- .nv.constant4             --------------------------
	.section	.nv.constant4,"a",@progbits
	.align	8
	.align		8
.nv.constant4:
        /*0000*/ 	.dword	_ZN34_INTERNAL_26176d94_4_k_cu_8cf943914cuda3std3__45__cpo5beginE
	.align		8
        /*0008*/ 	.dword	_ZN34_INTERNAL_26176d94_4_k_cu_8cf943914cuda3std3__45__cpo3endE
	.align		8
        /*0010*/ 	.dword	_ZN34_INTERNAL_26176d94_4_k_cu_8cf943914cuda3std3__45__cpo6cbeginE
	.align		8
        /*0018*/ 	.dword	_ZN34_INTERNAL_26176d94_4_k_cu_8cf943914cuda3std3__45__cpo4cendE
	.align		8
        /*0020*/ 	.dword	_ZN34_INTERNAL_26176d94_4_k_cu_8cf943914cuda3std3__45__cpo6rbeginE
	.align		8
        /*0028*/ 	.dword	_ZN34_INTERNAL_26176d94_4_k_cu_8cf943914cuda3std3__45__cpo4rendE
	.align		8
        /*0030*/ 	.dword	_ZN34_INTERNAL_26176d94_4_k_cu_8cf943914cuda3std3__45__cpo7crbeginE
	.align		8
        /*0038*/ 	.dword	_ZN34_INTERNAL_26176d94_4_k_cu_8cf943914cuda3std3__45__cpo5crendE
	.align		8
        /*0040*/ 	.dword	_ZN34_INTERNAL_26176d94_4_k_cu_8cf943914cuda3std3__436_GLOBAL__N__26176d94_4_k_cu_8cf943916ignoreE
	.align		8
        /*0048*/ 	.dword	_ZN34_INTERNAL_26176d94_4_k_cu_8cf943914cuda3std3__419piecewise_constructE
	.align		8
        /*0050*/ 	.dword	_ZN34_INTERNAL_26176d94_4_k_cu_8cf943914cuda3std3__48in_placeE
	.align		8
        /*0058*/ 	.dword	_ZN34_INTERNAL_26176d94_4_k_cu_8cf943914cuda3std3__420unreachable_sentinelE
	.align		8
        /*0060*/ 	.dword	_ZN34_INTERNAL_26176d94_4_k_cu_8cf943914cuda3std3__47nulloptE
	.align		8
        /*0068*/ 	.dword	_ZN34_INTERNAL_26176d94_4_k_cu_8cf943914cuda3std3__48unexpectE
	.align		8
        /*0070*/ 	.dword	_ZN34_INTERNAL_26176d94_4_k_cu_8cf943914cuda3std6ranges3__45__cpo4swapE
	.align		8
        /*0078*/ 	.dword	_ZN34_INTERNAL_26176d94_4_k_cu_8cf943914cuda3std6ranges3__45__cpo9iter_moveE
	.align		8
        /*0080*/ 	.dword	_ZN34_INTERNAL_26176d94_4_k_cu_8cf943914cuda3std6ranges3__45__cpo5beginE
	.align		8
        /*0088*/ 	.dword	_ZN34_INTERNAL_26176d94_4_k_cu_8cf943914cuda3std6ranges3__45__cpo3endE
	.align		8
        /*0090*/ 	.dword	_ZN34_INTERNAL_26176d94_4_k_cu_8cf943914cuda3std6ranges3__45__cpo6cbeginE
	.align		8
        /*0098*/ 	.dword	_ZN34_INTERNAL_26176d94_4_k_cu_8cf943914cuda3std6ranges3__45__cpo4cendE
	.align		8
        /*00a0*/ 	.dword	_ZN34_INTERNAL_26176d94_4_k_cu_8cf943914cuda3std6ranges3__45__cpo7advanceE
	.align		8
        /*00a8*/ 	.dword	_ZN34_INTERNAL_26176d94_4_k_cu_8cf943914cuda3std6ranges3__45__cpo9iter_swapE
	.align		8
        /*00b0*/ 	.dword	_ZN34_INTERNAL_26176d94_4_k_cu_8cf943914cuda3std6ranges3__45__cpo4nextE
	.align		8
        /*00b8*/ 	.dword	_ZN34_INTERNAL_26176d94_4_k_cu_8cf943914cuda3std6ranges3__45__cpo4prevE
	.align		8
        /*00c0*/ 	.dword	_ZN34_INTERNAL_26176d94_4_k_cu_8cf943914cuda3std6ranges3__45__cpo4dataE
	.align		8
        /*00c8*/ 	.dword	_ZN34_INTERNAL_26176d94_4_k_cu_8cf943914cuda3std6ranges3__45__cpo5cdataE
	.align		8
        /*00d0*/ 	.dword	_ZN34_INTERNAL_26176d94_4_k_cu_8cf943914cuda3std6ranges3__45__cpo4sizeE
	.align		8
        /*00d8*/ 	.dword	_ZN34_INTERNAL_26176d94_4_k_cu_8cf943914cuda3std6ranges3__45__cpo5ssizeE
	.align		8
        /*00e0*/ 	.dword	_ZN34_INTERNAL_26176d94_4_k_cu_8cf943914cuda3std6ranges3__45__cpo8distanceE
	.align		8
        /*00e8*/ 	.dword	_ZN34_INTERNAL_26176d94_4_k_cu_8cf943916thrust24THRUST_300001_SM_1000_NS8cuda_cub3parE
	.align		8
        /*00f0*/ 	.dword	_ZN34_INTERNAL_26176d94_4_k_cu_8cf943916thrust24THRUST_300001_SM_1000_NS8cuda_cub10par_nosyncE
	.align		8
        /*00f8*/ 	.dword	_ZN34_INTERNAL_26176d94_4_k_cu_8cf943916thrust24THRUST_300001_SM_1000_NS6system6detail10sequential3seqE
	.align		8
        /*0100*/ 	.dword	_ZN34_INTERNAL_26176d94_4_k_cu_8cf943916thrust24THRUST_300001_SM_1000_NS6system3cpp3parE
	.align		8
        /*0108*/ 	.dword	_ZN34_INTERNAL_26176d94_4_k_cu_8cf943916thrust24THRUST_300001_SM_1000_NS12placeholders2_1E
	.align		8
        /*0110*/ 	.dword	_ZN34_INTERNAL_26176d94_4_k_cu_8cf943916thrust24THRUST_300001_SM_1000_NS12placeholders2_2E
	.align		8
        /*0118*/ 	.dword	_ZN34_INTERNAL_26176d94_4_k_cu_8cf943916thrust24THRUST_300001_SM_1000_NS12placeholders2_3E
	.align		8
        /*0120*/ 	.dword	_ZN34_INTERNAL_26176d94_4_k_cu_8cf943916thrust24THRUST_300001_SM_1000_NS12placeholders2_4E
	.align		8
        /*0128*/ 	.dword	_ZN34_INTERNAL_26176d94_4_k_cu_8cf943916thrust24THRUST_300001_SM_1000_NS12placeholders2_5E
	.align		8
        /*0130*/ 	.dword	_ZN34_INTERNAL_26176d94_4_k_cu_8cf943916thrust24THRUST_300001_SM_1000_NS12placeholders2_6E
	.align		8
        /*0138*/ 	.dword	_ZN34_INTERNAL_26176d94_4_k_cu_8cf943916thrust24THRUST_300001_SM_1000_NS12placeholders2_7E
	.align		8
        /*0140*/ 	.dword	_ZN34_INTERNAL_26176d94_4_k_cu_8cf943916thrust24THRUST_300001_SM_1000_NS12placeholders2_8E
	.align		8
        /*0148*/ 	.dword	_ZN34_INTERNAL_26176d94_4_k_cu_8cf943916thrust24THRUST_300001_SM_1000_NS12placeholders2_9E
	.align		8
        /*0150*/ 	.dword	_ZN34_INTERNAL_26176d94_4_k_cu_8cf943916thrust24THRUST_300001_SM_1000_NS12placeholders3_10E
	.align		8
        /*0158*/ 	.dword	_ZN34_INTERNAL_26176d94_4_k_cu_8cf943916thrust24THRUST_300001_SM_1000_NS3seqE
	.align		8
        /*0160*/ 	.dword	_ZN34_INTERNAL_26176d94_4_k_cu_8cf943916thrust24THRUST_300001_SM_1000_NS6deviceE


//--------------------- .text._ZN3cub18CUB_300001_SM_10006detail11EmptyKernelIvEEvv --------------------------
	.section	.text._ZN3cub18CUB_300001_SM_10006detail11EmptyKernelIvEEvv,"ax",@progbits
	.align	128
        .global         _ZN3cub18CUB_300001_SM_10006detail11EmptyKernelIvEEvv
        .type           _ZN3cub18CUB_300001_SM_10006detail11EmptyKernelIvEEvv,@function
        .size           _ZN3cub18CUB_300001_SM_10006detail11EmptyKernelIvEEvv,(.L_x_718 - _ZN3cub18CUB_300001_SM_10006detail11EmptyKernelIvEEvv)
        .other          _ZN3cub18CUB_300001_SM_10006detail11EmptyKernelIvEEvv,@"STO_CUDA_ENTRY STV_DEFAULT"
_ZN3cub18CUB_300001_SM_10006detail11EmptyKernelIvEEvv:
.text._ZN3cub18CUB_300001_SM_10006detail11EmptyKernelIvEEvv:
[----:B------:R-:W-:Y:S01]  /*0000*/  LDC R1, c[0x0][0x37c] ;  /* 0x0000df00ff017b82 */ /* 0x000fe20000000800 */
[----:B------:R-:W-:Y:S05]  /*0010*/  EXIT ;  /* 0x000000000000794d */ /* 0x000fea0003800000 */
.L_x_0:
[----:B------:R-:W-:-:S00]  /*0020*/  BRA `(.L_x_0) ;  /* 0xfffffffc00fc7947 */ /* 0x000fc0000383ffff */
[----:B------:R-:W-:-:S00]  /*0030*/  NOP ;  /* 0x0000000000007918 */ /* 0x000fc00000000000 */
        /* <DEDUP_REMOVED lines=12> */
.L_x_718:


//--------------------- .text._ZN6thrust24THRUST_300001_SM_1000_NS8cuda_cub4core6detail13_kernel_agentINS1_8__reduce11ReduceAgentIPN4cuda3std3__45tupleIJdlEEESC_SB_lNS1_9__extrema9arg_max_fIdl10ComparatorEEEEJSC_SC_iSG_EEEvDpT0_ --------------------------
	.section	.text._ZN6thrust24THRUST_300001_SM_1000_NS8cuda_cub4core6detail13_kernel_agentINS1_8__reduce11ReduceAgentIPN4cuda3std3__45tupleIJdlEEESC_SB_lNS1_9__extrema9arg_max_fIdl10ComparatorEEEEJSC_SC_iSG_EEEvDpT0_,"ax",@progbits
	.align	128
        .global         _ZN6thrust24THRUST_300001_SM_1000_NS8cuda_cub4core6detail13_kernel_agentINS1_8__reduce11ReduceAgentIPN4cuda3std3__45tupleIJdlEEESC_SB_lNS1_9__extrema9arg_max_fIdl10ComparatorEEEEJSC_SC_iSG_EEEvDpT0_
        .type           _ZN6thrust24THRUST_300001_SM_1000_NS8cuda_cub4core6detail13_kernel_agentINS1_8__reduce11ReduceAgentIPN4cuda3std3__45tupleIJdlEEESC_SB_lNS1_9__extrema9arg_max_fIdl10ComparatorEEEEJSC_SC_iSG_EEEvDpT0_,@function
        .size           _ZN6thrust24THRUST_300001_SM_1000_NS8cuda_cub4core6detail13_kernel_agentINS1_8__reduce11ReduceAgentIPN4cuda3std3__45tupleIJdlEEESC_SB_lNS1_9__extrema9arg_max_fIdl10ComparatorEEEEJSC_SC_iSG_EEEvDpT0_,(.L_x_719 - _ZN6thrust24THRUST_300001_SM_1000_NS8cuda_cub4core6detail13_kernel_agentINS1_8__reduce11ReduceAgentIPN4cuda3std3__45tupleIJdlEEESC_SB_lNS1_9__extrema9arg_max_fIdl10ComparatorEEEEJSC_SC_iSG_EEEvDpT0_)
        .other          _ZN6thrust24THRUST_300001_SM_1000_NS8cuda_cub4core6detail13_kernel_agentINS1_8__reduce11ReduceAgentIPN4cuda3std3__45tupleIJdlEEESC_SB_lNS1_9__extrema9arg_max_fIdl10ComparatorEEEEJSC_SC_iSG_EEEvDpT0_,@"STO_CUDA_ENTRY STV_DEFAULT"
_ZN6thrust24THRUST_300001_SM_1000_NS8cuda_cub4core6detail13_kernel_agentINS1_8__reduce11ReduceAgentIPN4cuda3std3__45tupleIJdlEEESC_SB_lNS1_9__extrema9arg_max_fIdl10ComparatorEEEEJSC_SC_iSG_EEEvDpT0_:
.text._ZN6thrust24THRUST_300001_SM_1000_NS8cuda_cub4core6detail13_kernel_agentINS1_8__reduce11ReduceAgentIPN4cuda3std3__45tupleIJdlEEESC_SB_lNS1_9__extrema9arg_max_fIdl10ComparatorEEEEJSC_SC_iSG_EEEvDpT0_:
[----:B------:R-:W-:Y:S01]  /*0000*/  LDC R1, c[0x0][0x37c] ;  /* 0x0000df00ff017b82 */ /* 0x000fe20000000800 */
[----:B------:R-:W0:Y:S02]  /*0010*/  LDCU UR8, c[0x0][0x390] ;  /* 0x00007200ff0877ac */ /* 0x000e240008000800 */
[----:B0-----:R-:W-:-:S13]  /*0020*/  ISETP.NE.AND P0, PT, RZ, UR8, PT ;  /* 0x00000008ff007c0c */ /* 0x001fda000bf05270 */
[----:B------:R-:W-:Y:S05]  /*0030*/  @!P0 EXIT ;  /* 0x000000000000894d */ /* 0x000fea0003800000 */
[----:B------:R-:W-:Y:S01]  /*0040*/  UISETP.GT.AND UP0, UPT, UR8, 0x4ff, UPT ;  /* 0x000004ff0800788c */ /* 0x000fe2000bf04270 */
[----:B------:R-:W-:Y:S01]  /*0050*/  BSSY.RECONVERGENT B0, `(.L_x_1) ;  /* 0x00006c1000007945 */ /* 0x000fe20003800200 */
[----:B------:R-:W0:Y:S07]  /*0060*/  LDCU.64 UR10, c[0x0][0x358] ;  /* 0x00006b00ff0a77ac */ /* 0x000e2e0008000a00 */
[----:B------:R-:W-:Y:S05]  /*0070*/  BRA.U UP0, `(.L_x_2) ;  /* 0x0000003900807547 */ /* 0x000fea000b800000 */
[----:B------:R-:W1:Y:S01]  /*0080*/  S2R R0, SR_TID.X ;  /* 0x0000000000007919 */ /* 0x000e620000002100 */
[----:B------:R-:W2:Y:S01]  /*0090*/  LDCU UR4, c[0x0][0x390] ;  /* 0x00007200ff0477ac */ /* 0x000ea20008000800 */
[----:B------:R-:W-:Y:S01]  /*00a0*/  BSSY.RECONVERGENT B1, `(.L_x_3) ;  /* 0x000000b000017945 */ /* 0x000fe20003800200 */
[----:B------:R-:W-:Y:S02]  /*00b0*/  CS2R R14, SRZ ;  /* 0x00000000000e7805 */ /* 0x000fe4000001ff00 */
[----:B------:R-:W-:Y:S02]  /*00c0*/  CS2R R12, SRZ ;  /* 0x00000000000c7805 */ /* 0x000fe4000001ff00 */
[----:B-1----:R-:W-:Y:S01]  /*00d0*/  ISETP.GE.AND P0, PT, R0, UR8, PT ;  /* 0x0000000800007c0c */ /* 0x002fe2000bf06270 */
[----:B------:R-:W-:-:S12]  /*00e0*/  IMAD.MOV.U32 R19, RZ, RZ, R0 ;  /* 0x000000ffff137224 */ /* 0x000fd800078e0000 */
[----:B--2---:R-:W-:Y:S05]  /*00f0*/  @P0 BRA `(.L_x_4) ;  /* 0x0000000000140947 */ /* 0x004fea0003800000 */
[----:B------:R-:W1:Y:S02]  /*0100*/  LDC.64 R2, c[0x0][0x380] ;  /* 0x0000e000ff027b82 */ /* 0x000e640000000a00 */
[----:B-1----:R-:W-:-:S05]  /*0110*/  IMAD.WIDE.U32 R2, R0, 0x10, R2 ;  /* 0x0000001000027825 */ /* 0x002fca00078e0002 */
[----:B0-----:R1:W5:Y:S04]  /*0120*/  LDG.E.64.CONSTANT R14, desc[UR10][R2.64] ;  /* 0x0000000a020e7981 */ /* 0x001368000c1e9b00 */
[----:B------:R1:W5:Y:S01]  /*0130*/  LDG.E.64.CONSTANT R12, desc[UR10][R2.64+0x8] ;  /* 0x0000080a020c7981 */ /* 0x000362000c1e9b00 */
[----:B------:R-:W-:-:S07]  /*0140*/  VIADD R19, R0, 0x100 ;  /* 0x0000010000137836 */ /* 0x000fce0000000000 */
.L_x_4:
[----:B0-----:R-:W-:Y:S05]  /*0150*/  BSYNC.RECONVERGENT B1 ;  /* 0x0000000000017941 */ /* 0x001fea0003800200 */
.L_x_3:
[----:B------:R-:W-:Y:S01]  /*0160*/  ISETP.GE.AND P0, PT, R19, UR8, PT ;  /* 0x0000000813007c0c */ /* 0x000fe2000bf06270 */
[----:B------:R-:W-:-:S12]  /*0170*/  BSSY.RECONVERGENT B1, `(.L_x_5) ;  /* 0x0000099000017945 */ /* 0x000fd80003800200 */
[----:B------:R-:W-:Y:S05]  /*0180*/  @P0 BRA `(.L_x_6) ;  /* 0x00000008005c0947 */ /* 0x000fea0003800000 */
[----:B------:R-:W-:Y:S01]  /*0190*/  LOP3.LUT R4, RZ, R19, RZ, 0x33, !PT ;  /* 0x00000013ff047212 */ /* 0x000fe200078e33ff */
[----:B------:R-:W-:Y:S04]  /*01a0*/  BSSY.RECONVERGENT B2, `(.L_x_7) ;  /* 0x000002e000027945 */ /* 0x000fe80003800200 */
[----:B------:R-:W-:-:S05]  /*01b0*/  VIADD R4, R4, UR8 ;  /* 0x0000000804047c36 */ /* 0x000fca0008000000 */
[----:B-1----:R-:W-:-:S04]  /*01c0*/  LOP3.LUT R2, R4, 0x300, RZ, 0xc0, !PT ;  /* 0x0000030004027812 */ /* 0x002fc800078ec0ff */
[----:B------:R-:W-:-:S13]  /*01d0*/  ISETP.NE.AND P0, PT, R2, 0x300, PT ;  /* 0x000003000200780c */ /* 0x000fda0003f05270 */
[----:B------:R-:W-:Y:S05]  /*01e0*/  @!P0 BRA `(.L_x_8) ;  /* 0x0000000000a48947 */ /* 0x000fea0003800000 */
[----:B------:R-:W0:Y:S01]  /*01f0*/  LDC.64 R2, c[0x0][0x380] ;  /* 0x0000e000ff027b82 */ /* 0x000e220000000a00 */
[----:B------:R-:W-:-:S04]  /*0200*/  LEA.HI R5, R4, 0x1, RZ, 0x18 ;  /* 0x0000000104057811 */ /* 0x000fc800078fc0ff */
[----:B------:R-:W-:-:S05]  /*0210*/  LOP3.LUT R5, R5, 0x3, RZ, 0xc0, !PT ;  /* 0x0000000305057812 */ /* 0x000fca00078ec0ff */
[----:B------:R-:W-:Y:S02]  /*0220*/  IMAD.MOV R5, RZ, RZ, -R5 ;  /* 0x000000ffff057224 */ /* 0x000fe400078e0a05 */
[----:B0-----:R-:W-:-:S04]  /*0230*/  IMAD.WIDE.U32 R2, R19, 0x10, R2 ;  /* 0x0000001013027825 */ /* 0x001fc800078e0002 */
[----:B------:R-:W-:-:S07]  /*0240*/  IMAD.MOV.U32 R16, RZ, RZ, R2 ;  /* 0x000000ffff107224 */ /* 0x000fce00078e0002 */
.L_x_11:
[----:B------:R-:W-:-:S05]  /*0250*/  IMAD.MOV.U32 R2, RZ, RZ, R16 ;  /* 0x000000ffff027224 */ /* 0x000fca00078e0010 */
[----:B------:R-:W2:Y:S04]  /*0260*/  LDG.E.64.CONSTANT R8, desc[UR10][R2.64] ;  /* 0x0000000a02087981 */ /* 0x000ea8000c1e9b00 */
[----:B------:R-:W3:Y:S01]  /*0270*/  LDG.E.64.CONSTANT R10, desc[UR10][R2.64+0x8] ;  /* 0x0000080a020a7981 */ /* 0x000ee2000c1e9b00 */
[----:B------:R-:W-:Y:S01]  /*0280*/  VIADD R5, R5, 0x1 ;  /* 0x0000000105057836 */ /* 0x000fe20000000000 */
[----:B------:R-:W-:Y:S01]  /*0290*/  BSSY.RECONVERGENT B3, `(.L_x_9) ;  /* 0x000001b000037945 */ /* 0x000fe20003800200 */
[----:B-----5:R-:W-:Y:S01]  /*02a0*/  IMAD.MOV.U32 R21, RZ, RZ, R13 ;  /* 0x000000ffff157224 */ /* 0x020fe200078e000d */
[----:B------:R-:W-:Y:S01]  /*02b0*/  IADD3 R16, P3, PT, R2, 0x1000, RZ ;  /* 0x0000100002107810 */ /* 0x000fe20007f7e0ff */
[----:B------:R-:W-:Y:S01]  /*02c0*/  IMAD.MOV.U32 R17, RZ, RZ, R12 ;  /* 0x000000ffff117224 */ /* 0x000fe200078e000c */
[----:B------:R-:W-:Y:S01]  /*02d0*/  ISETP.NE.AND P2, PT, R5, RZ, PT ;  /* 0x000000ff0500720c */ /* 0x000fe20003f45270 */
[----:B------:R-:W-:-:S02]  /*02e0*/  IMAD.MOV.U32 R6, RZ, RZ, R14 ;  /* 0x000000ffff067224 */ /* 0x000fc400078e000e */
[----:B------:R-:W-:Y:S01]  /*02f0*/  IMAD.MOV.U32 R7, RZ, RZ, R15 ;  /* 0x000000ffff077224 */ /* 0x000fe200078e000f */
[----:B--2---:R-:W-:Y:S01]  /*0300*/  DSETP.GEU.AND P0, PT, |R14|, |R8|, PT ;  /* 0x400000080e00722a */ /* 0x004fe20003f0e200 */
[----:B------:R-:W-:Y:S02]  /*0310*/  IMAD.MOV.U32 R14, RZ, RZ, R8 ;  /* 0x000000ffff0e7224 */ /* 0x000fe400078e0008 */
[----:B---3--:R-:W-:Y:S02]  /*0320*/  IMAD.MOV.U32 R12, RZ, RZ, R10 ;  /* 0x000000ffff0c7224 */ /* 0x008fe400078e000a */
[----:B------:R-:W-:Y:S02]  /*0330*/  IMAD.MOV.U32 R13, RZ, RZ, R11 ;  /* 0x000000ffff0d7224 */ /* 0x000fe400078e000b */
[----:B------:R-:W-:-:S07]  /*0340*/  IMAD.MOV.U32 R15, RZ, RZ, R9 ;  /* 0x000000ffff0f7224 */ /* 0x000fce00078e0009 */
[----:B------:R-:W-:Y:S05]  /*0350*/  @!P0 BRA `(.L_x_10) ;  /* 0x0000000000388947 */ /* 0x000fea0003800000 */
[----:B------:R-:W-:Y:S01]  /*0360*/  DSETP.GEU.AND P0, PT, |R8|, |R6|, PT ;  /* 0x400000060800722a */ /* 0x000fe20003f0e200 */
[----:B------:R-:W-:Y:S02]  /*0370*/  IMAD.MOV.U32 R14, RZ, RZ, R6 ;  /* 0x000000ffff0e7224 */ /* 0x000fe400078e0006 */
[----:B------:R-:W-:Y:S02]  /*0380*/  IMAD.MOV.U32 R15, RZ, RZ, R7 ;  /* 0x000000ffff0f7224 */ /* 0x000fe400078e0007 */
[----:B------:R-:W-:Y:S02]  /*0390*/  IMAD.MOV.U32 R12, RZ, RZ, R17 ;  /* 0x000000ffff0c7224 */ /* 0x000fe400078e0011 */
[----:B------:R-:W-:-:S07]  /*03a0*/  IMAD.MOV.U32 R13, RZ, RZ, R21 ;  /* 0x000000ffff0d7224 */ /* 0x000fce00078e0015 */
[----:B------:R-:W-:Y:S05]  /*03b0*/  @!P0 BRA `(.L_x_10) ;  /* 0x0000000000208947 */ /* 0x000fea0003800000 */
[CC--:B------:R-:W-:Y:S02]  /*03c0*/  ISETP.GE.U32.AND P1, PT, R17.reuse, R10.reuse, PT ;  /* 0x0000000a1100720c */ /* 0x0c0fe40003f26070 */
[----:B------:R-:W-:Y:S02]  /*03d0*/  ISETP.LT.U32.AND P0, PT, R17, R10, PT ;  /* 0x0000000a1100720c */ /* 0x000fe40003f01070 */
[CC--:B------:R-:W-:Y:S02]  /*03e0*/  ISETP.GE.AND.EX P1, PT, R21.reuse, R11.reuse, PT, P1 ;  /* 0x0000000b1500720c */ /* 0x0c0fe40003f26310 */
[----:B------:R-:W-:Y:S02]  /*03f0*/  ISETP.LT.AND.EX P0, PT, R21, R11, PT, P0 ;  /* 0x0000000b1500720c */ /* 0x000fe40003f01300 */
[----:B------:R-:W-:Y:S02]  /*0400*/  FSEL R14, R6, R8, !P1 ;  /* 0x00000008060e7208 */ /* 0x000fe40004800000 */
[----:B------:R-:W-:-:S02]  /*0410*/  FSEL R15, R7, R9, !P1 ;  /* 0x00000009070f7208 */ /* 0x000fc40004800000 */
[----:B------:R-:W-:Y:S02]  /*0420*/  SEL R12, R17, R10, P0 ;  /* 0x0000000a110c7207 */ /* 0x000fe40000000000 */
[----:B------:R-:W-:-:S07]  /*0430*/  SEL R13, R21, R11, P0 ;  /* 0x0000000b150d7207 */ /* 0x000fce0000000000 */
.L_x_10:
[----:B------:R-:W-:Y:S05]  /*0440*/  BSYNC.RECONVERGENT B3 ;  /* 0x0000000000037941 */ /* 0x000fea0003800200 */
.L_x_9:
[----:B------:R-:W-:Y:S02]  /*0450*/  IMAD.X R3, RZ, RZ, R3, P3 ;  /* 0x000000ffff037224 */ /* 0x000fe400018e0603 */
[----:B------:R-:W-:Y:S01]  /*0460*/  VIADD R19, R19, 0x100 ;  /* 0x0000010013137836 */ /* 0x000fe20000000000 */
[----:B------:R-:W-:Y:S06]  /*0470*/  @P2 BRA `(.L_x_11) ;  /* 0xfffffffc00742947 */ /* 0x000fec000383ffff */
.L_x_8:
[----:B------:R-:W-:Y:S05]  /*0480*/  BSYNC.RECONVERGENT B2 ;  /* 0x0000000000027941 */ /* 0x000fea0003800200 */
.L_x_7:
[----:B------:R-:W0:Y:S01]  /*0490*/  LDC.64 R8, c[0x0][0x380] ;  /* 0x0000e000ff087b82 */ /* 0x000e220000000a00 */
[----:B------:R-:W-:-:S13]  /*04a0*/  ISETP.GE.U32.AND P0, PT, R4, 0x300, PT ;  /* 0x000003000400780c */ /* 0x000fda0003f06070 */
[----:B------:R-:W-:Y:S05]  /*04b0*/  @!P0 BRA `(.L_x_6) ;  /* 0x0000000400908947 */ /* 0x000fea0003800000 */
.L_x_20:
[----:B0-----:R-:W-:-:S05]  /*04c0*/  IMAD.WIDE R20, R19, 0x10, R8 ;  /* 0x0000001013147825 */ /* 0x001fca00078e0208 */
[----:B------:R-:W2:Y:S04]  /*04d0*/  LDG.E.64.CONSTANT R10, desc[UR10][R20.64] ;  /* 0x0000000a140a7981 */ /* 0x000ea8000c1e9b00 */
[----:B------:R-:W3:Y:S04]  /*04e0*/  LDG.E.64.CONSTANT R16, desc[UR10][R20.64+0x8] ;  /* 0x0000080a14107981 */ /* 0x000ee8000c1e9b00 */
[----:B-----5:R0:W5:Y:S04]  /*04f0*/  LDG.E.64.CONSTANT R6, desc[UR10][R20.64+0x1000] ;  /* 0x0010000a14067981 */ /* 0x020168000c1e9b00 */
[----:B------:R0:W5:Y:S01]  /*0500*/  LDG.E.64.CONSTANT R4, desc[UR10][R20.64+0x1008] ;  /* 0x0010080a14047981 */ /* 0x000162000c1e9b00 */
[----:B------:R-:W-:Y:S01]  /*0510*/  BSSY.RECONVERGENT B2, `(.L_x_12) ;  /* 0x0000015000027945 */ /* 0x000fe20003800200 */
[----:B--2---:R-:W-:Y:S01]  /*0520*/  DSETP.GEU.AND P0, PT, |R14|, |R10|, PT ;  /* 0x4000000a0e00722a */ /* 0x004fe20003f0e200 */
[----:B------:R-:W-:-:S02]  /*0530*/  IMAD.MOV.U32 R2, RZ, RZ, R10 ;  /* 0x000000ffff027224 */ /* 0x000fc400078e000a */
[----:B------:R-:W-:Y:S02]  /*0540*/  IMAD.MOV.U32 R3, RZ, RZ, R11 ;  /* 0x000000ffff037224 */ /* 0x000fe400078e000b */
[----:B---3--:R-:W-:Y:S02]  /*0550*/  IMAD.MOV.U32 R23, RZ, RZ, R16 ;  /* 0x000000ffff177224 */ /* 0x008fe400078e0010 */
[----:B------:R-:W-:-:S07]  /*0560*/  IMAD.MOV.U32 R25, RZ, RZ, R17 ;  /* 0x000000ffff197224 */ /* 0x000fce00078e0011 */
[----:B0-----:R-:W-:Y:S05]  /*0570*/  @!P0 BRA `(.L_x_13) ;  /* 0x0000000000388947 */ /* 0x001fea0003800000 */
[----:B------:R-:W-:Y:S01]  /*0580*/  DSETP.GEU.AND P0, PT, |R10|, |R14|, PT ;  /* 0x4000000e0a00722a */ /* 0x000fe20003f0e200 */
[----:B------:R-:W-:Y:S02]  /*0590*/  IMAD.MOV.U32 R23, RZ, RZ, R12 ;  /* 0x000000ffff177224 */ /* 0x000fe400078e000c */
[----:B------:R-:W-:Y:S02]  /*05a0*/  IMAD.MOV.U32 R25, RZ, RZ, R13 ;  /* 0x000000ffff197224 */ /* 0x000fe400078e000d */
[----:B------:R-:W-:Y:S02]  /*05b0*/  IMAD.MOV.U32 R2, RZ, RZ, R14 ;  /* 0x000000ffff027224 */ /* 0x000fe400078e000e */
[----:B------:R-:W-:-:S07]  /*05c0*/  IMAD.MOV.U32 R3, RZ, RZ, R15 ;  /* 0x000000ffff037224 */ /* 0x000fce00078e000f */
[----:B------:R-:W-:Y:S05]  /*05d0*/  @!P0 BRA `(.L_x_13) ;  /* 0x0000000000208947 */ /* 0x000fea0003800000 */
[CC--:B------:R-:W-:Y:S02]  /*05e0*/  ISETP.LT.U32.AND P1, PT, R12.reuse, R16.reuse, PT ;  /* 0x000000100c00720c */ /* 0x0c0fe40003f21070 */
[CC--:B------:R-:W-:Y:S02]  /*05f0*/  ISETP.GE.U32.AND P0, PT, R12.reuse, R16.reuse, PT ;  /* 0x000000100c00720c */ /* 0x0c0fe40003f06070 */
[CC--:B------:R-:W-:Y:S02]  /*0600*/  ISETP.LT.AND.EX P1, PT, R13.reuse, R17.reuse, PT, P1 ;  /* 0x000000110d00720c */ /* 0x0c0fe40003f21310 */
[CC--:B------:R-:W-:Y:S02]  /*0610*/  ISETP.GE.AND.EX P0, PT, R13.reuse, R17.reuse, PT, P0 ;  /* 0x000000110d00720c */ /* 0x0c0fe40003f06300 */
[----:B------:R-:W-:Y:S02]  /*0620*/  SEL R23, R12, R16, P1 ;  /* 0x000000100c177207 */ /* 0x000fe40000800000 */
[----:B------:R-:W-:-:S02]  /*0630*/  SEL R25, R13, R17, P1 ;  /* 0x000000110d197207 */ /* 0x000fc40000800000 */
[----:B------:R-:W-:Y:S02]  /*0640*/  FSEL R2, R14, R10, !P0 ;  /* 0x0000000a0e027208 */ /* 0x000fe40004000000 */
[----:B------:R-:W-:-:S07]  /*0650*/  FSEL R3, R15, R11, !P0 ;  /* 0x0000000b0f037208 */ /* 0x000fce0004000000 */
.L_x_13:
[----:B------:R-:W-:Y:S05]  /*0660*/  BSYNC.RECONVERGENT B2 ;  /* 0x0000000000027941 */ /* 0x000fea0003800200 */
.L_x_12:
[----:B------:R0:W5:Y:S04]  /*0670*/  LDG.E.64.CONSTANT R14, desc[UR10][R20.64+0x2000] ;  /* 0x0020000a140e7981 */ /* 0x000168000c1e9b00 */
[----:B------:R0:W5:Y:S04]  /*0680*/  LDG.E.64.CONSTANT R12, desc[UR10][R20.64+0x2008] ;  /* 0x0020080a140c7981 */ /* 0x000168000c1e9b00 */
[----:B------:R0:W5:Y:S04]  /*0690*/  LDG.E.64.CONSTANT R10, desc[UR10][R20.64+0x3000] ;  /* 0x0030000a140a7981 */ /* 0x000168000c1e9b00 */
[----:B------:R0:W5:Y:S02]  /*06a0*/  LDG.E.64.CONSTANT R16, desc[UR10][R20.64+0x3008] ;  /* 0x0030080a14107981 */ /* 0x000164000c1e9b00 */
[----:B-----5:R-:W-:Y:S01]  /*06b0*/  DSETP.GEU.AND P0, PT, |R2|, |R6|, PT ;  /* 0x400000060200722a */ /* 0x020fe20003f0e200 */
[----:B------:R-:W-:Y:S01]  /*06c0*/  BSSY.RECONVERGENT B2, `(.L_x_14) ;  /* 0x0000014000027945 */ /* 0x000fe20003800200 */
[----:B------:R-:W-:-:S02]  /*06d0*/  IMAD.MOV.U32 R26, RZ, RZ, R6 ;  /* 0x000000ffff1a7224 */ /* 0x000fc400078e0006 */
[----:B------:R-:W-:Y:S02]  /*06e0*/  IMAD.MOV.U32 R27, RZ, RZ, R7 ;  /* 0x000000ffff1b7224 */ /* 0x000fe400078e0007 */
[----:B------:R-:W-:Y:S02]  /*06f0*/  IMAD.MOV.U32 R29, RZ, RZ, R4 ;  /* 0x000000ffff1d7224 */ /* 0x000fe400078e0004 */
[----:B------:R-:W-:-:S06]  /*0700*/  IMAD.MOV.U32 R18, RZ, RZ, R5 ;  /* 0x000000ffff127224 */ /* 0x000fcc00078e0005 */
[----:B0-----:R-:W-:Y:S05]  /*0710*/  @!P0 BRA `(.L_x_15) ;  /* 0x0000000000388947 */ /* 0x001fea0003800000 */
        /* <DEDUP_REMOVED lines=14> */
.L_x_15:
[----:B------:R-:W-:Y:S05]  /*0800*/  BSYNC.RECONVERGENT B2 ;  /* 0x0000000000027941 */ /* 0x000fea0003800200 */
.L_x_14:
[----:B------:R-:W-:Y:S01]  /*0810*/  DSETP.GEU.AND P0, PT, |R26|, |R14|, PT ;  /* 0x4000000e1a00722a */ /* 0x000fe20003f0e200 */
[----:B------:R-:W-:Y:S01]  /*0820*/  BSSY.RECONVERGENT B2, `(.L_x_16) ;  /* 0x0000014000027945 */ /* 0x000fe20003800200 */
[----:B------:R-:W-:Y:S02]  /*0830*/  IMAD.MOV.U32 R2, RZ, RZ, R14 ;  /* 0x000000ffff027224 */ /* 0x000fe400078e000e */
[----:B------:R-:W-:Y:S02]  /*0840*/  IMAD.MOV.U32 R3, RZ, RZ, R15 ;  /* 0x000000ffff037224 */ /* 0x000fe400078e000f */
[----:B------:R-:W-:Y:S02]  /*0850*/  IMAD.MOV.U32 R5, RZ, RZ, R12 ;  /* 0x000000ffff057224 */ /* 0x000fe400078e000c */
[----:B------:R-:W-:-:S06]  /*0860*/  IMAD.MOV.U32 R7, RZ, RZ, R13 ;  /* 0x000000ffff077224 */ /* 0x000fcc00078e000d */
        /* <DEDUP_REMOVED lines=15> */
.L_x_17:
[----:B------:R-:W-:Y:S05]  /*0960*/  BSYNC.RECONVERGENT B2 ;  /* 0x0000000000027941 */ /* 0x000fea0003800200 */
.L_x_16:
        /* <DEDUP_REMOVED lines=21> */
.L_x_19:
[----:B------:R-:W-:Y:S05]  /*0ac0*/  BSYNC.RECONVERGENT B2 ;  /* 0x0000000000027941 */ /* 0x000fea0003800200 */
.L_x_18:
[----:B------:R-:W-:-:S05]  /*0ad0*/  VIADD R19, R19, 0x400 ;  /* 0x0000040013137836 */ /* 0x000fca0000000000 */
[----:B------:R-:W-:-:S13]  /*0ae0*/  ISETP.GE.AND P0, PT, R19, UR4, PT ;  /* 0x0000000413007c0c */ /* 0x000fda000bf06270 */
[----:B------:R-:W-:Y:S05]  /*0af0*/  @!P0 BRA `(.L_x_20) ;  /* 0xfffffff800708947 */ /* 0x000fea000383ffff */
.L_x_6:
[----:B------:R-:W-:Y:S05]  /*0b00*/  BSYNC.RECONVERGENT B1 ;  /* 0x0000000000017941 */ /* 0x000fea0003800200 */
.L_x_5:
[----:B------:R-:W2:Y:S02]  /*0b10*/  LDCU UR6, c[0x0][0x390] ;  /* 0x00007200ff0677ac */ /* 0x000ea40008000800 */
[----:B--2---:R-:W-:-:S09]  /*0b20*/  UISETP.GE.AND UP0, UPT, UR6, 0x100, UPT ;  /* 0x000001000600788c */ /* 0x004fd2000bf06270 */
[----:B------:R-:W-:Y:S05]  /*0b30*/  BRA.U !UP0, `(.L_x_21) ;  /* 0x0000001508507547 */ /* 0x000fea000b800000 */
[----:B0-----:R-:W0:Y:S01]  /*0b40*/  S2R R9, SR_LANEID ;  /* 0x0000000000097919 */ /* 0x001e220000000000 */
[----:B------:R-:W-:Y:S01]  /*0b50*/  BSSY.RECONVERGENT B1, `(.L_x_22) ;  /* 0x000001f000017945 */ /* 0x000fe20003800200 */
[----:B-----5:R-:W-:Y:S01]  /*0b60*/  IMAD.MOV.U32 R11, RZ, RZ, R12 ;  /* 0x000000ffff0b7224 */ /* 0x020fe200078e000c */
[----:B------:R2:W3:Y:S01]  /*0b70*/  SHFL.DOWN PT, R4, R14, 0x1, 0x1f ;  /* 0x08201f000e047f89 */ /* 0x0004e200000e0000 */
[----:B------:R-:W-:Y:S02]  /*0b80*/  IMAD.MOV.U32 R16, RZ, RZ, R13 ;  /* 0x000000ffff107224 */ /* 0x000fe400078e000d */
[----:B-1----:R-:W-:Y:S01]  /*0b90*/  IMAD.MOV.U32 R2, RZ, RZ, R14 ;  /* 0x000000ffff027224 */ /* 0x002fe200078e000e */
[----:B------:R2:W1:Y:S01]  /*0ba0*/  SHFL.DOWN PT, R5, R15, 0x1, 0x1f ;  /* 0x08201f000f057f89 */ /* 0x00046200000e0000 */
[----:B------:R-:W-:-:S03]  /*0bb0*/  IMAD.MOV.U32 R3, RZ, RZ, R15 ;  /* 0x000000ffff037224 */ /* 0x000fc600078e000f */
[----:B------:R2:W4:Y:S04]  /*0bc0*/  SHFL.DOWN PT, R7, R12, 0x1, 0x1f ;  /* 0x08201f000c077f89 */ /* 0x00052800000e0000 */
[----:B------:R2:W1:Y:S01]  /*0bd0*/  SHFL.DOWN PT, R17, R13, 0x1, 0x1f ;  /* 0x08201f000d117f89 */ /* 0x00046200000e0000 */
[----:B0-----:R-:W-:-:S13]  /*0be0*/  ISETP.GT.AND P0, PT, R9, 0x1e, PT ;  /* 0x0000001e0900780c */ /* 0x001fda0003f04270 */
[----:B-1234-:R-:W-:Y:S05]  /*0bf0*/  @P0 BRA `(.L_x_23) ;  /* 0x0000000000500947 */ /* 0x01efea0003800000 */
[----:B------:R-:W-:Y:S01]  /*0c00*/  DSETP.GEU.AND P0, PT, |R14|, |R4|, PT ;  /* 0x400000040e00722a */ /* 0x000fe20003f0e200 */
[----:B------:R-:W-:Y:S02]  /*0c10*/  IMAD.MOV.U32 R11, RZ, RZ, R7 ;  /* 0x000000ffff0b7224 */ /* 0x000fe400078e0007 */
[----:B------:R-:W-:Y:S02]  /*0c20*/  IMAD.MOV.U32 R16, RZ, RZ, R17 ;  /* 0x000000ffff107224 */ /* 0x000fe400078e0011 */
        /* <DEDUP_REMOVED lines=9> */
[CC--:B------:R-:W-:Y:S02]  /*0cc0*/  ISETP.LT.U32.AND P1, PT, R12.reuse, R7.reuse, PT ;  /* 0x000000070c00720c */ /* 0x0c0fe40003f21070 */
[C---:B------:R-:W-:Y:S02]  /*0cd0*/  ISETP.GE.U32.AND P0, PT, R12.reuse, R7, PT ;  /* 0x000000070c00720c */ /* 0x040fe40003f06070 */
[CC--:B------:R-:W-:Y:S02]  /*0ce0*/  ISETP.LT.AND.EX P1, PT, R13.reuse, R17.reuse, PT, P1 ;  /* 0x000000110d00720c */ /* 0x0c0fe40003f21310 */
[C---:B------:R-:W-:Y:S02]  /*0cf0*/  ISETP.GE.AND.EX P0, PT, R13.reuse, R17, PT, P0 ;  /* 0x000000110d00720c */ /* 0x040fe40003f06300 */
[----:B------:R-:W-:Y:S02]  /*0d00*/  SEL R11, R12, R7, P1 ;  /* 0x000000070c0b7207 */ /* 0x000fe40000800000 */
[----:B------:R-:W-:-:S02]  /*0d10*/  SEL R16, R13, R17, P1 ;  /* 0x000000110d107207 */ /* 0x000fc40000800000 */
[----:B------:R-:W-:Y:S02]  /*0d20*/  FSEL R2, R14, R4, !P0 ;  /* 0x000000040e027208 */ /* 0x000fe40004000000 */
[----:B------:R-:W-:-:S07]  /*0d30*/  FSEL R3, R15, R5, !P0 ;  /* 0x000000050f037208 */ /* 0x000fce0004000000 */
.L_x_23:
[----:B------:R-:W-:Y:S05]  /*0d40*/  BSYNC.RECONVERGENT B1 ;  /* 0x0000000000017941 */ /* 0x000fea0003800200 */
.L_x_22:
[----:B------:R-:W-:Y:S01]  /*0d50*/  ISETP.GT.AND P0, PT, R9, 0x1d, PT ;  /* 0x0000001d0900780c */ /* 0x000fe20003f04270 */
[----:B------:R0:W1:Y:S01]  /*0d60*/  SHFL.DOWN PT, R6, R2, 0x2, 0x1f ;  /* 0x08401f0002067f89 */ /* 0x00006200000e0000 */
[----:B------:R-:W-:Y:S01]  /*0d70*/  BSSY.RECONVERGENT B1, `(.L_x_24) ;  /* 0x000001d000017945 */ /* 0x000fe20003800200 */
[----:B------:R-:W-:Y:S02]  /*0d80*/  IMAD.MOV.U32 R8, RZ, RZ, R11 ;  /* 0x000000ffff087224 */ /* 0x000fe400078e000b */
[----:B------:R0:W2:Y:S01]  /*0d90*/  SHFL.DOWN PT, R7, R3, 0x2, 0x1f ;  /* 0x08401f0003077f89 */ /* 0x0000a200000e0000 */
[----:B------:R-:W-:Y:S02]  /*0da0*/  IMAD.MOV.U32 R10, RZ, RZ, R16 ;  /* 0x000000ffff0a7224 */ /* 0x000fe400078e0010 */
[----:B------:R-:W-:Y:S01]  /*0db0*/  IMAD.MOV.U32 R4, RZ, RZ, R2 ;  /* 0x000000ffff047224 */ /* 0x000fe200078e0002 */
[----:B------:R0:W3:Y:S01]  /*0dc0*/  SHFL.DOWN PT, R12, R11, 0x2, 0x1f ;  /* 0x08401f000b0c7f89 */ /* 0x0000e200000e0000 */
[----:B------:R-:W-:-:S03]  /*0dd0*/  IMAD.MOV.U32 R5, RZ, RZ, R3 ;  /* 0x000000ffff057224 */ /* 0x000fc600078e0003 */
[----:B------:R0:W4:Y:S01]  /*0de0*/  SHFL.DOWN PT, R13, R16, 0x2, 0x1f ;  /* 0x08401f00100d7f89 */ /* 0x00012200000e0000 */
[----:B------:R-:W-:Y:S05]  /*0df0*/  @P0 BRA `(.L_x_25) ;  /* 0x0000000000500947 */ /* 0x000fea0003800000 */
[----:B-12---:R-:W-:Y:S01]  /*0e00*/  DSETP.GEU.AND P0, PT, |R2|, |R6|, PT ;  /* 0x400000060200722a */ /* 0x006fe20003f0e200 */
[----:B---3--:R-:W-:Y:S02]  /*0e10*/  IMAD.MOV.U32 R8, RZ, RZ, R12 ;  /* 0x000000ffff087224 */ /* 0x008fe400078e000c */
[----:B----4-:R-:W-:Y:S02]  /*0e20*/  IMAD.MOV.U32 R10, RZ, RZ, R13 ;  /* 0x000000ffff0a7224 */ /* 0x010fe400078e000d */
        /* <DEDUP_REMOVED lines=17> */
.L_x_25:
[----:B------:R-:W-:Y:S05]  /*0f40*/  BSYNC.RECONVERGENT B1 ;  /* 0x0000000000017941 */ /* 0x000fea0003800200 */
.L_x_24:
[----:B------:R-:W-:Y:S01]  /*0f50*/  ISETP.GT.AND P0, PT, R9, 0x1b, PT ;  /* 0x0000001b0900780c */ /* 0x000fe20003f04270 */
[----:B-1----:R1:W1:Y:S01]  /*0f60*/  SHFL.DOWN PT, R6, R4, 0x4, 0x1f ;  /* 0x08801f0004067f89 */ /* 0x00226200000e0000 */
[----:B------:R-:W-:Y:S01]  /*0f70*/  BSSY.RECONVERGENT B1, `(.L_x_26) ;  /* 0x000001d000017945 */ /* 0x000fe20003800200 */
[----:B0-----:R-:W-:Y:S02]  /*0f80*/  IMAD.MOV.U32 R11, RZ, RZ, R8 ;  /* 0x000000ffff0b7224 */ /* 0x001fe400078e0008 */
[----:B--2---:R0:W2:Y:S01]  /*0f90*/  SHFL.DOWN PT, R7, R5, 0x4, 0x1f ;  /* 0x08801f0005077f89 */ /* 0x0040a200000e0000 */
[----:B---3--:R-:W-:Y:S02]  /*0fa0*/  IMAD.MOV.U32 R12, RZ, RZ, R10 ;  /* 0x000000ffff0c7224 */ /* 0x008fe400078e000a */
[----:B------:R-:W-:Y:S01]  /*0fb0*/  IMAD.MOV.U32 R2, RZ, RZ, R4 ;  /* 0x000000ffff027224 */ /* 0x000fe200078e0004 */
[----:B----4-:R0:W3:Y:S01]  /*0fc0*/  SHFL.DOWN PT, R13, R8, 0x4, 0x1f ;  /* 0x08801f00080d7f89 */ /* 0x0100e200000e0000 */
        /* <DEDUP_REMOVED lines=23> */
.L_x_27:
[----:B------:R-:W-:Y:S05]  /*1140*/  BSYNC.RECONVERGENT B1 ;  /* 0x0000000000017941 */ /* 0x000fea0003800200 */
.L_x_26:
[----:B------:R-:W-:Y:S01]  /*1150*/  ISETP.GT.AND P0, PT, R9, 0x17, PT ;  /* 0x000000170900780c */ /* 0x000fe20003f04270 */
[----:B-1----:R1:W1:Y:S01]  /*1160*/  SHFL.DOWN PT, R6, R2, 0x8, 0x1f ;  /* 0x09001f0002067f89 */ /* 0x00226200000e0000 */
[----:B------:R-:W-:Y:S01]  /*1170*/  BSSY.RECONVERGENT B1, `(.L_x_28) ;  /* 0x000001d000017945 */ /* 0x000fe20003800200 */
[----:B0-----:R-:W-:Y:S02]  /*1180*/  IMAD.MOV.U32 R8, RZ, RZ, R11 ;  /* 0x000000ffff087224 */ /* 0x001fe400078e000b */
[----:B--2---:R0:W2:Y:S01]  /*1190*/  SHFL.DOWN PT, R7, R3, 0x8, 0x1f ;  /* 0x09001f0003077f89 */ /* 0x0040a200000e0000 */
[----:B------:R-:W-:Y:S02]  /*11a0*/  IMAD.MOV.U32 R10, RZ, RZ, R12 ;  /* 0x000000ffff0a7224 */ /* 0x000fe400078e000c */
[----:B------:R-:W-:Y:S01]  /*11b0*/  IMAD.MOV.U32 R4, RZ, RZ, R2 ;  /* 0x000000ffff047224 */ /* 0x000fe200078e0002 */
[----:B------:R0:W0:Y:S01]  /*11c0*/  SHFL.DOWN PT, R14, R11, 0x8, 0x1f ;  /* 0x09001f000b0e7f89 */ /* 0x00002200000e0000 */
[----:B------:R-:W-:-:S03]  /*11d0*/  IMAD.MOV.U32 R5, RZ, RZ, R3 ;  /* 0x000000ffff057224 */ /* 0x000fc600078e0003 */
[----:B---3--:R3:W0:Y:S01]  /*11e0*/  SHFL.DOWN PT, R13, R12, 0x8, 0x1f ;  /* 0x09001f000c0d7f89 */ /* 0x00862200000e0000 */
[----:B------:R-:W-:Y:S05]  /*11f0*/  @P0 BRA `(.L_x_29) ;  /* 0x0000000000500947 */ /* 0x000fea0003800000 */
[----:B-12---:R-:W-:Y:S01]  /*1200*/  DSETP.GEU.AND P0, PT, |R2|, |R6|, PT ;  /* 0x400000060200722a */ /* 0x006fe20003f0e200 */
[----:B0-----:R-:W-:Y:S02]  /*1210*/  IMAD.MOV.U32 R8, RZ, RZ, R14 ;  /* 0x000000ffff087224 */ /* 0x001fe400078e000e */
        /* <DEDUP_REMOVED lines=18> */
.L_x_29:
[----:B------:R-:W-:Y:S05]  /*1340*/  BSYNC.RECONVERGENT B1 ;  /* 0x0000000000017941 */ /* 0x000fea0003800200 */
.L_x_28:
[----:B------:R-:W-:Y:S01]  /*1350*/  ISETP.GT.AND P0, PT, R9, 0xf, PT ;  /* 0x0000000f0900780c */ /* 0x000fe20003f04270 */
[----:B-1----:R1:W1:Y:S01]  /*1360*/  SHFL.DOWN PT, R6, R4, 0x10, 0x1f ;  /* 0x0a001f0004067f89 */ /* 0x00226200000e0000 */
[----:B------:R-:W-:Y:S01]  /*1370*/  BSSY.RECONVERGENT B1, `(.L_x_30) ;  /* 0x000001d000017945 */ /* 0x000fe20003800200 */
[----:B0-----:R-:W-:Y:S02]  /*1380*/  IMAD.MOV.U32 R14, RZ, RZ, R8 ;  /* 0x000000ffff0e7224 */ /* 0x001fe400078e0008 */
[----:B--2---:R0:W2:Y:S01]  /*1390*/  SHFL.DOWN PT, R7, R5, 0x10, 0x1f ;  /* 0x0a001f0005077f89 */ /* 0x0040a200000e0000 */
[----:B----4-:R-:W-:Y:S02]  /*13a0*/  IMAD.MOV.U32 R15, RZ, RZ, R10 ;  /* 0x000000ffff0f7224 */ /* 0x010fe400078e000a */
[----:B------:R-:W-:Y:S01]  /*13b0*/  IMAD.MOV.U32 R2, RZ, RZ, R4 ;  /* 0x000000ffff027224 */ /* 0x000fe200078e0004 */
[----:B------:R0:W4:Y:S01]  /*13c0*/  SHFL.DOWN PT, R11, R8, 0x10, 0x1f ;  /* 0x0a001f00080b7f89 */ /* 0x00012200000e0000 */
[----:B------:R-:W-:-:S03]  /*13d0*/  IMAD.MOV.U32 R3, RZ, RZ, R5 ;  /* 0x000000ffff037224 */ /* 0x000fc600078e0005 */
[----:B------:R0:W0:Y:S01]  /*13e0*/  SHFL.DOWN PT, R13, R10, 0x10, 0x1f ;  /* 0x0a001f000a0d7f89 */ /* 0x00002200000e0000 */
[----:B------:R-:W-:Y:S05]  /*13f0*/  @P0 BRA `(.L_x_31) ;  /* 0x0000000000500947 */ /* 0x000fea0003800000 */
[----:B-12---:R-:W-:Y:S01]  /*1400*/  DSETP.GEU.AND P0, PT, |R4|, |R6|, PT ;  /* 0x400000060400722a */ /* 0x006fe20003f0e200 */
[----:B----4-:R-:W-:Y:S02]  /*1410*/  IMAD.MOV.U32 R14, RZ, RZ, R11 ;  /* 0x000000ffff0e7224 */ /* 0x010fe400078e000b */
[----:B0-----:R-:W-:Y:S02]  /*1420*/  IMAD.MOV.U32 R15, RZ, RZ, R13 ;  /* 0x000000ffff0f7224 */ /* 0x001fe400078e000d */
        /* <DEDUP_REMOVED lines=17> */
.L_x_31:
[----:B------:R-:W-:Y:S05]  /*1540*/  BSYNC.RECONVERGENT B1 ;  /* 0x0000000000017941 */ /* 0x000fea0003800200 */
.L_x_30:
[----:B------:R-:W-:Y:S01]  /*1550*/  ISETP.NE.AND P0, PT, R9, RZ, PT ;  /* 0x000000ff0900720c */ /* 0x000fe20003f05270 */
[----:B------:R-:W-:-:S12]  /*1560*/  BSSY.RECONVERGENT B1, `(.L_x_32) ;  /* 0x000000a000017945 */ /* 0x000fd80003800200 */
[----:B------:R-:W-:Y:S05]  /*1570*/  @P0 BRA `(.L_x_33) ;  /* 0x0000000000200947 */ /* 0x000fea0003800000 */
[----:B-1----:R-:W1:Y:S01]  /*1580*/  S2R R6, SR_CgaCtaId ;  /* 0x0000000000067919 */ /* 0x002e620000008800 */
[----:B0-----:R-:W-:Y:S02]  /*1590*/  MOV R5, 0x400 ;  /* 0x0000040000057802 */ /* 0x001fe40000000f00 */
[----:B------:R-:W-:-:S04]  /*15a0*/  SHF.R.U32.HI R4, RZ, 0x1, R0 ;  /* 0x00000001ff047819 */ /* 0x000fc80000011600 */
[----:B------:R-:W-:Y:S02]  /*15b0*/  LOP3.LUT R4, R4, 0x1f0, RZ, 0xc0, !PT ;  /* 0x000001f004047812 */ /* 0x000fe400078ec0ff */
[----:B-1----:R-:W-:-:S05]  /*15c0*/  LEA R5, R6, R5, 0x18 ;  /* 0x0000000506057211 */ /* 0x002fca00078ec0ff */
[----:B------:R-:W-:-:S05]  /*15d0*/  IMAD.IADD R5, R4, 0x1, R5 ;  /* 0x0000000104057824 */ /* 0x000fca00078e0205 */
[----:B------:R0:W-:Y:S04]  /*15e0*/  STS.64 [R5+0x10], R14 ;  /* 0x0000100e05007388 */ /* 0x0001e80000000a00 */
[----:B------:R0:W-:Y:S02]  /*15f0*/  STS.64 [R5+0x8], R2 ;  /* 0x0000080205007388 */ /* 0x0001e40000000a00 */
.L_x_33:
[----:B------:R-:W-:Y:S05]  /*1600*/  BSYNC.RECONVERGENT B1 ;  /* 0x0000000000017941 */ /* 0x000fea0003800200 */
.L_x_32:
[----:B------:R-:W-:Y:S01]  /*1610*/  BAR.SYNC.DEFER_BLOCKING 0x0 ;  /* 0x0000000000007b1d */ /* 0x000fe20000010000 */
[----:B------:R-:W-:-:S13]  /*1620*/  ISETP.NE.AND P1, PT, R0, RZ, PT ;  /* 0x000000ff0000720c */ /* 0x000fda0003f25270 */
[----:B------:R-:W-:Y:S05]  /*1630*/  @P1 BRA `(.L_x_34) ;  /* 0x0000005400881947 */ /* 0x000fea0003800000 */
[----:B0-----:R-:W0:Y:S01]  /*1640*/  S2R R5, SR_CgaCtaId ;  /* 0x0000000000057919 */ /* 0x001e220000008800 */
[----:B------:R-:W-:Y:S01]  /*1650*/  MOV R0, 0x400 ;  /* 0x0000040000007802 */ /* 0x000fe20000000f00 */
[----:B------:R-:W-:Y:S03]  /*1660*/  BSSY.RECONVERGENT B1, `(.L_x_35) ;  /* 0x000001a000017945 */ /* 0x000fe60003800200 */
[----:B0-----:R-:W-:-:S05]  /*1670*/  LEA R0, R5, R0, 0x18 ;  /* 0x0000000005007211 */ /* 0x001fca00078ec0ff */
[----:B------:R-:W0:Y:S04]  /*1680*/  LDS.64 R16, [R0+0x18] ;  /* 0x0000180000107984 */ /* 0x000e280000000a00 */
[----:B-12---:R-:W1:Y:S04]  /*1690*/  LDS.128 R4, [R0+0x20] ;  /* 0x0000200000047984 */ /* 0x006e680000000c00 */
[----:B---3--:R2:W3:Y:S04]  /*16a0*/  LDS.64 R12, [R0+0x80] ;  /* 0x00008000000c7984 */ /* 0x0084e80000000a00 */
[----:B----4-:R2:W4:Y:S01]  /*16b0*/  LDS.128 R8, [R0+0x30] ;  /* 0x0000300000087984 */ /* 0x0105220000000c00 */
[----:B0-----:R-:W-:Y:S01]  /*16c0*/  DSETP.GEU.AND P0, PT, |R2|, |R16|, PT ;  /* 0x400000100200722a */ /* 0x001fe20003f0e200 */
[----:B------:R-:W-:-:S02]  /*16d0*/  IMAD.MOV.U32 R24, RZ, RZ, R16 ;  /* 0x000000ffff187224 */ /* 0x000fc400078e0010 */
[----:B------:R-:W-:Y:S02]  /*16e0*/  IMAD.MOV.U32 R25, RZ, RZ, R17 ;  /* 0x000000ffff197224 */ /* 0x000fe400078e0011 */
[----:B-1----:R-:W-:Y:S02]  /*16f0*/  IMAD.MOV.U32 R26, RZ, RZ, R4 ;  /* 0x000000ffff1a7224 */ /* 0x002fe400078e0004 */
[----:B------:R-:W-:-:S07]  /*1700*/  IMAD.MOV.U32 R27, RZ, RZ, R5 ;  /* 0x000000ffff1b7224 */ /* 0x000fce00078e0005 */
[----:B--234-:R-:W-:Y:S05]  /*1710*/  @!P0 BRA `(.L_x_36) ;  /* 0x0000000000388947 */ /* 0x01cfea0003800000 */
        /* <DEDUP_REMOVED lines=14> */
.L_x_36:
[----:B------:R-:W-:Y:S05]  /*1800*/  BSYNC.RECONVERGENT B1 ;  /* 0x0000000000017941 */ /* 0x000fea0003800200 */
.L_x_35:
[----:B------:R0:W1:Y:S01]  /*1810*/  LDS.128 R16, [R0+0x40] ;  /* 0x0000400000107984 */ /* 0x0000620000000c00 */
[----:B------:R-:W-:Y:S01]  /*1820*/  DSETP.GEU.AND P0, PT, |R24|, |R6|, PT ;  /* 0x400000061800722a */ /* 0x000fe20003f0e200 */
[----:B------:R-:W-:Y:S01]  /*1830*/  BSSY.RECONVERGENT B1, `(.L_x_37) ;  /* 0x0000015000017945 */ /* 0x000fe20003800200 */
[----:B------:R-:W-:Y:S01]  /*1840*/  IMAD.MOV.U32 R4, RZ, RZ, R6 ;  /* 0x000000ffff047224 */ /* 0x000fe200078e0006 */
[----:B------:R0:W2:Y:S01]  /*1850*/  LDS.128 R20, [R0+0x50] ;  /* 0x0000500000147984 */ /* 0x0000a20000000c00 */
        /* <DEDUP_REMOVED lines=18> */
.L_x_38:
[----:B------:R-:W-:Y:S05]  /*1980*/  BSYNC.RECONVERGENT B1 ;  /* 0x0000000000017941 */ /* 0x000fea0003800200 */
.L_x_37:
[----:B------:R-:W-:Y:S01]  /*1990*/  DSETP.GEU.AND P0, PT, |R4|, |R10|, PT ;  /* 0x4000000a0400722a */ /* 0x000fe20003f0e200 */
[----:B------:R-:W-:Y:S01]  /*19a0*/  BSSY.RECONVERGENT B1, `(.L_x_39) ;  /* 0x0000014000017945 */ /* 0x000fe20003800200 */
[----:B------:R-:W-:Y:S02]  /*19b0*/  IMAD.MOV.U32 R2, RZ, RZ, R10 ;  /* 0x000000ffff027224 */ /* 0x000fe400078e000a */
[----:B------:R-:W-:Y:S02]  /*19c0*/  IMAD.MOV.U32 R3, RZ, RZ, R11 ;  /* 0x000000ffff037224 */ /* 0x000fe400078e000b */
[----:B-1----:R-:W-:Y:S02]  /*19d0*/  IMAD.MOV.U32 R27, RZ, RZ, R16 ;  /* 0x000000ffff1b7224 */ /* 0x002fe400078e0010 */
        /* <DEDUP_REMOVED lines=16> */
.L_x_40:
[----:B------:R-:W-:Y:S05]  /*1ae0*/  BSYNC.RECONVERGENT B1 ;  /* 0x0000000000017941 */ /* 0x000fea0003800200 */
.L_x_39:
[----:B------:R0:W1:Y:S01]  /*1af0*/  LDS.128 R8, [R0+0x60] ;  /* 0x0000600000087984 */ /* 0x0000620000000c00 */
[----:B------:R-:W-:Y:S01]  /*1b00*/  DSETP.GEU.AND P0, PT, |R2|, |R18|, PT ;  /* 0x400000120200722a */ /* 0x000fe20003f0e200 */
[----:B------:R-:W-:Y:S01]  /*1b10*/  BSSY.RECONVERGENT B1, `(.L_x_41) ;  /* 0x0000015000017945 */ /* 0x000fe20003800200 */
[----:B------:R-:W-:Y:S01]  /*1b20*/  IMAD.MOV.U32 R14, RZ, RZ, R18 ;  /* 0x000000ffff0e7224 */ /* 0x000fe200078e0012 */
[----:B------:R0:W3:Y:S01]  /*1b30*/  LDS.128 R4, [R0+0x70] ;  /* 0x0000700000047984 */ /* 0x0000e20000000c00 */
[----:B------:R-:W-:Y:S02]  /*1b40*/  IMAD.MOV.U32 R15, RZ, RZ, R19 ;  /* 0x000000ffff0f7224 */ /* 0x000fe400078e0013 */
[----:B--2---:R-:W-:Y:S02]  /*1b50*/  IMAD.MOV.U32 R17, RZ, RZ, R20 ;  /* 0x000000ffff117224 */ /* 0x004fe400078e0014 */
        /* <DEDUP_REMOVED lines=16> */
.L_x_42:
[----:B------:R-:W-:Y:S05]  /*1c60*/  BSYNC.RECONVERGENT B1 ;  /* 0x0000000000017941 */ /* 0x000fea0003800200 */
.L_x_41:
        /* <DEDUP_REMOVED lines=21> */
.L_x_44:
[----:B------:R-:W-:Y:S05]  /*1dc0*/  BSYNC.RECONVERGENT B1 ;  /* 0x0000000000017941 */ /* 0x000fea0003800200 */
.L_x_43:
[----:B------:R-:W-:Y:S01]  /*1dd0*/  DSETP.GEU.AND P0, PT, |R2|, |R10|, PT ;  /* 0x4000000a0200722a */ /* 0x000fe20003f0e200 */
[----:B------:R-:W-:Y:S01]  /*1de0*/  BSSY.RECONVERGENT B1, `(.L_x_45) ;  /* 0x0000014000017945 */ /* 0x000fe20003800200 */
[----:B------:R-:W-:Y:S02]  /*1df0*/  IMAD.MOV.U32 R8, RZ, RZ, R10 ;  /* 0x000000ffff087224 */ /* 0x000fe400078e000a */
[----:B------:R-:W-:Y:S02]  /*1e00*/  IMAD.MOV.U32 R9, RZ, RZ, R11 ;  /* 0x000000ffff097224 */ /* 0x000fe400078e000b */
[----:B---3--:R-:W-:Y:S02]  /*1e10*/  IMAD.MOV.U32 R17, RZ, RZ, R4 ;  /* 0x000000ffff117224 */ /* 0x008fe400078e0004 */
        /* <DEDUP_REMOVED lines=16> */
.L_x_46:
[----:B------:R-:W-:Y:S05]  /*1f20*/  BSYNC.RECONVERGENT B1 ;  /* 0x0000000000017941 */ /* 0x000fea0003800200 */
.L_x_45:
        /* <DEDUP_REMOVED lines=19> */
[----:B------:R-:W-:Y:S01]  /*2060*/  SEL R15, R0, R13, P2 ;  /* 0x0000000d000f7207 */ /* 0x000fe20001000000 */
[----:B------:R-:W-:Y:S06]  /*2070*/  BRA `(.L_x_34) ;  /* 0x0000004800f87947 */ /* 0x000fec0003800000 */
.L_x_21:
[----:B------:R-:W2:Y:S01]  /*2080*/  S2R R4, SR_LANEID ;  /* 0x0000000000047919 */ /* 0x000ea20000000000 */
[----:B-1----:R-:W-:Y:S01]  /*2090*/  LOP3.LUT R2, R0, 0x3e0, RZ, 0xc0, !PT ;  /* 0x000003e000027812 */ /* 0x002fe200078ec0ff */
[----:B------:R-:W-:Y:S01]  /*20a0*/  BSSY.RECONVERGENT B1, `(.L_x_47) ;  /* 0x0000024000017945 */ /* 0x000fe20003800200 */
[----:B-----5:R-:W-:Y:S02]  /*20b0*/  IMAD.MOV.U32 R16, RZ, RZ, R12 ;  /* 0x000000ffff107224 */ /* 0x020fe400078e000c */
[----:B------:R-:W-:Y:S02]  /*20c0*/  IMAD.MOV.U32 R18, RZ, RZ, R13 ;  /* 0x000000ffff127224 */ /* 0x000fe400078e000d */
[----:B------:R-:W-:Y:S01]  /*20d0*/  VIADD R3, R2, 0x20 ;  /* 0x0000002002037836 */ /* 0x000fe20000000000 */
[----:B------:R-:W-:-:S04]  /*20e0*/  LOP3.LUT R2, RZ, R2, RZ, 0x33, !PT ;  /* 0x00000002ff027212 */ /* 0x000fc800078e33ff */
[----:B------:R-:W-:Y:S01]  /*20f0*/  ISETP.GT.AND P0, PT, R3, UR6, PT ;  /* 0x0000000603007c0c */ /* 0x000fe2000bf04270 */
[----:B------:R-:W-:Y:S02]  /*2100*/  VIADD R2, R2, UR6 ;  /* 0x0000000602027c36 */ /* 0x000fe40008000000 */
[----:B------:R-:W-:-:S03]  /*2110*/  IMAD.MOV.U32 R3, RZ, RZ, R15 ;  /* 0x000000ffff037224 */ /* 0x000fc600078e000f */
[----:B------:R-:W-:Y:S01]  /*2120*/  SEL R5, R2, 0x1f, P0 ;  /* 0x0000001f02057807 */ /* 0x000fe20000000000 */
[----:B------:R-:W-:-:S04]  /*2130*/  IMAD.MOV.U32 R2, RZ, RZ, R14 ;  /* 0x000000ffff027224 */ /* 0x000fc800078e000e */
[----:B------:R1:W3:Y:S04]  /*2140*/  SHFL.DOWN PT, R6, R14, 0x1, R5 ;  /* 0x082000000e067989 */ /* 0x0002e800000e0005 */
[----:B------:R1:W4:Y:S04]  /*2150*/  SHFL.DOWN PT, R7, R15, 0x1, R5 ;  /* 0x082000000f077989 */ /* 0x00032800000e0005 */
[----:B0-----:R1:W0:Y:S01]  /*2160*/  SHFL.DOWN PT, R9, R12, 0x1, R5 ;  /* 0x082000000c097989 */ /* 0x00122200000e0005 */
[----:B--2---:R-:W-:-:S03]  /*2170*/  ISETP.GE.AND P0, PT, R4, R5, PT ;  /* 0x000000050400720c */ /* 0x004fc60003f06270 */
[----:B------:R1:W2:Y:S10]  /*2180*/  SHFL.DOWN PT, R11, R13, 0x1, R5 ;  /* 0x082000000d0b7989 */ /* 0x0002b400000e0005 */
[----:B-1----:R-:W-:Y:S05]  /*2190*/  @P0 BRA `(.L_x_48) ;  /* 0x0000000000500947 */ /* 0x002fea0003800000 */
[----:B---34-:R-:W-:Y:S01]  /*21a0*/  DSETP.GEU.AND P0, PT, |R14|, |R6|, PT ;  /* 0x400000060e00722a */ /* 0x018fe20003f0e200 */
[----:B0-----:R-:W-:Y:S02]  /*21b0*/  IMAD.MOV.U32 R16, RZ, RZ, R9 ;  /* 0x000000ffff107224 */ /* 0x001fe400078e0009 */
[----:B--2---:R-:W-:Y:S02]  /*21c0*/  IMAD.MOV.U32 R18, RZ, RZ, R11 ;  /* 0x000000ffff127224 */ /* 0x004fe400078e000b */
        /* <DEDUP_REMOVED lines=17> */
.L_x_48:
[----:B------:R-:W-:Y:S05]  /*22e0*/  BSYNC.RECONVERGENT B1 ;  /* 0x0000000000017941 */ /* 0x000fea0003800200 */
.L_x_47:
[----:B---3--:R-:W-:Y:S01]  /*22f0*/  VIADD R6, R4, 0x2 ;  /* 0x0000000204067836 */ /* 0x008fe20000000000 */
[----:B------:R1:W3:Y:S01]  /*2300*/  SHFL.DOWN PT, R8, R2, 0x2, R5 ;  /* 0x0840000002087989 */ /* 0x0002e200000e0005 */
[----:B------:R-:W-:Y:S01]  /*2310*/  BSSY.RECONVERGENT B1, `(.L_x_49) ;  /* 0x000001e000017945 */ /* 0x000fe20003800200 */
[----:B------:R-:W-:Y:S02]  /*2320*/  IMAD.MOV.U32 R10, RZ, RZ, R16 ;  /* 0x000000ffff0a7224 */ /* 0x000fe400078e0010 */
[----:B------:R-:W-:Y:S01]  /*2330*/  ISETP.GT.AND P0, PT, R6, R5, PT ;  /* 0x000000050600720c */ /* 0x000fe20003f04270 */
[----:B0-----:R1:W0:Y:S01]  /*2340*/  SHFL.DOWN PT, R9, R3, 0x2, R5 ;  /* 0x0840000003097989 */ /* 0x00122200000e0005 */
[----:B------:R-:W-:Y:S02]  /*2350*/  IMAD.MOV.U32 R12, RZ, RZ, R18 ;  /* 0x000000ffff0c7224 */ /* 0x000fe400078e0012 */
[----:B------:R-:W-:Y:S01]  /*2360*/  IMAD.MOV.U32 R6, RZ, RZ, R2 ;  /* 0x000000ffff067224 */ /* 0x000fe200078e0002 */
[----:B--2---:R1:W2:Y:S01]  /*2370*/  SHFL.DOWN PT, R11, R16, 0x2, R5 ;  /* 0x08400000100b7989 */ /* 0x0042a200000e0005 */
[----:B----4-:R-:W-:-:S03]  /*2380*/  IMAD.MOV.U32 R7, RZ, RZ, R3 ;  /* 0x000000ffff077224 */ /* 0x010fc600078e0003 */
[----:B------:R1:W4:Y:S04]  /*2390*/  SHFL.DOWN PT, R13, R18, 0x2, R5 ;  /* 0x08400000120d7989 */ /* 0x00032800000e0005 */
[----:B------:R-:W-:Y:S05]  /*23a0*/  @P0 BRA `(.L_x_50) ;  /* 0x0000000000500947 */ /* 0x000fea0003800000 */
[----:B0--3--:R-:W-:Y:S01]  /*23b0*/  DSETP.GEU.AND P0, PT, |R2|, |R8|, PT ;  /* 0x400000080200722a */ /* 0x009fe20003f0e200 */
[----:B--2---:R-:W-:Y:S02]  /*23c0*/  IMAD.MOV.U32 R10, RZ, RZ, R11 ;  /* 0x000000ffff0a7224 */ /* 0x004fe400078e000b */
        /* <DEDUP_REMOVED lines=18> */
.L_x_50:
[----:B------:R-:W-:Y:S05]  /*24f0*/  BSYNC.RECONVERGENT B1 ;  /* 0x0000000000017941 */ /* 0x000fea0003800200 */
.L_x_49:
[----:B-1----:R-:W-:Y:S01]  /*2500*/  VIADD R2, R4, 0x4 ;  /* 0x0000000404027836 */ /* 0x002fe20000000000 */
[----:B---3--:R1:W3:Y:S01]  /*2510*/  SHFL.DOWN PT, R8, R6, 0x4, R5 ;  /* 0x0880000006087989 */ /* 0x0082e200000e0005 */
[----:B------:R-:W-:Y:S01]  /*2520*/  BSSY.RECONVERGENT B1, `(.L_x_51) ;  /* 0x000001e000017945 */ /* 0x000fe20003800200 */
[----:B------:R-:W-:Y:S02]  /*2530*/  IMAD.MOV.U32 R14, RZ, RZ, R10 ;  /* 0x000000ffff0e7224 */ /* 0x000fe400078e000a */
[----:B------:R-:W-:Y:S01]  /*2540*/  ISETP.GT.AND P0, PT, R2, R5, PT ;  /* 0x000000050200720c */ /* 0x000fe20003f04270 */
[----:B0-----:R1:W0:Y:S01]  /*2550*/  SHFL.DOWN PT, R9, R7, 0x4, R5 ;  /* 0x0880000007097989 */ /* 0x00122200000e0005 */
[----:B------:R-:W-:Y:S02]  /*2560*/  IMAD.MOV.U32 R16, RZ, RZ, R12 ;  /* 0x000000ffff107224 */ /* 0x000fe400078e000c */
[----:B------:R-:W-:Y:S01]  /*2570*/  IMAD.MOV.U32 R2, RZ, RZ, R6 ;  /* 0x000000ffff027224 */ /* 0x000fe200078e0006 */
[----:B--2---:R1:W2:Y:S01]  /*2580*/  SHFL.DOWN PT, R11, R10, 0x4, R5 ;  /* 0x088000000a0b7989 */ /* 0x0042a200000e0005 */
[----:B------:R-:W-:-:S03]  /*2590*/  IMAD.MOV.U32 R3, RZ, RZ, R7 ;  /* 0x000000ffff037224 */ /* 0x000fc600078e0007 */
[----:B----4-:R1:W4:Y:S04]  /*25a0*/  SHFL.DOWN PT, R13, R12, 0x4, R5 ;  /* 0x088000000c0d7989 */ /* 0x01032800000e0005 */
        /* <DEDUP_REMOVED lines=21> */
.L_x_52:
[----:B------:R-:W-:Y:S05]  /*2700*/  BSYNC.RECONVERGENT B1 ;  /* 0x0000000000017941 */ /* 0x000fea0003800200 */
.L_x_51:
        /* <DEDUP_REMOVED lines=32> */
.L_x_54:
[----:B------:R-:W-:Y:S05]  /*2910*/  BSYNC.RECONVERGENT B1 ;  /* 0x0000000000017941 */ /* 0x000fea0003800200 */
.L_x_53:
        /* <DEDUP_REMOVED lines=32> */
.L_x_56:
[----:B------:R-:W-:Y:S05]  /*2b20*/  BSYNC.RECONVERGENT B1 ;  /* 0x0000000000017941 */ /* 0x000fea0003800200 */
.L_x_55:
[----:B------:R-:W-:Y:S01]  /*2b30*/  ISETP.NE.AND P0, PT, R4, RZ, PT ;  /* 0x000000ff0400720c */ /* 0x000fe20003f05270 */
[----:B------:R-:W-:-:S12]  /*2b40*/  BSSY.RECONVERGENT B1, `(.L_x_57) ;  /* 0x000000a000017945 */ /* 0x000fd80003800200 */
[----:B------:R-:W-:Y:S05]  /*2b50*/  @P0 BRA `(.L_x_58) ;  /* 0x0000000000200947 */ /* 0x000fea0003800000 */
[----:B-1----:R-:W1:Y:S01]  /*2b60*/  S2R R6, SR_CgaCtaId ;  /* 0x0000000000067919 */ /* 0x002e620000008800 */
[----:B------:R-:W-:Y:S02]  /*2b70*/  MOV R5, 0x400 ;  /* 0x0000040000057802 */ /* 0x000fe40000000f00 */
[----:B------:R-:W-:-:S04]  /*2b80*/  SHF.R.U32.HI R4, RZ, 0x1, R0 ;  /* 0x00000001ff047819 */ /* 0x000fc80000011600 */
[----:B------:R-:W-:Y:S02]  /*2b90*/  LOP3.LUT R4, R4, 0x1f0, RZ, 0xc0, !PT ;  /* 0x000001f004047812 */ /* 0x000fe400078ec0ff */
[----:B-1----:R-:W-:-:S05]  /*2ba0*/  LEA R5, R6, R5, 0x18 ;  /* 0x0000000506057211 */ /* 0x002fca00078ec0ff */
[----:B------:R-:W-:-:S05]  /*2bb0*/  IMAD.IADD R5, R4, 0x1, R5 ;  /* 0x0000000104057824 */ /* 0x000fca00078e0205 */
[----:B------:R1:W-:Y:S04]  /*2bc0*/  STS.64 [R5+0x10], R14 ;  /* 0x0000100e05007388 */ /* 0x0003e80000000a00 */
[----:B------:R1:W-:Y:S02]  /*2bd0*/  STS.64 [R5+0x8], R2 ;  /* 0x0000080205007388 */ /* 0x0003e40000000a00 */
.L_x_58:
[----:B------:R-:W-:Y:S05]  /*2be0*/  BSYNC.RECONVERGENT B1 ;  /* 0x0000000000017941 */ /* 0x000fea0003800200 */
.L_x_57:
[----:B------:R-:W-:Y:S01]  /*2bf0*/  BAR.SYNC.DEFER_BLOCKING 0x0 ;  /* 0x0000000000007b1d */ /* 0x000fe20000010000 */
[----:B------:R-:W-:-:S13]  /*2c00*/  ISETP.NE.AND P1, PT, R0, RZ, PT ;  /* 0x000000ff0000720c */ /* 0x000fda0003f25270 */
[----:B------:R-:W-:Y:S05]  /*2c10*/  @P1 BRA `(.L_x_34) ;  /* 0x0000004000101947 */ /* 0x000fea0003800000 */
[----:B------:R-:W-:Y:S01]  /*2c20*/  UISETP.GE.AND UP0, UPT, UR6, 0x21, UPT ;  /* 0x000000210600788c */ /* 0x000fe2000bf06270 */
[----:B--2---:R-:W-:Y:S02]  /*2c30*/  IMAD.MOV.U32 R11, RZ, RZ, R14 ;  /* 0x000000ffff0b7224 */ /* 0x004fe400078e000e */
[----:B---3--:R-:W-:Y:S02]  /*2c40*/  IMAD.MOV.U32 R8, RZ, RZ, R15 ;  /* 0x000000ffff087224 */ /* 0x008fe400078e000f */
[----:B------:R-:W-:Y:S02]  /*2c50*/  IMAD.MOV.U32 R4, RZ, RZ, R2 ;  /* 0x000000ffff047224 */ /* 0x000fe400078e0002 */
[----:B-1----:R-:W-:Y:S02]  /*2c60*/  IMAD.MOV.U32 R5, RZ, RZ, R3 ;  /* 0x000000ffff057224 */ /* 0x002fe400078e0003 */
[----:B------:R-:W-:Y:S05]  /*2c70*/  BRA.U !UP0, `(.L_x_59) ;  /* 0x00000001086c7547 */ /* 0x000fea000b800000 */
[----:B------:R-:W1:Y:S01]  /*2c80*/  S2UR UR5, SR_CgaCtaId ;  /* 0x00000000000579c3 */ /* 0x000e620000008800 */
[----:B------:R-:W-:Y:S01]  /*2c90*/  UMOV UR4, 0x400 ;  /* 0x0000040000047882 */ /* 0x000fe20000000000 */
[----:B------:R-:W-:Y:S01]  /*2ca0*/  BSSY.RECONVERGENT B1, `(.L_x_59) ;  /* 0x0000018000017945 */ /* 0x000fe20003800200 */
[----:B-1----:R-:W-:-:S09]  /*2cb0*/  ULEA UR4, UR5, UR4, 0x18 ;  /* 0x0000000405047291 */ /* 0x002fd2000f8ec0ff */
[----:B------:R-:W1:Y:S04]  /*2cc0*/  LDS.64 R6, [UR4+0x18] ;  /* 0x00001804ff067984 */ /* 0x000e680008000a00 */
[----:B----4-:R-:W2:Y:S01]  /*2cd0*/  LDS.64 R12, [UR4+0x20] ;  /* 0x00002004ff0c7984 */ /* 0x010ea20008000a00 */
[----:B-1----:R-:W-:Y:S01]  /*2ce0*/  DSETP.GEU.AND P0, PT, |R2|, |R6|, PT ;  /* 0x400000060200722a */ /* 0x002fe20003f0e200 */
[----:B------:R-:W-:Y:S02]  /*2cf0*/  IMAD.MOV.U32 R4, RZ, RZ, R6 ;  /* 0x000000ffff047224 */ /* 0x000fe400078e0006 */
[----:B------:R-:W-:Y:S02]  /*2d00*/  IMAD.MOV.U32 R5, RZ, RZ, R7 ;  /* 0x000000ffff057224 */ /* 0x000fe400078e0007 */
[----:B--2---:R-:W-:-:S02]  /*2d10*/  IMAD.MOV.U32 R11, RZ, RZ, R12 ;  /* 0x000000ffff0b7224 */ /* 0x004fc400078e000c */
        /* <DEDUP_REMOVED lines=16> */
.L_x_60:
[----:B------:R-:W-:Y:S05]  /*2e20*/  BSYNC.RECONVERGENT B1 ;  /* 0x0000000000017941 */ /* 0x000fea0003800200 */
.L_x_59:
[----:B------:R-:W-:Y:S01]  /*2e30*/  UISETP.GE.AND UP0, UPT, UR6, 0x41, UPT ;  /* 0x000000410600788c */ /* 0x000fe2000bf06270 */
[----:B0-----:R-:W-:Y:S02]  /*2e40*/  IMAD.MOV.U32 R9, RZ, RZ, R11 ;  /* 0x000000ffff097224 */ /* 0x001fe400078e000b */
[----:B------:R-:W-:Y:S02]  /*2e50*/  IMAD.MOV.U32 R0, RZ, RZ, R8 ;  /* 0x000000ffff007224 */ /* 0x000fe400078e0008 */
[----:B------:R-:W-:Y:S02]  /*2e60*/  IMAD.MOV.U32 R2, RZ, RZ, R4 ;  /* 0x000000ffff027224 */ /* 0x000fe400078e0004 */
[----:B------:R-:W-:Y:S02]  /*2e70*/  IMAD.MOV.U32 R3, RZ, RZ, R5 ;  /* 0x000000ffff037224 */ /* 0x000fe400078e0005 */
[----:B------:R-:W-:Y:S05]  /*2e80*/  BRA.U !UP0, `(.L_x_61) ;  /* 0x00000001086c7547 */ /* 0x000fea000b800000 */
[----:B------:R-:W0:Y:S01]  /*2e90*/  S2UR UR5, SR_CgaCtaId ;  /* 0x00000000000579c3 */ /* 0x000e220000008800 */
[----:B------:R-:W-:Y:S01]  /*2ea0*/  UMOV UR4, 0x400 ;  /* 0x0000040000047882 */ /* 0x000fe20000000000 */
[----:B------:R-:W-:Y:S01]  /*2eb0*/  BSSY.RECONVERGENT B1, `(.L_x_61) ;  /* 0x0000018000017945 */ /* 0x000fe20003800200 */
[----:B0-----:R-:W-:-:S09]  /*2ec0*/  ULEA UR4, UR5, UR4, 0x18 ;  /* 0x0000000405047291 */ /* 0x001fd2000f8ec0ff */
[----:B------:R-:W0:Y:S04]  /*2ed0*/  LDS.64 R6, [UR4+0x28] ;  /* 0x00002804ff067984 */ /* 0x000e280008000a00 */
[----:B----4-:R-:W1:Y:S01]  /*2ee0*/  LDS.64 R12, [UR4+0x30] ;  /* 0x00003004ff0c7984 */ /* 0x010e620008000a00 */
[----:B0-----:R-:W-:Y:S01]  /*2ef0*/  DSETP.GEU.AND P0, PT, |R4|, |R6|, PT ;  /* 0x400000060400722a */ /* 0x001fe20003f0e200 */
[----:B------:R-:W-:Y:S02]  /*2f00*/  IMAD.MOV.U32 R2, RZ, RZ, R6 ;  /* 0x000000ffff027224 */ /* 0x000fe400078e0006 */
[----:B------:R-:W-:Y:S02]  /*2f10*/  IMAD.MOV.U32 R3, RZ, RZ, R7 ;  /* 0x000000ffff037224 */ /* 0x000fe400078e0007 */
[----:B-1----:R-:W-:-:S02]  /*2f20*/  IMAD.MOV.U32 R9, RZ, RZ, R12 ;  /* 0x000000ffff097224 */ /* 0x002fc400078e000c */
        /* <DEDUP_REMOVED lines=16> */
.L_x_62:
[----:B------:R-:W-:Y:S05]  /*3030*/  BSYNC.RECONVERGENT B1 ;  /* 0x0000000000017941 */ /* 0x000fea0003800200 */
.L_x_61:
[----:B------:R-:W-:Y:S01]  /*3040*/  UISETP.GE.AND UP0, UPT, UR6, 0x61, UPT ;  /* 0x000000610600788c */ /* 0x000fe2000bf06270 */
[----:B------:R-:W-:Y:S02]  /*3050*/  IMAD.MOV.U32 R11, RZ, RZ, R9 ;  /* 0x000000ffff0b7224 */ /* 0x000fe400078e0009 */
        /* <DEDUP_REMOVED lines=30> */
.L_x_64:
[----:B------:R-:W-:Y:S05]  /*3240*/  BSYNC.RECONVERGENT B1 ;  /* 0x0000000000017941 */ /* 0x000fea0003800200 */
.L_x_63:
        /* <DEDUP_REMOVED lines=32> */
.L_x_66:
[----:B------:R-:W-:Y:S05]  /*3450*/  BSYNC.RECONVERGENT B1 ;  /* 0x0000000000017941 */ /* 0x000fea0003800200 */
.L_x_65:
        /* <DEDUP_REMOVED lines=32> */
.L_x_68:
[----:B------:R-:W-:Y:S05]  /*3660*/  BSYNC.RECONVERGENT B1 ;  /* 0x0000000000017941 */ /* 0x000fea0003800200 */
.L_x_67:
        /* <DEDUP_REMOVED lines=32> */
.L_x_70:
[----:B------:R-:W-:Y:S05]  /*3870*/  BSYNC.RECONVERGENT B1 ;  /* 0x0000000000017941 */ /* 0x000fea0003800200 */
.L_x_69:
[----:B------:R-:W-:Y:S01]  /*3880*/  UISETP.GE.AND UP0, UPT, UR6, 0xe1, UPT ;  /* 0x000000e10600788c */ /* 0x000fe2000bf06270 */
[----:B------:R-:W-:Y:S02]  /*3890*/  IMAD.MOV.U32 R14, RZ, RZ, R9 ;  /* 0x000000ffff0e7224 */ /* 0x000fe400078e0009 */
[----:B------:R-:W-:Y:S02]  /*38a0*/  IMAD.MOV.U32 R15, RZ, RZ, R0 ;  /* 0x000000ffff0f7224 */ /* 0x000fe400078e0000 */
[----:B------:R-:W-:Y:S02]  /*38b0*/  IMAD.MOV.U32 R2, RZ, RZ, R6 ;  /* 0x000000ffff027224 */ /* 0x000fe400078e0006 */
[----:B------:R-:W-:Y:S02]  /*38c0*/  IMAD.MOV.U32 R3, RZ, RZ, R7 ;  /* 0x000000ffff037224 */ /* 0x000fe400078e0007 */
[----:B------:R-:W-:Y:S05]  /*38d0*/  BRA.U !UP0, `(.L_x_34) ;  /* 0x0000003108e07547 */ /* 0x000fea000b800000 */
[----:B------:R-:W0:Y:S01]  /*38e0*/  S2UR UR5, SR_CgaCtaId ;  /* 0x00000000000579c3 */ /* 0x000e220000008800 */
[----:B------:R-:W-:Y:S02]  /*38f0*/  UMOV UR4, 0x400 ;  /* 0x0000040000047882 */ /* 0x000fe40000000000 */
[----:B0-----:R-:W-:-:S09]  /*3900*/  ULEA UR4, UR5, UR4, 0x18 ;  /* 0x0000000405047291 */ /* 0x001fd2000f8ec0ff */
[----:B------:R-:W0:Y:S04]  /*3910*/  LDS.64 R4, [UR4+0x78] ;  /* 0x00007804ff047984 */ /* 0x000e280008000a00 */
[----:B------:R-:W1:Y:S01]  /*3920*/  LDS.64 R10, [UR4+0x80] ;  /* 0x00008004ff0a7984 */ /* 0x000e620008000a00 */
        /* <DEDUP_REMOVED lines=21> */
.L_x_2:
[----:B------:R-:W1:Y:S01]  /*3a80*/  S2R R0, SR_TID.X ;  /* 0x0000000000007919 */ /* 0x000e620000002100 */
[----:B------:R-:W1:Y:S02]  /*3a90*/  LDC.64 R2, c[0x0][0x380] ;  /* 0x0000e000ff027b82 */ /* 0x000e640000000a00 */
[----:B-1----:R-:W-:-:S05]  /*3aa0*/  IMAD.WIDE.U32 R18, R0, 0x10, R2 ;  /* 0x0000001000127825 */ /* 0x002fca00078e0002 */
[----:B0-----:R-:W2:Y:S04]  /*3ab0*/  LDG.E.64.CONSTANT R20, desc[UR10][R18.64] ;  /* 0x0000000a12147981 */ /* 0x001ea8000c1e9b00 */
[----:B------:R-:W2:Y:S04]  /*3ac0*/  LDG.E.64.CONSTANT R14, desc[UR10][R18.64+0x1000] ;  /* 0x0010000a120e7981 */ /* 0x000ea8000c1e9b00 */
[----:B------:R-:W3:Y:S04]  /*3ad0*/  LDG.E.64.CONSTANT R12, desc[UR10][R18.64+0x8] ;  /* 0x0000080a120c7981 */ /* 0x000ee8000c1e9b00 */
[----:B------:R-:W3:Y:S04]  /*3ae0*/  LDG.E.64.CONSTANT R10, desc[UR10][R18.64+0x1008] ;  /* 0x0010080a120a7981 */ /* 0x000ee8000c1e9b00 */
[----:B------:R-:W4:Y:S04]  /*3af0*/  LDG.E.64.CONSTANT R8, desc[UR10][R18.64+0x2000] ;  /* 0x0020000a12087981 */ /* 0x000f28000c1e9b00 */
[----:B------:R-:W5:Y:S04]  /*3b00*/  LDG.E.64.CONSTANT R6, desc[UR10][R18.64+0x2008] ;  /* 0x0020080a12067981 */ /* 0x000f68000c1e9b00 */
[----:B------:R-:W5:Y:S04]  /*3b10*/  LDG.E.64.CONSTANT R4, desc[UR10][R18.64+0x3000] ;  /* 0x0030000a12047981 */ /* 0x000f68000c1e9b00 */
[----:B------:R-:W5:Y:S04]  /*3b20*/  LDG.E.64.CONSTANT R2, desc[UR10][R18.64+0x3008] ;  /* 0x0030080a12027981 */ /* 0x000f68000c1e9b00 */
[----:B------:R-:W5:Y:S04]  /*3b30*/  LDG.E.64.CONSTANT R16, desc[UR10][R18.64+0x4000] ;  /* 0x0040000a12107981 */ /* 0x000f68000c1e9b00 */
[----:B------:R-:W5:Y:S01]  /*3b40*/  LDG.E.64.CONSTANT R22, desc[UR10][R18.64+0x4008] ;  /* 0x0040080a12167981 */ /* 0x000f62000c1e9b00 */
[----:B------:R-:W-:Y:S01]  /*3b50*/  UISETP.GE.U32.AND UP0, UPT, UR8, 0xa00, UPT ;  /* 0x00000a000800788c */ /* 0x000fe2000bf06070 */
[----:B--2---:R-:W-:-:S14]  /*3b60*/  DSETP.GEU.AND P2, PT, |R20|, |R14|, PT ;  /* 0x4000000e1400722a */ /* 0x004fdc0003f4e200 */
[----:B---3--:R-:W-:-:S04]  /*3b70*/  @P2 ISETP.GE.U32.AND P0, PT, R12, R10, PT ;  /* 0x0000000a0c00220c */ /* 0x008fc80003f06070 */
[----:B------:R-:W-:-:S13]  /*3b80*/  @P2 ISETP.GE.AND.EX P0, PT, R13, R11, PT, P0 ;  /* 0x0000000b0d00220c */ /* 0x000fda0003f06300 */
[----:B------:R-:W-:-:S06]  /*3b90*/  @P2 DSETP.LT.OR P0, PT, |R14|, |R20|, !P0 ;  /* 0x400000140e00222a */ /* 0x000fcc0004701600 */
[----:B------:R-:W-:Y:S02]  /*3ba0*/  @P2 FSEL R20, R20, R14, P0 ;  /* 0x0000000e14142208 */ /* 0x000fe40000000000 */
[----:B------:R-:W-:Y:S02]  /*3bb0*/  @P2 FSEL R21, R21, R15, P0 ;  /* 0x0000000f15152208 */ /* 0x000fe40000000000 */
[----:B------:R-:W-:Y:S01]  /*3bc0*/  @P2 SEL R10, R12, R10, P0 ;  /* 0x0000000a0c0a2207 */ /* 0x000fe20000000000 */
[----:B------:R-:W-:Y:S01]  /*3bd0*/  @P2 IMAD.MOV.U32 R14, RZ, RZ, R20 ;  /* 0x000000ffff0e2224 */ /* 0x000fe200078e0014 */
[----:B------:R-:W-:Y:S01]  /*3be0*/  @P2 SEL R11, R13, R11, P0 ;  /* 0x0000000b0d0b2207 */ /* 0x000fe20000000000 */
[----:B------:R-:W-:-:S06]  /*3bf0*/  @P2 IMAD.MOV.U32 R15, RZ, RZ, R21 ;  /* 0x000000ffff0f2224 */ /* 0x000fcc00078e0015 */
[----:B----4-:R-:W-:-:S14]  /*3c00*/  DSETP.GEU.AND P1, PT, |R14|, |R8|, PT ;  /* 0x400000080e00722a */ /* 0x010fdc0003f2e200 */
[----:B-----5:R-:W-:-:S04]  /*3c10*/  @P1 ISETP.GE.U32.AND P0, PT, R10, R6, PT ;  /* 0x000000060a00120c */ /* 0x020fc80003f06070 */
        /* <DEDUP_REMOVED lines=8> */
[----:B------:R-:W-:-:S14]  /*3ca0*/  DSETP.GEU.AND P2, PT, |R8|, |R4|, PT ;  /* 0x400000040800722a */ /* 0x000fdc0003f4e200 */
[----:B------:R-:W-:-:S04]  /*3cb0*/  @P2 ISETP.GE.U32.AND P0, PT, R6, R2, PT ;  /* 0x000000020600220c */ /* 0x000fc80003f06070 */
        /* <DEDUP_REMOVED lines=15> */
[----:B------:R-:W-:Y:S01]  /*3db0*/  IMAD.MOV.U32 R2, RZ, RZ, RZ ;  /* 0x000000ffff027224 */ /* 0x000fe200078e00ff */
[----:B------:R-:W-:Y:S01]  /*3dc0*/  @P1 SEL R23, R3, R23, P0 ;  /* 0x0000001703171207 */ /* 0x000fe20000000000 */
[----:B------:R-:W-:Y:S02]  /*3dd0*/  IMAD.MOV.U32 R3, RZ, RZ, 0x500 ;  /* 0x00000500ff037424 */ /* 0x000fe400078e00ff */
[----:B------:R-:W-:Y:S02]  /*3de0*/  @P1 IMAD.MOV.U32 R16, RZ, RZ, R4 ;  /* 0x000000ffff101224 */ /* 0x000fe400078e0004 */
[----:B------:R-:W-:Y:S01]  /*3df0*/  @P1 IMAD.MOV.U32 R17, RZ, RZ, R5 ;  /* 0x000000ffff111224 */ /* 0x000fe200078e0005 */
[----:B------:R-:W-:Y:S06]  /*3e00*/  BRA.U !UP0, `(.L_x_71) ;  /* 0x0000000d08987547 */ /* 0x000fec000b800000 */
[----:B------:R-:W-:Y:S01]  /*3e10*/  UIADD3 UR9, UP0, UPT, UR8, -0xa00, URZ ;  /* 0xfffff60008097890 */ /* 0x000fe2000ff1e0ff */
[----:B------:R-:W-:Y:S02]  /*3e20*/  IMAD.MOV.U32 R3, RZ, RZ, 0x500 ;  /* 0x00000500ff037424 */ /* 0x000fe400078e00ff */
[----:B------:R-:W-:Y:S01]  /*3e30*/  IMAD.MOV.U32 R2, RZ, RZ, RZ ;  /* 0x000000ffff027224 */ /* 0x000fe200078e00ff */
[----:B------:R-:W-:Y:S02]  /*3e40*/  ULEA.HI.X.SX32 UR8, UR8, 0xffffffff, 0x1, UP0 ;  /* 0xffffffff08087891 */ /* 0x000fe400080f0eff */
[----:B------:R-:W-:Y:S02]  /*3e50*/  UIMAD.WIDE.U32 UR12, UR9, -0x33333333, URZ ;  /* 0xcccccccd090c78a5 */ /* 0x000fe4000f8e00ff */
[----:B------:R-:W-:Y:S02]  /*3e60*/  UIMAD.WIDE.U32 UR4, UR8, -0x33333333, URZ ;  /* 0xcccccccd080478a5 */ /* 0x000fe4000f8e00ff */
[----:B------:R-:W-:-:S02]  /*3e70*/  UISETP.GE.U32.AND UP1, UPT, UR9, 0x500, UPT ;  /* 0x000005000900788c */ /* 0x000fc4000bf26070 */
[----:B------:R-:W-:Y:S02]  /*3e80*/  UIMAD.WIDE.U32 UR4, UP0, UR9, -0x33333334, UR4 ;  /* 0xcccccccc090478a5 */ /* 0x000fe4000f800004 */
[----:B------:R-:W-:Y:S02]  /*3e90*/  UISETP.GE.U32.AND.EX UP1, UPT, UR8, URZ, UPT, UP1 ;  /* 0x000000ff0800728c */ /* 0x000fe4000bf26110 */
[----:B------:R-:W-:Y:S02]  /*3ea0*/  UIADD3.X UR7, UPT, UPT, URZ, URZ, URZ, UP0, !UPT ;  /* 0x000000ffff077290 */ /* 0x000fe400087fe4ff */
[----:B------:R-:W-:Y:S01]  /*3eb0*/  UIADD3 URZ, UP0, UPT, UR13, UR4, URZ ;  /* 0x000000040dff7290 */ /* 0x000fe2000ff1e0ff */
[----:B------:R-:W-:-:S03]  /*3ec0*/  UMOV UR6, UR5 ;  /* 0x0000000500067c82 */ /* 0x000fc60008000000 */
[----:B------:R-:W-:-:S04]  /*3ed0*/  UIMAD.WIDE.U32.X UR4, UR8, -0x33333334, UR6, UP0 ;  /* 0xcccccccc080478a5 */ /* 0x000fc800080e0406 */
[----:B------:R-:W-:-:S04]  /*3ee0*/  USHF.R.U64 UR6, UR4, 0xa, UR5 ;  /* 0x0000000a04067899 */ /* 0x000fc80008001205 */
[----:B------:R-:W-:-:S04]  /*3ef0*/  ULOP3.LUT UR7, UR6, 0x1, URZ, 0xc0, !UPT ;  /* 0x0000000106077892 */ /* 0x000fc8000f8ec0ff */
[----:B------:R-:W-:-:S04]  /*3f00*/  UISETP.NE.U32.AND UP0, UPT, UR7, 0x1, UPT ;  /* 0x000000010700788c */ /* 0x000fc8000bf05070 */
[----:B------:R-:W-:Y:S01]  /*3f10*/  UISETP.NE.U32.AND.EX UP0, UPT, URZ, URZ, UPT, UP0 ;  /* 0x000000ffff00728c */ /* 0x000fe2000bf05100 */
[----:B------:R-:W-:Y:S10]  /*3f20*/  BRA.U !UP1, `(.L_x_72) ;  /* 0x00000009093c7547 */ /* 0x000ff4000b800000 */
[----:B------:R-:W0:Y:S01]  /*3f30*/  LDCU.64 UR8, c[0x0][0x380] ;  /* 0x00007000ff0877ac */ /* 0x000e220008000a00 */
[----:B------:R-:W-:Y:S02]  /*3f40*/  IMAD.MOV.U32 R3, RZ, RZ, 0x500 ;  /* 0x00000500ff037424 */ /* 0x000fe400078e00ff */
[----:B------:R-:W-:Y:S01]  /*3f50*/  IMAD.MOV.U32 R2, RZ, RZ, RZ ;  /* 0x000000ffff027224 */ /* 0x000fe200078e00ff */
[----:B------:R-:W-:-:S04]  /*3f60*/  UIADD3 UR4, UP1, UPT, UR6, 0x1, URZ ;  /* 0x0000000106047890 */ /* 0x000fc8000ff3e0ff */
[----:B------:R-:W-:Y:S02]  /*3f70*/  ULEA.HI.X UR5, UR5, URZ, URZ, 0x16, UP1 ;  /* 0x000000ff05057291 */ /* 0x000fe400088fb4ff */
[----:B------:R-:W-:Y:S02]  /*3f80*/  ULOP3.LUT UR4, UR4, 0xfffffffe, URZ, 0xc0, !UPT ;  /* 0xfffffffe04047892 */ /* 0x000fe4000f8ec0ff */
[----:B------:R-:W-:Y:S01]  /*3f90*/  ULOP3.LUT UR5, UR5, 0x7fffff, URZ, 0xc0, !UPT ;  /* 0x007fffff05057892 */ /* 0x000fe2000f8ec0ff */
[----:B0-----:R-:W-:-:S04]  /*3fa0*/  LEA R6, P0, R0, UR8, 0x4 ;  /* 0x0000000800067c11 */ /* 0x001fc8000f8020ff */
[----:B------:R-:W-:Y:S02]  /*3fb0*/  IADD3 R6, P1, PT, R6, 0xe008, RZ ;  /* 0x0000e00806067810 */ /* 0x000fe40007f3e0ff */
[----:B------:R-:W-:-:S05]  /*3fc0*/  LEA.HI.X R5, R0, UR9, RZ, 0x4, P0 ;  /* 0x0000000900057c11 */ /* 0x000fca00080f24ff */
[----:B------:R-:W-:-:S07]  /*3fd0*/  IMAD.X R5, RZ, RZ, R5, P1 ;  /* 0x000000ffff057224 */ /* 0x000fce00008e0605 */
.L_x_73:
[----:B------:R-:W-:-:S05]  /*3fe0*/  IMAD.MOV.U32 R4, RZ, RZ, R6 ;  /* 0x000000ffff047224 */ /* 0x000fca00078e0006 */
[----:B------:R-:W2:Y:S04]  /*3ff0*/  LDG.E.64.CONSTANT R12, desc[UR10][R4.64+-0x9008] ;  /* 0xff6ff80a040c7981 */ /* 0x000ea8000c1e9b00 */
[----:B------:R-:W3:Y:S04]  /*4000*/  LDG.E.64.CONSTANT R8, desc[UR10][R4.64+-0x9000] ;  /* 0xff70000a04087981 */ /* 0x000ee8000c1e9b00 */
[----:B------:R-:W4:Y:S04]  /*4010*/  LDG.E.64.CONSTANT R10, desc[UR10][R4.64+-0x8008] ;  /* 0xff7ff80a040a7981 */ /* 0x000f28000c1e9b00 */
[----:B------:R-:W5:Y:S04]  /*4020*/  LDG.E.64.CONSTANT R6, desc[UR10][R4.64+-0x8000] ;  /* 0xff80000a04067981 */ /* 0x000f68000c1e9b00 */
[----:B------:R-:W5:Y:S04]  /*4030*/  LDG.E.64.CONSTANT R26, desc[UR10][R4.64+-0x7008] ;  /* 0xff8ff80a041a7981 */ /* 0x000f68000c1e9b00 */
[----:B------:R-:W5:Y:S04]  /*4040*/  LDG.E.64.CONSTANT R24, desc[UR10][R4.64+-0x7000] ;  /* 0xff90000a04187981 */ /* 0x000f68000c1e9b00 */
[----:B------:R-:W5:Y:S04]  /*4050*/  LDG.E.64.CONSTANT R20, desc[UR10][R4.64+-0x6008] ;  /* 0xff9ff80a04147981 */ /* 0x000f68000c1e9b00 */
[----:B------:R-:W5:Y:S01]  /*4060*/  LDG.E.64.CONSTANT R18, desc[UR10][R4.64+-0x6000] ;  /* 0xffa0000a04127981 */ /* 0x000f62000c1e9b00 */
[----:B--2---:R-:W-:-:S14]  /*4070*/  DSETP.GEU.AND P2, PT, |R16|, |R12|, PT ;  /* 0x4000000c1000722a */ /* 0x004fdc0003f4e200 */
[----:B---3--:R-:W-:-:S04]  /*4080*/  @P2 ISETP.GE.U32.AND P0, PT, R22, R8, PT ;  /* 0x000000081600220c */ /* 0x008fc80003f06070 */
[----:B------:R-:W-:-:S13]  /*4090*/  @P2 ISETP.GE.AND.EX P0, PT, R23, R9, PT, P0 ;  /* 0x000000091700220c */ /* 0x000fda0003f06300 */
[----:B------:R-:W-:-:S06]  /*40a0*/  @P2 DSETP.LT.OR P0, PT, |R12|, |R16|, !P0 ;  /* 0x400000100c00222a */ /* 0x000fcc0004701600 */
[----:B------:R-:W-:Y:S02]  /*40b0*/  @P2 FSEL R17, R17, R13, P0 ;  /* 0x0000000d11112208 */ /* 0x000fe40000000000 */
[----:B------:R-:W-:-:S03]  /*40c0*/  @P2 FSEL R14, R16, R12, P0 ;  /* 0x0000000c100e2208 */ /* 0x000fc60000000000 */
[----:B------:R-:W-:Y:S02]  /*40d0*/  @P2 IMAD.MOV.U32 R13, RZ, RZ, R17 ;  /* 0x000000ffff0d2224 */ /* 0x000fe400078e0011 */
[----:B------:R-:W2:Y:S01]  /*40e0*/  LDG.E.64.CONSTANT R16, desc[UR10][R4.64+-0x5008] ;  /* 0xffaff80a04107981 */ /* 0x000ea2000c1e9b00 */
[----:B------:R-:W-:-:S03]  /*40f0*/  @P2 IMAD.MOV.U32 R12, RZ, RZ, R14 ;  /* 0x000000ffff0c2224 */ /* 0x000fc600078e000e */
[----:B------:R-:W3:Y:S03]  /*4100*/  LDG.E.64.CONSTANT R14, desc[UR10][R4.64+-0x5000] ;  /* 0xffb0000a040e7981 */ /* 0x000ee6000c1e9b00 */
[----:B----4-:R-:W-:Y:S01]  /*4110*/  DSETP.GEU.AND P1, PT, |R12|, |R10|, PT ;  /* 0x4000000a0c00722a */ /* 0x010fe20003f2e200 */
[----:B------:R-:W-:Y:S02]  /*4120*/  @P2 SEL R8, R22, R8, P0 ;  /* 0x0000000816082207 */ /* 0x000fe40000000000 */
[----:B------:R-:W-:Y:S02]  /*4130*/  @P2 SEL R9, R23, R9, P0 ;  /* 0x0000000917092207 */ /* 0x000fe40000000000 */
[----:B------:R-:W4:Y:S09]  /*4140*/  LDG.E.64.CONSTANT R22, desc[UR10][R4.64+-0x4008] ;  /* 0xffbff80a04167981 */ /* 0x000f32000c1e9b00 */
[----:B-----5:R-:W-:-:S04]  /*4150*/  @P1 ISETP.GE.U32.AND P0, PT, R8, R6, PT ;  /* 0x000000060800120c */ /* 0x020fc80003f06070 */
[----:B------:R-:W-:-:S13]  /*4160*/  @P1 ISETP.GE.AND.EX P0, PT, R9, R7, PT, P0 ;  /* 0x000000070900120c */ /* 0x000fda0003f06300 */
[----:B------:R-:W-:-:S06]  /*4170*/  @P1 DSETP.LT.OR P0, PT, |R10|, |R12|, !P0 ;  /* 0x4000000c0a00122a */ /* 0x000fcc0004701600 */
[----:B------:R-:W-:Y:S02]  /*4180*/  @P1 FSEL R12, R12, R10, P0 ;  /* 0x0000000a0c0c1208 */ /* 0x000fe40000000000 */
[----:B------:R-:W-:-:S03]  /*4190*/  @P1 FSEL R13, R13, R11, P0 ;  /* 0x0000000b0d0d1208 */ /* 0x000fc60000000000 */
[----:B------:R-:W-:Y:S02]  /*41a0*/  @P1 IMAD.MOV.U32 R10, RZ, RZ, R12 ;  /* 0x000000ffff0a1224 */ /* 0x000fe400078e000c */
[----:B------:R-:W-:Y:S02]  /*41b0*/  @P1 IMAD.MOV.U32 R11, RZ, RZ, R13 ;  /* 0x000000ffff0b1224 */ /* 0x000fe400078e000d */
[----:B------:R-:W5:Y:S04]  /*41c0*/  LDG.E.64.CONSTANT R12, desc[UR10][R4.64+-0x4000] ;  /* 0xffc0000a040c7981 */ /* 0x000f68000c1e9b00 */
[----:B------:R-:W-:Y:S01]  /*41d0*/  DSETP.GEU.AND P2, PT, |R10|, |R26|, PT ;  /* 0x4000001a0a00722a */ /* 0x000fe20003f4e200 */
[----:B------:R-:W-:Y:S02]  /*41e0*/  @P1 SEL R6, R8, R6, P0 ;  /* 0x0000000608061207 */ /* 0x000fe40000000000 */
[----:B------:R-:W-:-:S11]  /*41f0*/  @P1 SEL R7, R9, R7, P0 ;  /* 0x0000000709071207 */ /* 0x000fd60000000000 */
[----:B------:R-:W-:-:S04]  /*4200*/  @P2 ISETP.GE.U32.AND P0, PT, R6, R24, PT ;  /* 0x000000180600220c */ /* 0x000fc80003f06070 */
[----:B------:R-:W-:-:S13]  /*4210*/  @P2 ISETP.GE.AND.EX P0, PT, R7, R25, PT, P0 ;  /* 0x000000190700220c */ /* 0x000fda0003f06300 */
[----:B------:R-:W-:-:S06]  /*4220*/  @P2 DSETP.LT.OR P0, PT, |R26|, |R10|, !P0 ;  /* 0x4000000a1a00222a */ /* 0x000fcc0004701600 */
[----:B------:R-:W-:Y:S02]  /*4230*/  @P2 FSEL R8, R10, R26, P0 ;  /* 0x0000001a0a082208 */ /* 0x000fe40000000000 */
[----:B------:R-:W-:-:S03]  /*4240*/  @P2 FSEL R11, R11, R27, P0 ;  /* 0x0000001b0b0b2208 */ /* 0x000fc60000000000 */
[----:B------:R-:W-:Y:S02]  /*4250*/  @P2 IMAD.MOV.U32 R26, RZ, RZ, R8 ;  /* 0x000000ffff1a2224 */ /* 0x000fe400078e0008 */
[----:B------:R-:W-:Y:S01]  /*4260*/  @P2 IMAD.MOV.U32 R27, RZ, RZ, R11 ;  /* 0x000000ffff1b2224 */ /* 0x000fe200078e000b */
[----:B------:R-:W5:Y:S04]  /*4270*/  LDG.E.64.CONSTANT R8, desc[UR10][R4.64+-0x3000] ;  /* 0xffd0000a04087981 */ /* 0x000f68000c1e9b00 */
[----:B------:R-:W5:Y:S01]  /*4280*/  LDG.E.64.CONSTANT R10, desc[UR10][R4.64+-0x3008] ;  /* 0xffcff80a040a7981 */ /* 0x000f62000c1e9b00 */
        /* <DEDUP_REMOVED lines=10> */
[----:B------:R-:W5:Y:S01]  /*4330*/  LDG.E.64.CONSTANT R6, desc[UR10][R4.64+-0x2008] ;  /* 0xffdff80a04067981 */ /* 0x000f62000c1e9b00 */
[----:B------:R-:W-:Y:S02]  /*4340*/  @P1 SEL R18, R24, R18, P0 ;  /* 0x0000001218121207 */ /* 0x000fe40000000000 */
[----:B------:R-:W-:Y:S02]  /*4350*/  @P1 SEL R19, R25, R19, P0 ;  /* 0x0000001319131207 */ /* 0x000fe40000000000 */
        /* <DEDUP_REMOVED lines=8> */
[----:B------:R-:W-:Y:S02]  /*43e0*/  @P2 IMAD.MOV.U32 R17, RZ, RZ, R21 ;  /* 0x000000ffff112224 */ /* 0x000fe400078e0015 */
[----:B------:R-:W2:Y:S04]  /*43f0*/  LDG.E.64.CONSTANT R20, desc[UR10][R4.64+-0x1008] ;  /* 0xffeff80a04147981 */ /* 0x000ea8000c1e9b00 */
[----:B----4-:R-:W-:Y:S01]  /*4400*/  DSETP.GEU.AND P1, PT, |R16|, |R22|, PT ;  /* 0x400000161000722a */ /* 0x010fe20003f2e200 */
[----:B------:R-:W-:Y:S02]  /*4410*/  @P2 SEL R14, R18, R14, P0 ;  /* 0x0000000e120e2207 */ /* 0x000fe40000000000 */
[----:B------:R-:W-:-:S02]  /*4420*/  @P2 SEL R15, R19, R15, P0 ;  /* 0x0000000f130f2207 */ /* 0x000fc40000000000 */
[----:B------:R-:W3:Y:S09]  /*4430*/  LDG.E.64.CONSTANT R18, desc[UR10][R4.64+-0x1000] ;  /* 0xfff0000a04127981 */ /* 0x000ef2000c1e9b00 */
[----:B-----5:R-:W-:-:S04]  /*4440*/  @P1 ISETP.GE.U32.AND P0, PT, R14, R12, PT ;  /* 0x0000000c0e00120c */ /* 0x020fc80003f06070 */
[----:B------:R-:W-:Y:S01]  /*4450*/  @P1 ISETP.GE.AND.EX P0, PT, R15, R13, PT, P0 ;  /* 0x0000000d0f00120c */ /* 0x000fe20003f06300 */
[----:B------:R-:W-:Y:S02]  /*4460*/  IMAD.MOV.U32 R26, RZ, RZ, R22 ;  /* 0x000000ffff1a7224 */ /* 0x000fe400078e0016 */
[----:B------:R-:W-:-:S10]  /*4470*/  IMAD.MOV.U32 R27, RZ, RZ, R23 ;  /* 0x000000ffff1b7224 */ /* 0x000fd400078e0017 */
[----:B------:R-:W-:Y:S01]  /*4480*/  @P1 DSETP.LT.OR P0, PT, |R22|, |R16|, !P0 ;  /* 0x400000101600122a */ /* 0x000fe20004701600 */
[----:B------:R-:W4:Y:S05]  /*4490*/  LDG.E.64.CONSTANT R22, desc[UR10][R4.64] ;  /* 0x0000000a04167981 */ /* 0x000f2a000c1e9b00 */
        /* <DEDUP_REMOVED lines=14> */
[----:B------:R-:W-:-:S06]  /*4580*/  @P2 IMAD.MOV.U32 R11, RZ, RZ, R27 ;  /* 0x000000ffff0b2224 */ /* 0x000fcc00078e001b */
        /* <DEDUP_REMOVED lines=10> */
[----:B------:R-:W-:Y:S02]  /*4630*/  @P1 SEL R24, R8, R24, P0 ;  /* 0x0000001808181207 */ /* 0x000fe40000000000 */
[----:B------:R-:W-:Y:S01]  /*4640*/  @P1 SEL R25, R9, R25, P0 ;  /* 0x0000001909191207 */ /* 0x000fe20000000000 */
[----:B------:R-:W-:-:S04]  /*4650*/  UIADD3 UR4, UP1, UPT, UR4, -0x2, URZ ;  /* 0xfffffffe04047890 */ /* 0x000fc8000ff3e0ff */
[----:B------:R-:W-:Y:S02]  /*4660*/  UIADD3.X UR5, UPT, UPT, UR5, -0x1, URZ, UP1, !UPT ;  /* 0xffffffff05057890 */ /* 0x000fe40008ffe4ff */
[----:B------:R-:W-:-:S04]  /*4670*/  UISETP.NE.U32.AND UP1, UPT, UR4, URZ, UPT ;  /* 0x000000ff0400728c */ /* 0x000fc8000bf25070 */
[----:B------:R-:W-:Y:S01]  /*4680*/  UISETP.NE.AND.EX UP1, UPT, UR5, URZ, UPT, UP1 ;  /* 0x000000ff0500728c */ /* 0x000fe2000bf25310 */
[----:B--2---:R-:W-:-:S14]  /*4690*/  DSETP.GEU.AND P2, PT, |R6|, |R20|, PT ;  /* 0x400000140600722a */ /* 0x004fdc0003f4e200 */
[----:B---3--:R-:W-:-:S04]  /*46a0*/  @P2 ISETP.GE.U32.AND P0, PT, R24, R18, PT ;  /* 0x000000121800220c */ /* 0x008fc80003f06070 */
[----:B------:R-:W-:-:S13]  /*46b0*/  @P2 ISETP.GE.AND.EX P0, PT, R25, R19, PT, P0 ;  /* 0x000000131900220c */ /* 0x000fda0003f06300 */
[----:B------:R-:W-:-:S06]  /*46c0*/  @P2 DSETP.LT.OR P0, PT, |R20|, |R6|, !P0 ;  /* 0x400000061400222a */ /* 0x000fcc0004701600 */
[----:B------:R-:W-:Y:S02]  /*46d0*/  @P2 FSEL R6, R6, R20, P0 ;  /* 0x0000001406062208 */ /* 0x000fe40000000000 */
[----:B------:R-:W-:-:S03]  /*46e0*/  @P2 FSEL R7, R7, R21, P0 ;  /* 0x0000001507072208 */ /* 0x000fc60000000000 */
[----:B------:R-:W-:Y:S02]  /*46f0*/  @P2 IMAD.MOV.U32 R20, RZ, RZ, R6 ;  /* 0x000000ffff142224 */ /* 0x000fe400078e0006 */
[----:B------:R-:W-:-:S06]  /*4700*/  @P2 IMAD.MOV.U32 R21, RZ, RZ, R7 ;  /* 0x000000ffff152224 */ /* 0x000fcc00078e0007 */
[----:B-----5:R-:W-:Y:S01]  /*4710*/  DSETP.GEU.AND P1, PT, |R20|, |R16|, PT ;  /* 0x400000101400722a */ /* 0x020fe20003f2e200 */
[----:B------:R-:W-:Y:S02]  /*4720*/  @P2 SEL R18, R24, R18, P0 ;  /* 0x0000001218122207 */ /* 0x000fe40000000000 */
[----:B------:R-:W-:-:S11]  /*4730*/  @P2 SEL R19, R25, R19, P0 ;  /* 0x0000001319132207 */ /* 0x000fd60000000000 */
[----:B----4-:R-:W-:-:S04]  /*4740*/  @P1 ISETP.GE.U32.AND P0, PT, R18, R22, PT ;  /* 0x000000161200120c */ /* 0x010fc80003f06070 */
[----:B------:R-:W-:Y:S02]  /*4750*/  @P1 ISETP.GE.AND.EX P0, PT, R19, R23, PT, P0 ;  /* 0x000000171300120c */ /* 0x000fe40003f06300 */
[----:B------:R-:W-:-:S05]  /*4760*/  IADD3 R6, P2, PT, R4, 0xa000, RZ ;  /* 0x0000a00004067810 */ /* 0x000fca0007f5e0ff */
[----:B------:R-:W-:-:S06]  /*4770*/  IMAD.X R5, RZ, RZ, R5, P2 ;  /* 0x000000ffff057224 */ /* 0x000fcc00010e0605 */
[----:B------:R-:W-:Y:S01]  /*4780*/  @P1 DSETP.LT.OR P0, PT, |R16|, |R20|, !P0 ;  /* 0x400000141000122a */ /* 0x000fe20004701600 */
[----:B------:R-:W-:-:S05]  /*4790*/  IADD3 R3, P2, PT, R3, 0xa00, RZ ;  /* 0x00000a0003037810 */ /* 0x000fca0007f5e0ff */
[----:B------:R-:W-:Y:S02]  /*47a0*/  @P1 FSEL R4, R20, R16, P0 ;  /* 0x0000001014041208 */ /* 0x000fe40000000000 */
[----:B------:R-:W-:Y:S01]  /*47b0*/  @P1 FSEL R21, R21, R17, P0 ;  /* 0x0000001115151208 */ /* 0x000fe20000000000 */
[----:B------:R-:W-:Y:S01]  /*47c0*/  IMAD.X R2, RZ, RZ, R2, P2 ;  /* 0x000000ffff027224 */ /* 0x000fe200010e0602 */
[----:B------:R-:W-:Y:S01]  /*47d0*/  @P1 SEL R22, R18, R22, P0 ;  /* 0x0000001612161207 */ /* 0x000fe20000000000 */
[----:B------:R-:W-:Y:S01]  /*47e0*/  @P1 IMAD.MOV.U32 R16, RZ, RZ, R4 ;  /* 0x000000ffff101224 */ /* 0x000fe200078e0004 */
[----:B------:R-:W-:Y:S01]  /*47f0*/  @P1 SEL R23, R19, R23, P0 ;  /* 0x0000001713171207 */ /* 0x000fe20000000000 */
[----:B------:R-:W-:Y:S01]  /*4800*/  @P1 IMAD.MOV.U32 R17, RZ, RZ, R21 ;  /* 0x000000ffff111224 */ /* 0x000fe200078e0015 */
[----:B------:R-:W-:Y:S06]  /*4810*/  BRA.U UP1, `(.L_x_73) ;  /* 0xfffffff501f07547 */ /* 0x000fec000b83ffff */
.L_x_72:
[----:B------:R-:W-:Y:S05]  /*4820*/  BRA.U !UP0, `(.L_x_71) ;  /* 0x0000000508107547 */ /* 0x000fea000b800000 */
[----:B------:R-:W0:Y:S02]  /*4830*/  LDC.64 R4, c[0x0][0x380] ;  /* 0x0000e000ff047b82 */ /* 0x000e240000000a00 */
[----:B0-----:R-:W-:-:S03]  /*4840*/  IMAD.WIDE.U32 R4, R0, 0x10, R4 ;  /* 0x0000001000047825 */ /* 0x001fc600078e0004 */
[----:B------:R-:W-:-:S04]  /*4850*/  LEA R24, P0, R3, R4, 0x4 ;  /* 0x0000000403187211 */ /* 0x000fc800078020ff */
[----:B------:R-:W-:-:S05]  /*4860*/  LEA.HI.X R25, R3, R5, R2, 0x4, P0 ;  /* 0x0000000503197211 */ /* 0x000fca00000f2402 */
[----:B------:R-:W2:Y:S04]  /*4870*/  LDG.E.64.CONSTANT R20, desc[UR10][R24.64] ;  /* 0x0000000a18147981 */ /* 0x000ea8000c1e9b00 */
[----:B------:R-:W3:Y:S04]  /*4880*/  LDG.E.64.CONSTANT R18, desc[UR10][R24.64+0x8] ;  /* 0x0000080a18127981 */ /* 0x000ee8000c1e9b00 */
[----:B------:R-:W4:Y:S04]  /*4890*/  LDG.E.64.CONSTANT R14, desc[UR10][R24.64+0x1000] ;  /* 0x0010000a180e7981 */ /* 0x000f28000c1e9b00 */
[----:B------:R-:W5:Y:S04]  /*48a0*/  LDG.E.64.CONSTANT R12, desc[UR10][R24.64+0x1008] ;  /* 0x0010080a180c7981 */ /* 0x000f68000c1e9b00 */
        /* <DEDUP_REMOVED lines=16> */
[----:B------:R-:W-:-:S11]  /*49b0*/  @P2 SEL R19, R23, R19, P0 ;  /* 0x0000001317132207 */ /* 0x000fd60000000000 */
[----:B-----5:R-:W-:-:S04]  /*49c0*/  @P1 ISETP.GE.U32.AND P0, PT, R18, R12, PT ;  /* 0x0000000c1200120c */ /* 0x020fc80003f06070 */
        /* <DEDUP_REMOVED lines=27> */
[----:B------:R-:W-:Y:S02]  /*4b80*/  @P1 SEL R5, R9, R5, P0 ;  /* 0x0000000509051207 */ /* 0x000fe40000000000 */
[----:B------:R-:W-:-:S05]  /*4b90*/  IADD3 R3, P1, PT, R3, 0x500, RZ ;  /* 0x0000050003037810 */ /* 0x000fca0007f3e0ff */
[----:B------:R-:W-:Y:S01]  /*4ba0*/  IMAD.X R2, RZ, RZ, R2, P1 ;  /* 0x000000ffff027224 */ /* 0x000fe200008e0602 */
[----:B--2---:R-:W-:-:S14]  /*4bb0*/  DSETP.GEU.AND P2, PT, |R6|, |R16|, PT ;  /* 0x400000100600722a */ /* 0x004fdc0003f4e200 */
[----:B------:R-:W-:-:S04]  /*4bc0*/  @P2 ISETP.GE.U32.AND P0, PT, R4, R26, PT ;  /* 0x0000001a0400220c */ /* 0x000fc80003f06070 */
[----:B------:R-:W-:-:S13]  /*4bd0*/  @P2 ISETP.GE.AND.EX P0, PT, R5, R27, PT, P0 ;  /* 0x0000001b0500220c */ /* 0x000fda0003f06300 */
[----:B------:R-:W-:-:S06]  /*4be0*/  @P2 DSETP.LT.OR P0, PT, |R16|, |R6|, !P0 ;  /* 0x400000061000222a */ /* 0x000fcc0004701600 */
[----:B------:R-:W-:Y:S02]  /*4bf0*/  @P2 FSEL R6, R6, R16, P0 ;  /* 0x0000001006062208 */ /* 0x000fe40000000000 */
[----:B------:R-:W-:Y:S02]  /*4c00*/  @P2 FSEL R7, R7, R17, P0 ;  /* 0x0000001107072208 */ /* 0x000fe40000000000 */
[----:B------:R-:W-:Y:S02]  /*4c10*/  @P2 SEL R26, R4, R26, P0 ;  /* 0x0000001a041a2207 */ /* 0x000fe40000000000 */
[----:B------:R-:W-:Y:S01]  /*4c20*/  @P2 SEL R27, R5, R27, P0 ;  /* 0x0000001b051b2207 */ /* 0x000fe20000000000 */
[----:B------:R-:W-:Y:S02]  /*4c30*/  @P2 IMAD.MOV.U32 R16, RZ, RZ, R6 ;  /* 0x000000ffff102224 */ /* 0x000fe400078e0006 */
[----:B------:R-:W-:Y:S02]  /*4c40*/  @P2 IMAD.MOV.U32 R17, RZ, RZ, R7 ;  /* 0x000000ffff112224 */ /* 0x000fe400078e0007 */
[----:B------:R-:W-:-:S02]  /*4c50*/  IMAD.MOV.U32 R22, RZ, RZ, R26 ;  /* 0x000000ffff167224 */ /* 0x000fc400078e001a */
[----:B------:R-:W-:-:S07]  /*4c60*/  IMAD.MOV.U32 R23, RZ, RZ, R27 ;  /* 0x000000ffff177224 */ /* 0x000fce00078e001b */
.L_x_71:
[----:B------:R-:W0:Y:S02]  /*4c70*/  LDCU UR4, c[0x0][0x390] ;  /* 0x00007200ff0477ac */ /* 0x000e240008000800 */
[----:B0-----:R-:W-:Y:S02]  /*4c80*/  USHF.R.S32.HI UR5, URZ, 0x1f, UR4 ;  /* 0x0000001fff057899 */ /* 0x001fe40008011404 */
[----:B------:R-:W-:-:S04]  /*4c90*/  ISETP.GE.U32.AND P0, PT, R3, UR4, PT ;  /* 0x0000000403007c0c */ /* 0x000fc8000bf06070 */
[----:B------:R-:W-:-:S13]  /*4ca0*/  ISETP.GE.AND.EX P0, PT, R2, UR5, PT, P0 ;  /* 0x0000000502007c0c */ /* 0x000fda000bf06300 */
[----:B------:R-:W-:Y:S05]  /*4cb0*/  @P0 BRA `(.L_x_74) ;  /* 0x00000008009c0947 */ /* 0x000fea0003800000 */
[----:B------:R-:W-:Y:S01]  /*4cc0*/  IADD3 R21, PT, PT, -R3, UR4, RZ ;  /* 0x0000000403157c10 */ /* 0x000fe2000fffe1ff */
[----:B------:R-:W-:Y:S03]  /*4cd0*/  BSSY.RECONVERGENT B1, `(.L_x_74) ;  /* 0x00000a5000017945 */ /* 0x000fe60003800200 */
[----:B------:R-:W-:-:S13]  /*4ce0*/  ISETP.GE.AND P0, PT, R0, R21, PT ;  /* 0x000000150000720c */ /* 0x000fda0003f06270 */
[----:B------:R-:W-:Y:S05]  /*4cf0*/  @P0 BRA `(.L_x_75) ;  /* 0x0000000800880947 */ /* 0x000fea0003800000 */
[----:B------:R-:W-:Y:S01]  /*4d00*/  LOP3.LUT R12, RZ, R0, RZ, 0x33, !PT ;  /* 0x00000000ff0c7212 */ /* 0x000fe200078e33ff */
[----:B------:R-:W-:Y:S01]  /*4d10*/  BSSY.RECONVERGENT B2, `(.L_x_76) ;  /* 0x0000032000027945 */ /* 0x000fe20003800200 */
[----:B------:R-:W-:Y:S02]  /*4d20*/  IMAD.MOV.U32 R20, RZ, RZ, R0 ;  /* 0x000000ffff147224 */ /* 0x000fe400078e0000 */
[----:B------:R-:W-:-:S04]  /*4d30*/  IADD3 R12, PT, PT, -R3, UR4, R12 ;  /* 0x00000004030c7c10 */ /* 0x000fc8000fffe10c */
[----:B------:R-:W-:-:S04]  /*4d40*/  LOP3.LUT R4, R12, 0x300, RZ, 0xc0, !PT ;  /* 0x000003000c047812 */ /* 0x000fc800078ec0ff */
[----:B------:R-:W-:-:S13]  /*4d50*/  ISETP.NE.AND P0, PT, R4, 0x300, PT ;  /* 0x000003000400780c */ /* 0x000fda0003f05270 */
[----:B------:R-:W-:Y:S05]  /*4d60*/  @!P0 BRA `(.L_x_77) ;  /* 0x0000000000b08947 */ /* 0x000fea0003800000 */
[----:B------:R-:W0:Y:S01]  /*4d70*/  LDCU.64 UR6, c[0x0][0x380] ;  /* 0x00007000ff0677ac */ /* 0x000e220008000a00 */
[----:B------:R-:W-:Y:S01]  /*4d80*/  IADD3 R5, P0, PT, R0, R3, RZ ;  /* 0x0000000300057210 */ /* 0x000fe20007f1e0ff */
[----:B------:R-:W-:Y:S01]  /*4d90*/  IMAD.MOV.U32 R20, RZ, RZ, R0 ;  /* 0x000000ffff147224 */ /* 0x000fe200078e0000 */
[----:B------:R-:W-:-:S03]  /*4da0*/  LEA.HI R4, R12, 0x1, RZ, 0x18 ;  /* 0x000000010c047811 */ /* 0x000fc600078fc0ff */
[----:B------:R-:W-:Y:S01]  /*4db0*/  IMAD.X R6, RZ, RZ, R2, P0 ;  /* 0x000000ffff067224 */ /* 0x000fe200000e0602 */
[----:B------:R-:W-:-:S05]  /*4dc0*/  LOP3.LUT R4, R4, 0x3, RZ, 0xc0, !PT ;  /* 0x0000000304047812 */ /* 0x000fca00078ec0ff */
[----:B------:R-:W-:Y:S01]  /*4dd0*/  IMAD.MOV R13, RZ, RZ, -R4 ;  /* 0x000000ffff0d7224 */ /* 0x000fe200078e0a04 */
[----:B0-----:R-:W-:-:S04]  /*4de0*/  LEA R14, P1, R5, UR6, 0x4 ;  /* 0x00000006050e7c11 */ /* 0x001fc8000f8220ff */
[----:B------:R-:W-:-:S09]  /*4df0*/  LEA.HI.X R5, R5, UR7, R6, 0x4, P1 ;  /* 0x0000000705057c11 */ /* 0x000fd200088f2406 */
.L_x_80:
[----:B------:R-:W-:-:S05]  /*4e00*/  IMAD.MOV.U32 R4, RZ, RZ, R14 ;  /* 0x000000ffff047224 */ /* 0x000fca00078e000e */
[----:B------:R-:W2:Y:S04]  /*4e10*/  LDG.E.64.CONSTANT R8, desc[UR10][R4.64] ;  /* 0x0000000a04087981 */ /* 0x000ea8000c1e9b00 */
[----:B------:R-:W3:Y:S01]  /*4e20*/  LDG.E.64.CONSTANT R6, desc[UR10][R4.64+0x8] ;  /* 0x0000080a04067981 */ /* 0x000ee2000c1e9b00 */
[----:B------:R-:W-:Y:S01]  /*4e30*/  VIADD R13, R13, 0x1 ;  /* 0x000000010d0d7836 */ /* 0x000fe20000000000 */
[----:B------:R-:W-:Y:S01]  /*4e40*/  BSSY.RECONVERGENT B3, `(.L_x_78) ;  /* 0x000001b000037945 */ /* 0x000fe20003800200 */
[----:B------:R-:W-:Y:S01]  /*4e50*/  IMAD.MOV.U32 R15, RZ, RZ, R22 ;  /* 0x000000ffff0f7224 */ /* 0x000fe200078e0016 */
        /* <DEDUP_REMOVED lines=25> */
.L_x_79:
[----:B------:R-:W-:Y:S05]  /*4ff0*/  BSYNC.RECONVERGENT B3 ;  /* 0x0000000000037941 */ /* 0x000fea0003800200 */
.L_x_78:
[----:B------:R-:W-:Y:S02]  /*5000*/  IMAD.X R5, RZ, RZ, R5, P3 ;  /* 0x000000ffff057224 */ /* 0x000fe400018e0605 */
[----:B------:R-:W-:Y:S01]  /*5010*/  VIADD R20, R20, 0x100 ;  /* 0x0000010014147836 */ /* 0x000fe20000000000 */
[----:B------:R-:W-:Y:S06]  /*5020*/  @P2 BRA `(.L_x_80) ;  /* 0xfffffffc00742947 */ /* 0x000fec000383ffff */
.L_x_77:
[----:B------:R-:W-:Y:S05]  /*5030*/  BSYNC.RECONVERGENT B2 ;  /* 0x0000000000027941 */ /* 0x000fea0003800200 */
.L_x_76:
[----:B------:R-:W-:-:S13]  /*5040*/  ISETP.GE.U32.AND P0, PT, R12, 0x300, PT ;  /* 0x000003000c00780c */ /* 0x000fda0003f06070 */
[----:B------:R-:W-:Y:S05]  /*5050*/  @!P0 BRA `(.L_x_75) ;  /* 0x0000000400b08947 */ /* 0x000fea0003800000 */
[----:B------:R-:W0:Y:S01]  /*5060*/  LDCU.64 UR6, c[0x0][0x380] ;  /* 0x00007000ff0677ac */ /* 0x000e220008000a00 */
[----:B------:R-:W-:-:S05]  /*5070*/  IADD3 R3, P0, PT, R20, R3, RZ ;  /* 0x0000000314037210 */ /* 0x000fca0007f1e0ff */
[----:B------:R-:W-:Y:S01]  /*5080*/  IMAD.X R2, RZ, RZ, R2, P0 ;  /* 0x000000ffff027224 */ /* 0x000fe200000e0602 */
[----:B0-----:R-:W-:-:S04]  /*5090*/  LEA R8, P1, R3, UR6, 0x4 ;  /* 0x0000000603087c11 */ /* 0x001fc8000f8220ff */
[----:B------:R-:W-:Y:S02]  /*50a0*/  IADD3 R8, P0, PT, R8, 0x3008, RZ ;  /* 0x0000300808087810 */ /* 0x000fe40007f1e0ff */
[----:B------:R-:W-:-:S05]  /*50b0*/  LEA.HI.X R9, R3, UR7, R2, 0x4, P1 ;  /* 0x0000000703097c11 */ /* 0x000fca00088f2402 */
[----:B------:R-:W-:-:S07]  /*50c0*/  IMAD.X R9, RZ, RZ, R9, P0 ;  /* 0x000000ffff097224 */ /* 0x000fce00000e0609 */
.L_x_89:
[----:B------:R-:W2:Y:S04]  /*50d0*/  LDG.E.64.CONSTANT R10, desc[UR10][R8.64+-0x3008] ;  /* 0xffcff80a080a7981 */ /* 0x000ea8000c1e9b00 */
[----:B------:R-:W3:Y:S04]  /*50e0*/  LDG.E.64.CONSTANT R12, desc[UR10][R8.64+-0x3000] ;  /* 0xffd0000a080c7981 */ /* 0x000ee8000c1e9b00 */
[----:B------:R0:W5:Y:S04]  /*50f0*/  LDG.E.64.CONSTANT R6, desc[UR10][R8.64+-0x2008] ;  /* 0xffdff80a08067981 */ /* 0x000168000c1e9b00 */
        /* <DEDUP_REMOVED lines=22> */
.L_x_82:
[----:B------:R-:W-:Y:S05]  /*5260*/  BSYNC.RECONVERGENT B2 ;  /* 0x0000000000027941 */ /* 0x000fea0003800200 */
.L_x_81:
        /* <DEDUP_REMOVED lines=25> */
.L_x_84:
[----:B------:R-:W-:Y:S05]  /*5400*/  BSYNC.RECONVERGENT B2 ;  /* 0x0000000000027941 */ /* 0x000fea0003800200 */
.L_x_83:
        /* <DEDUP_REMOVED lines=21> */
.L_x_86:
[----:B------:R-:W-:Y:S05]  /*5560*/  BSYNC.RECONVERGENT B2 ;  /* 0x0000000000027941 */ /* 0x000fea0003800200 */
.L_x_85:
        /* <DEDUP_REMOVED lines=21> */
.L_x_88:
[----:B------:R-:W-:Y:S05]  /*56c0*/  BSYNC.RECONVERGENT B2 ;  /* 0x0000000000027941 */ /* 0x000fea0003800200 */
.L_x_87:
[----:B------:R-:W-:Y:S01]  /*56d0*/  VIADD R20, R20, 0x400 ;  /* 0x0000040014147836 */ /* 0x000fe20000000000 */
[----:B------:R-:W-:-:S04]  /*56e0*/  IADD3 R8, P1, PT, R8, 0x4000, RZ ;  /* 0x0000400008087810 */ /* 0x000fc80007f3e0ff */
[----:B------:R-:W-:Y:S01]  /*56f0*/  ISETP.GE.AND P0, PT, R20, R21, PT ;  /* 0x000000151400720c */ /* 0x000fe20003f06270 */
[----:B------:R-:W-:-:S12]  /*5700*/  IMAD.X R9, RZ, RZ, R9, P1 ;  /* 0x000000ffff097224 */ /* 0x000fd800008e0609 */
[----:B------:R-:W-:Y:S05]  /*5710*/  @!P0 BRA `(.L_x_89) ;  /* 0xfffffff8006c8947 */ /* 0x000fea000383ffff */
.L_x_75:
[----:B------:R-:W-:Y:S05]  /*5720*/  BSYNC.RECONVERGENT B1 ;  /* 0x0000000000017941 */ /* 0x000fea0003800200 */
.L_x_74:
[----:B------:R-:W0:Y:S01]  /*5730*/  S2R R8, SR_LANEID ;  /* 0x0000000000087919 */ /* 0x000e220000000000 */
[----:B------:R-:W-:Y:S01]  /*5740*/  BSSY.RECONVERGENT B1, `(.L_x_90) ;  /* 0x000001f000017945 */ /* 0x000fe20003800200 */
[----:B------:R-:W-:Y:S01]  /*5750*/  IMAD.MOV.U32 R11, RZ, RZ, R22 ;  /* 0x000000ffff0b7224 */ /* 0x000fe200078e0016 */
[----:B------:R1:W2:Y:S01]  /*5760*/  SHFL.DOWN PT, R4, R16, 0x1, 0x1f ;  /* 0x08201f0010047f89 */ /* 0x0002a200000e0000 */
[----:B------:R-:W-:Y:S02]  /*5770*/  IMAD.MOV.U32 R12, RZ, RZ, R23 ;  /* 0x000000ffff0c7224 */ /* 0x000fe400078e0017 */
[----:B------:R-:W-:Y:S01]  /*5780*/  IMAD.MOV.U32 R2, RZ, RZ, R16 ;  /* 0x000000ffff027224 */ /* 0x000fe200078e0010 */
[----:B------:R1:W3:Y:S01]  /*5790*/  SHFL.DOWN PT, R5, R17, 0x1, 0x1f ;  /* 0x08201f0011057f89 */ /* 0x0002e200000e0000 */
        /* <DEDUP_REMOVED lines=25> */
.L_x_91:
[----:B------:R-:W-:Y:S05]  /*5930*/  BSYNC.RECONVERGENT B1 ;  /* 0x0000000000017941 */ /* 0x000fea0003800200 */
.L_x_90:
        /* <DEDUP_REMOVED lines=31> */
.L_x_93:
[----:B------:R-:W-:Y:S05]  /*5b30*/  BSYNC.RECONVERGENT B1 ;  /* 0x0000000000017941 */ /* 0x000fea0003800200 */
.L_x_92:
[----:B------:R-:W-:Y:S01]  /*5b40*/  ISETP.GT.AND P0, PT, R8, 0x1b, PT ;  /* 0x0000001b0800780c */ /* 0x000fe20003f04270 */
[----:B-1----:R1:W1:Y:S01]  /*5b50*/  SHFL.DOWN PT, R6, R4, 0x4, 0x1f ;  /* 0x08801f0004067f89 */ /* 0x00226200000e0000 */
[----:B------:R-:W-:Y:S01]  /*5b60*/  BSSY.RECONVERGENT B1, `(.L_x_94) ;  /* 0x000001d000017945 */ /* 0x000fe20003800200 */
[----:B0-----:R-:W-:Y:S02]  /*5b70*/  IMAD.MOV.U32 R11, RZ, RZ, R9 ;  /* 0x000000ffff0b7224 */ /* 0x001fe400078e0009 */
[----:B--2---:R0:W2:Y:S01]  /*5b80*/  SHFL.DOWN PT, R7, R5, 0x4, 0x1f ;  /* 0x08801f0005077f89 */ /* 0x0040a200000e0000 */
[----:B------:R-:W-:Y:S02]  /*5b90*/  IMAD.MOV.U32 R12, RZ, RZ, R10 ;  /* 0x000000ffff0c7224 */ /* 0x000fe400078e000a */
[----:B------:R-:W-:Y:S01]  /*5ba0*/  IMAD.MOV.U32 R2, RZ, RZ, R4 ;  /* 0x000000ffff027224 */ /* 0x000fe200078e0004 */
[----:B---3--:R0:W3:Y:S01]  /*5bb0*/  SHFL.DOWN PT, R14, R9, 0x4, 0x1f ;  /* 0x08801f00090e7f89 */ /* 0x0080e200000e0000 */
[----:B------:R-:W-:-:S03]  /*5bc0*/  IMAD.MOV.U32 R3, RZ, RZ, R5 ;  /* 0x000000ffff037224 */ /* 0x000fc600078e0005 */
[----:B----4-:R0:W4:Y:S01]  /*5bd0*/  SHFL.DOWN PT, R13, R10, 0x4, 0x1f ;  /* 0x08801f000a0d7f89 */ /* 0x01012200000e0000 */
        /* <DEDUP_REMOVED lines=21> */
.L_x_95:
[----:B------:R-:W-:Y:S05]  /*5d30*/  BSYNC.RECONVERGENT B1 ;  /* 0x0000000000017941 */ /* 0x000fea0003800200 */
.L_x_94:
        /* <DEDUP_REMOVED lines=31> */
.L_x_97:
[----:B------:R-:W-:Y:S05]  /*5f30*/  BSYNC.RECONVERGENT B1 ;  /* 0x0000000000017941 */ /* 0x000fea0003800200 */
.L_x_96:
[----:B------:R-:W-:Y:S01]  /*5f40*/  ISETP.GT.AND P0, PT, R8, 0xf, PT ;  /* 0x0000000f0800780c */ /* 0x000fe20003f04270 */
[----:B-1----:R1:W1:Y:S01]  /*5f50*/  SHFL.DOWN PT, R6, R4, 0x10, 0x1f ;  /* 0x0a001f0004067f89 */ /* 0x00226200000e0000 */
[----:B------:R-:W-:Y:S01]  /*5f60*/  BSSY.RECONVERGENT B1, `(.L_x_98) ;  /* 0x000001d000017945 */ /* 0x000fe20003800200 */
[----:B---3--:R-:W-:Y:S02]  /*5f70*/  IMAD.MOV.U32 R14, RZ, RZ, R9 ;  /* 0x000000ffff0e7224 */ /* 0x008fe400078e0009 */
[----:B--2---:R2:W3:Y:S01]  /*5f80*/  SHFL.DOWN PT, R7, R5, 0x10, 0x1f ;  /* 0x0a001f0005077f89 */ /* 0x0044e200000e0000 */
[----:B------:R-:W-:Y:S02]  /*5f90*/  IMAD.MOV.U32 R15, RZ, RZ, R10 ;  /* 0x000000ffff0f7224 */ /* 0x000fe400078e000a */
[----:B------:R-:W-:Y:S01]  /*5fa0*/  IMAD.MOV.U32 R2, RZ, RZ, R4 ;  /* 0x000000ffff027224 */ /* 0x000fe200078e0004 */
[----:B0-----:R2:W0:Y:S01]  /*5fb0*/  SHFL.DOWN PT, R12, R9, 0x10, 0x1f ;  /* 0x0a001f00090c7f89 */ /* 0x00142200000e0000 */
[----:B------:R-:W-:-:S03]  /*5fc0*/  IMAD.MOV.U32 R3, RZ, RZ, R5 ;  /* 0x000000ffff037224 */ /* 0x000fc600078e0005 */
[----:B------:R2:W0:Y:S01]  /*5fd0*/  SHFL.DOWN PT, R11, R10, 0x10, 0x1f ;  /* 0x0a001f000a0b7f89 */ /* 0x00042200000e0000 */
[----:B------:R-:W-:Y:S05]  /*5fe0*/  @P0 BRA `(.L_x_99) ;  /* 0x0000000000500947 */ /* 0x000fea0003800000 */
[----:B-1-3--:R-:W-:Y:S01]  /*5ff0*/  DSETP.GEU.AND P0, PT, |R4|, |R6|, PT ;  /* 0x400000060400722a */ /* 0x00afe20003f0e200 */
        /* <DEDUP_REMOVED lines=19> */
.L_x_99:
[----:B------:R-:W-:Y:S05]  /*6130*/  BSYNC.RECONVERGENT B1 ;  /* 0x0000000000017941 */ /* 0x000fea0003800200 */
.L_x_98:
[----:B------:R-:W-:Y:S01]  /*6140*/  ISETP.NE.AND P0, PT, R8, RZ, PT ;  /* 0x000000ff0800720c */ /* 0x000fe20003f05270 */
[----:B------:R-:W-:-:S12]  /*6150*/  BSSY.RECONVERGENT B1, `(.L_x_100) ;  /* 0x000000a000017945 */ /* 0x000fd80003800200 */
[----:B------:R-:W-:Y:S05]  /*6160*/  @P0 BRA `(.L_x_101) ;  /* 0x0000000000200947 */ /* 0x000fea0003800000 */
[----:B-1----:R-:W1:Y:S01]  /*6170*/  S2R R6, SR_CgaCtaId ;  /* 0x0000000000067919 */ /* 0x002e620000008800 */
[----:B--2---:R-:W-:Y:S02]  /*6180*/  MOV R5, 0x400 ;  /* 0x0000040000057802 */ /* 0x004fe40000000f00 */
[----:B------:R-:W-:-:S04]  /*6190*/  SHF.R.U32.HI R4, RZ, 0x1, R0 ;  /* 0x00000001ff047819 */ /* 0x000fc80000011600 */
[----:B------:R-:W-:Y:S02]  /*61a0*/  LOP3.LUT R4, R4, 0x1f0, RZ, 0xc0, !PT ;  /* 0x000001f004047812 */ /* 0x000fe400078ec0ff */
[----:B-1----:R-:W-:-:S05]  /*61b0*/  LEA R5, R6, R5, 0x18 ;  /* 0x0000000506057211 */ /* 0x002fca00078ec0ff */
[----:B------:R-:W-:-:S05]  /*61c0*/  IMAD.IADD R5, R4, 0x1, R5 ;  /* 0x0000000104057824 */ /* 0x000fca00078e0205 */
[----:B------:R1:W-:Y:S04]  /*61d0*/  STS.64 [R5+0x10], R14 ;  /* 0x0000100e05007388 */ /* 0x0003e80000000a00 */
[----:B------:R1:W-:Y:S02]  /*61e0*/  STS.64 [R5+0x8], R2 ;  /* 0x0000080205007388 */ /* 0x0003e40000000a00 */
.L_x_101:
[----:B------:R-:W-:Y:S05]  /*61f0*/  BSYNC.RECONVERGENT B1 ;  /* 0x0000000000017941 */ /* 0x000fea0003800200 */
.L_x_100:
[----:B------:R-:W-:Y:S01]  /*6200*/  BAR.SYNC.DEFER_BLOCKING 0x0 ;  /* 0x0000000000007b1d */ /* 0x000fe20000010000 */
[----:B------:R-:W-:-:S13]  /*6210*/  ISETP.NE.AND P1, PT, R0, RZ, PT ;  /* 0x000000ff0000720c */ /* 0x000fda0003f25270 */
[----:B------:R-:W-:Y:S05]  /*6220*/  @P1 BRA `(.L_x_34) ;  /* 0x00000008008c1947 */ /* 0x000fea0003800000 */
[----:B-12---:R-:W1:Y:S01]  /*6230*/  S2R R5, SR_CgaCtaId ;  /* 0x0000000000057919 */ /* 0x006e620000008800 */
[----:B------:R-:W-:Y:S01]  /*6240*/  MOV R0, 0x400 ;  /* 0x0000040000007802 */ /* 0x000fe20000000f00 */
[----:B------:R-:W-:Y:S03]  /*6250*/  BSSY.RECONVERGENT B1, `(.L_x_102) ;  /* 0x000001a000017945 */ /* 0x000fe60003800200 */
[----:B-1----:R-:W-:-:S05]  /*6260*/  LEA R0, R5, R0, 0x18 ;  /* 0x0000000005007211 */ /* 0x002fca00078ec0ff */
[----:B------:R-:W1:Y:S04]  /*6270*/  LDS.64 R16, [R0+0x18] ;  /* 0x0000180000107984 */ /* 0x000e680000000a00 */
[----:B---3--:R-:W2:Y:S04]  /*6280*/  LDS.128 R4, [R0+0x20] ;  /* 0x0000200000047984 */ /* 0x008ea80000000c00 */
[----:B0---4-:R0:W3:Y:S04]  /*6290*/  LDS.64 R12, [R0+0x80] ;  /* 0x00008000000c7984 */ /* 0x0110e80000000a00 */
[----:B------:R0:W4:Y:S01]  /*62a0*/  LDS.128 R8, [R0+0x30] ;  /* 0x0000300000087984 */ /* 0x0001220000000c00 */
[----:B-1----:R-:W-:Y:S01]  /*62b0*/  DSETP.GEU.AND P0, PT, |R2|, |R16|, PT ;  /* 0x400000100200722a */ /* 0x002fe20003f0e200 */
[----:B------:R-:W-:-:S02]  /*62c0*/  IMAD.MOV.U32 R24, RZ, RZ, R16 ;  /* 0x000000ffff187224 */ /* 0x000fc400078e0010 */
[----:B------:R-:W-:Y:S02]  /*62d0*/  IMAD.MOV.U32 R25, RZ, RZ, R17 ;  /* 0x000000ffff197224 */ /* 0x000fe400078e0011 */
[----:B--2---:R-:W-:Y:S02]  /*62e0*/  IMAD.MOV.U32 R27, RZ, RZ, R4 ;  /* 0x000000ffff1b7224 */ /* 0x004fe400078e0004 */
[----:B------:R-:W-:-:S07]  /*62f0*/  IMAD.MOV.U32 R29, RZ, RZ, R5 ;  /* 0x000000ffff1d7224 */ /* 0x000fce00078e0005 */
[----:B0--34-:R-:W-:Y:S05]  /*6300*/  @!P0 BRA `(.L_x_103) ;  /* 0x0000000000388947 */ /* 0x019fea0003800000 */
        /* <DEDUP_REMOVED lines=14> */
.L_x_103:
[----:B------:R-:W-:Y:S05]  /*63f0*/  BSYNC.RECONVERGENT B1 ;  /* 0x0000000000017941 */ /* 0x000fea0003800200 */
.L_x_102:
        /* <DEDUP_REMOVED lines=23> */
.L_x_105:
[----:B------:R-:W-:Y:S05]  /*6570*/  BSYNC.RECONVERGENT B1 ;  /* 0x0000000000017941 */ /* 0x000fea0003800200 */
.L_x_104:
        /* <DEDUP_REMOVED lines=21> */
.L_x_107:
[----:B------:R-:W-:Y:S05]  /*66d0*/  BSYNC.RECONVERGENT B1 ;  /* 0x0000000000017941 */ /* 0x000fea0003800200 */
.L_x_106:
        /* <DEDUP_REMOVED lines=23> */
.L_x_109:
[----:B------:R-:W-:Y:S05]  /*6850*/  BSYNC.RECONVERGENT B1 ;  /* 0x0000000000017941 */ /* 0x000fea0003800200 */
.L_x_108:
        /* <DEDUP_REMOVED lines=21> */
.L_x_111:
[----:B------:R-:W-:Y:S05]  /*69b0*/  BSYNC.RECONVERGENT B1 ;  /* 0x0000000000017941 */ /* 0x000fea0003800200 */
.L_x_110:
        /* <DEDUP_REMOVED lines=21> */
.L_x_113:
[----:B------:R-:W-:Y:S05]  /*6b10*/  BSYNC.RECONVERGENT B1 ;  /* 0x0000000000017941 */ /* 0x000fea0003800200 */
.L_x_112:
        /* <DEDUP_REMOVED lines=20> */
.L_x_34:
[----:B------:R-:W-:Y:S05]  /*6c60*/  BSYNC.RECONVERGENT B0 ;  /* 0x0000000000007941 */ /* 0x000fea0003800200 */
.L_x_1:
[----:B------:R-:W-:Y:S05]  /*6c70*/  @P1 EXIT ;  /* 0x000000000000194d */ /* 0x000fea0003800000 */
[----:B012---:R-:W0:Y:S02]  /*6c80*/  LDC.64 R4, c[0x0][0x388] ;  /* 0x0000e200ff047b82 */ /* 0x007e240000000a00 */
[----:B0-----:R-:W-:Y:S04]  /*6c90*/  STG.E.64 desc[UR10][R4.64], R2 ;  /* 0x0000000204007986 */ /* 0x001fe8000c101b0a */
[----:B------:R-:W-:Y:S01]  /*6ca0*/  STG.E.64 desc[UR10][R4.64+0x8], R14 ;  /* 0x0000080e04007986 */ /* 0x000fe2000c101b0a */
[----:B------:R-:W-:Y:S05]  /*6cb0*/  EXIT ;  /* 0x000000000000794d */ /* 0x000fea0003800000 */
.L_x_114:
        /* <DEDUP_REMOVED lines=12> */
.L_x_719:


//--------------------- .text._ZN6thrust24THRUST_300001_SM_1000_NS8cuda_cub4core6detail13_kernel_agentINS1_8__reduce10DrainAgentIlEEJN3cub18CUB_300001_SM_10009GridQueueIyEElEEEvDpT0_ --------------------------
	.section	.text._ZN6thrust24THRUST_300001_SM_1000_NS8cuda_cub4core6detail13_kernel_agentINS1_8__reduce10DrainAgentIlEEJN3cub18CUB_300001_SM_10009GridQueueIyEElEEEvDpT0_,"ax",@progbits
	.align	128
        .global         _ZN6thrust24THRUST_300001_SM_1000_NS8cuda_cub4core6detail13_kernel_agentINS1_8__reduce10DrainAgentIlEEJN3cub18CUB_300001_SM_10009GridQueueIyEElEEEvDpT0_
        .type           _ZN6thrust24THRUST_300001_SM_1000_NS8cuda_cub4core6detail13_kernel_agentINS1_8__reduce10DrainAgentIlEEJN3cub18CUB_300001_SM_10009GridQueueIyEElEEEvDpT0_,@function
        .size           _ZN6thrust24THRUST_300001_SM_1000_NS8cuda_cub4core6detail13_kernel_agentINS1_8__reduce10DrainAgentIlEEJN3cub18CUB_300001_SM_10009GridQueueIyEElEEEvDpT0_,(.L_x_720 - _ZN6thrust24THRUST_300001_SM_1000_NS8cuda_cub4core6detail13_kernel_agentINS1_8__reduce10DrainAgentIlEEJN3cub18CUB_300001_SM_10009GridQueueIyEElEEEvDpT0_)
        .other          _ZN6thrust24THRUST_300001_SM_1000_NS8cuda_cub4core6detail13_kernel_agentINS1_8__reduce10DrainAgentIlEEJN3cub18CUB_300001_SM_10009GridQueueIyEElEEEvDpT0_,@"STO_CUDA_ENTRY STV_DEFAULT"
_ZN6thrust24THRUST_300001_SM_1000_NS8cuda_cub4core6detail13_kernel_agentINS1_8__reduce10DrainAgentIlEEJN3cub18CUB_300001_SM_10009GridQueueIyEElEEEvDpT0_:
.text._ZN6thrust24THRUST_300001_SM_1000_NS8cuda_cub4core6detail13_kernel_agentINS1_8__reduce10DrainAgentIlEEJN3cub18CUB_300001_SM_10009GridQueueIyEElEEEvDpT0_:
[----:B------:R-:W-:Y:S08]  /*0000*/  LDC R1, c[0x0][0x37c] ;  /* 0x0000df00ff017b82 */ /* 0x000ff00000000800 */
[----:B------:R-:W0:Y:S01]  /*0010*/  LDC.64 R2, c[0x0][0x380] ;  /* 0x0000e000ff027b82 */ /* 0x000e220000000a00 */
[----:B------:R-:W0:Y:S07]  /*0020*/  LDCU.64 UR4, c[0x0][0x358] ;  /* 0x00006b00ff0477ac */ /* 0x000e2e0008000a00 */
[----:B------:R-:W1:Y:S01]  /*0030*/  LDC.64 R4, c[0x0][0x388] ;  /* 0x0000e200ff047b82 */ /* 0x000e620000000a00 */
[----:B0-----:R-:W-:Y:S04]  /*0040*/  STG.E.64 desc[UR4][R2.64+0x8], RZ ;  /* 0x000008ff02007986 */ /* 0x001fe8000c101b04 */
[----:B-1----:R-:W-:Y:S01]  /*0050*/  STG.E.64 desc[UR4][R2.64], R4 ;  /* 0x0000000402007986 */ /* 0x002fe2000c101b04 */
[----:B------:R-:W-:Y:S05]  /*0060*/  EXIT ;  /* 0x000000000000794d */ /* 0x000fea0003800000 */
.L_x_115:
        /* <DEDUP_REMOVED lines=9> */
.L_x_720:


//--------------------- .text._ZN6thrust24THRUST_300001_SM_1000_NS8cuda_cub4core6detail13_kernel_agentINS1_8__reduce11ReduceAgentINS0_12zip_iteratorIN4cuda3std3__45tupleIJNS0_10device_ptrIdEENS0_17counting_iteratorIlNS0_11use_defaultESF_SF_EEEEEEEPNSB_IJdlEEESJ_lNS1_9__extrema9arg_max_fIdl10ComparatorEEEEJSI_SK_lN3cub18CUB_300001_SM_100013GridEvenShareIlEENSR_9GridQueueIyEESO_EEEvDpT0_ --------------------------
	.section	.text._ZN6thrust24THRUST_300001_SM_1000_NS8cuda_cub4core6detail13_kernel_agentINS1_8__reduce11ReduceAgentINS0_12zip_iteratorIN4cuda3std3__45tupleIJNS0_10device_ptrIdEENS0_17counting_iteratorIlNS0_11use_defaultESF_SF_EEEEEEEPNSB_IJdlEEESJ_lNS1_9__extrema9arg_max_fIdl10ComparatorEEEEJSI_SK_lN3cub18CUB_300001_SM_100013GridEvenShareIlEENSR_9GridQueueIyEESO_EEEvDpT0_,"ax",@progbits
	.align	128
        .global         _ZN6thrust24THRUST_300001_SM_1000_NS8cuda_cub4core6detail13_kernel_agentINS1_8__reduce11ReduceAgentINS0_12zip_iteratorIN4cuda3std3__45tupleIJNS0_10device_ptrIdEENS0_17counting_iteratorIlNS0_11use_defaultESF_SF_EEEEEEEPNSB_IJdlEEESJ_lNS1_9__extrema9arg_max_fIdl10ComparatorEEEEJSI_SK_lN3cub18CUB_300001_SM_100013GridEvenShareIlEENSR_9GridQueueIyEESO_EEEvDpT0_
        .type           _ZN6thrust24THRUST_300001_SM_1000_NS8cuda_cub4core6detail13_kernel_agentINS1_8__reduce11ReduceAgentINS0_12zip_iteratorIN4cuda3std3__45tupleIJNS0_10device_ptrIdEENS0_17counting_iteratorIlNS0_11use_defaultESF_SF_EEEEEEEPNSB_IJdlEEESJ_lNS1_9__extrema9arg_max_fIdl10ComparatorEEEEJSI_SK_lN3cub18CUB_300001_SM_100013GridEvenShareIlEENSR_9GridQueueIyEESO_EEEvDpT0_,@function
        .size           _ZN6thrust24THRUST_300001_SM_1000_NS8cuda_cub4core6detail13_kernel_agentINS1_8__reduce11ReduceAgentINS0_12zip_iteratorIN4cuda3std3__45tupleIJNS0_10device_ptrIdEENS0_17counting_iteratorIlNS0_11use_defaultESF_SF_EEEEEEEPNSB_IJdlEEESJ_lNS1_9__extrema9arg_max_fIdl10ComparatorEEEEJSI_SK_lN3cub18CUB_300001_SM_100013GridEvenShareIlEENSR_9GridQueueIyEESO_EEEvDpT0_,(.L_x_721 - _ZN6thrust24THRUST_300001_SM_1000_NS8cuda_cub4core6detail13_kernel_agentINS1_8__reduce11ReduceAgentINS0_12zip_iteratorIN4cuda3std3__45tupleIJNS0_10device_ptrIdEENS0_17counting_iteratorIlNS0_11use_defaultESF_SF_EEEEEEEPNSB_IJdlEEESJ_lNS1_9__extrema9arg_max_fIdl10ComparatorEEEEJSI_SK_lN3cub18CUB_300001_SM_100013GridEvenShareIlEENSR_9GridQueueIyEESO_EEEvDpT0_)
        .other          _ZN6thrust24THRUST_300001_SM_1000_NS8cuda_cub4core6detail13_kernel_agentINS1_8__reduce11ReduceAgentINS0_12zip_iteratorIN4cuda3std3__45tupleIJNS0_10device_ptrIdEENS0_17counting_iteratorIlNS0_11use_defaultESF_SF_EEEEEEEPNSB_IJdlEEESJ_lNS1_9__extrema9arg_max_fIdl10ComparatorEEEEJSI_SK_lN3cub18CUB_300001_SM_100013GridEvenShareIlEENSR_9GridQueueIyEESO_EEEvDpT0_,@"STO_CUDA_ENTRY STV_DEFAULT"
_ZN6thrust24THRUST_300001_SM_1000_NS8cuda_cub4core6detail13_kernel_agentINS1_8__reduce11ReduceAgentINS0_12zip_iteratorIN4cuda3std3__45tupleIJNS0_10device_ptrIdEENS0_17counting_iteratorIlNS0_11use_defaultESF_SF_EEEEEEEPNSB_IJdlEEESJ_lNS1_9__extrema9arg_max_fIdl10ComparatorEEEEJSI_SK_lN3cub18CUB_300001_SM_100013GridEvenShareIlEENSR_9GridQueueIyEESO_EEEvDpT0_:
.text._ZN6thrust24THRUST_300001_SM_1000_NS8cuda_cub4core6detail13_kernel_agentINS1_8__reduce11ReduceAgentINS0_12zip_iteratorIN4cuda3std3__45tupleIJNS0_10device_ptrIdEENS0_17counting_iteratorIlNS0_11use_defaultESF_SF_EEEEEEEPNSB_IJdlEEESJ_lNS1_9__extrema9arg_max_fIdl10ComparatorEEEEJSI_SK_lN3cub18CUB_300001_SM_100013GridEvenShareIlEENSR_9GridQueueIyEESO_EEEvDpT0_:
[----:B------:R-:W-:Y:S01]  /*0000*/  LDC R1, c[0x0][0x37c] ;  /* 0x0000df00ff017b82 */ /* 0x000fe20000000800 */
[----:B------:R-:W0:Y:S01]  /*0010*/  S2R R0, SR_CTAID.X ;  /* 0x0000000000007919 */ /* 0x000e220000002500 */
[----:B------:R-:W1:Y:S01]  /*0020*/  LDCU.64 UR4, c[0x0][0x398] ;  /* 0x00007300ff0477ac */ /* 0x000e620008000a00 */
[----:B------:R-:W-:Y:S01]  /*0030*/  BSSY.RECONVERGENT B0, `(.L_x_116) ;  /* 0x0000689000007945 */ /* 0x000fe20003800200 */
[----:B------:R-:W2:Y:S01]  /*0040*/  LDCU UR6, c[0x0][0x370] ;  /* 0x00006e00ff0677ac */ /* 0x000ea20008000800 */
[----:B------:R-:W3:Y:S01]  /*0050*/  LDCU.64 UR10, c[0x0][0x358] ;  /* 0x00006b00ff0a77ac */ /* 0x000ee20008000a00 */
[----:B-1----:R-:W-:Y:S02]  /*0060*/  IMAD.U32 R25, RZ, RZ, UR4 ;  /* 0x00000004ff197e24 */ /* 0x002fe4000f8e00ff */
[----:B------:R-:W-:Y:S01]  /*0070*/  IMAD.U32 R16, RZ, RZ, UR5 ;  /* 0x00000005ff107e24 */ /* 0x000fe2000f8e00ff */
[----:B--2---:R-:W-:Y:S01]  /*0080*/  UIMAD UR6, UR6, 0x500, URZ ;  /* 0x00000500060678a4 */ /* 0x004fe2000f8e02ff */
[----:B0-----:R-:W-:-:S05]  /*0090*/  IMAD R8, R0, 0x500, RZ ;  /* 0x0000050000087824 */ /* 0x001fca00078e02ff */
[----:B------:R-:W-:-:S04]  /*00a0*/  IADD3 R2, P1, PT, R8, 0x500, RZ ;  /* 0x0000050008027810 */ /* 0x000fc80007f3e0ff */
[----:B------:R-:W-:Y:S01]  /*00b0*/  ISETP.GT.U32.AND P0, PT, R2, R25, PT ;  /* 0x000000190200720c */ /* 0x000fe20003f04070 */
[----:B------:R-:W-:-:S05]  /*00c0*/  IMAD.X R3, RZ, RZ, RZ, P1 ;  /* 0x000000ffff037224 */ /* 0x000fca00008e06ff */
[----:B------:R-:W-:-:S13]  /*00d0*/  ISETP.GT.AND.EX P0, PT, R3, R16, PT, P0 ;  /* 0x000000100300720c */ /* 0x000fda0003f04300 */
[----:B---3--:R-:W-:Y:S05]  /*00e0*/  @!P0 BRA `(.L_x_117) ;  /* 0x0000003800e48947 */ /* 0x008fea0003800000 */
[----:B------:R-:W0:Y:S01]  /*00f0*/  S2R R10, SR_TID.X ;  /* 0x00000000000a7919 */ /* 0x000e220000002100 */
[----:B------:R-:W-:Y:S01]  /*0100*/  IMAD.IADD R9, R25, 0x1, -R8 ;  /* 0x0000000119097824 */ /* 0x000fe200078e0a08 */
[----:B------:R-:W-:Y:S01]  /*0110*/  BSSY.RECONVERGENT B1, `(.L_x_118) ;  /* 0x000000f000017945 */ /* 0x000fe20003800200 */
[----:B------:R-:W-:Y:S02]  /*0120*/  CS2R R20, SRZ ;  /* 0x0000000000147805 */ /* 0x000fe4000001ff00 */
[----:B------:R-:W-:Y:S02]  /*0130*/  CS2R R14, SRZ ;  /* 0x00000000000e7805 */ /* 0x000fe4000001ff00 */
[----:B0-----:R-:W-:Y:S01]  /*0140*/  ISETP.GE.AND P0, PT, R10, R9, PT ;  /* 0x000000090a00720c */ /* 0x001fe20003f06270 */
[----:B------:R-:W-:-:S12]  /*0150*/  IMAD.MOV.U32 R6, RZ, RZ, R10 ;  /* 0x000000ffff067224 */ /* 0x000fd800078e000a */
[----:B------:R-:W-:Y:S05]  /*0160*/  @P0 BRA `(.L_x_119) ;  /* 0x0000000000240947 */ /* 0x000fea0003800000 */
[----:B------:R-:W0:Y:S01]  /*0170*/  LDCU.128 UR4, c[0x0][0x380] ;  /* 0x00007000ff0477ac */ /* 0x000e220008000c00 */
[----:B------:R-:W-:-:S05]  /*0180*/  IADD3 R21, P0, PT, R8, R10, RZ ;  /* 0x0000000a08157210 */ /* 0x000fca0007f1e0ff */
[----:B------:R-:W-:Y:S01]  /*0190*/  IMAD.X R20, RZ, RZ, RZ, P0 ;  /* 0x000000ffff147224 */ /* 0x000fe200000e06ff */
[----:B0-----:R-:W-:-:S04]  /*01a0*/  LEA R14, P1, R21, UR4, 0x3 ;  /* 0x00000004150e7c11 */ /* 0x001fc8000f8218ff */
[----:B------:R-:W-:-:S06]  /*01b0*/  LEA.HI.X R15, R21, UR5, R20, 0x3, P1 ;  /* 0x00000005150f7c11 */ /* 0x000fcc00088f1c14 */
[----:B------:R-:W5:Y:S01]  /*01c0*/  LDG.E.64 R14, desc[UR10][R14.64] ;  /* 0x0000000a0e0e7981 */ /* 0x000f62000c1e1b00 */
[----:B------:R-:W-:Y:S01]  /*01d0*/  IADD3 R21, P0, PT, R21, UR6, RZ ;  /* 0x0000000615157c10 */ /* 0x000fe2000ff1e0ff */
[----:B------:R-:W-:-:S03]  /*01e0*/  VIADD R6, R10, 0x100 ;  /* 0x000001000a067836 */ /* 0x000fc60000000000 */
[----:B------:R-:W-:-:S09]  /*01f0*/  IADD3.X R20, PT, PT, R20, UR7, RZ, P0, !PT ;  /* 0x0000000714147c10 */ /* 0x000fd200087fe4ff */
.L_x_119:
[----:B------:R-:W-:Y:S05]  /*0200*/  BSYNC.RECONVERGENT B1 ;  /* 0x0000000000017941 */ /* 0x000fea0003800200 */
.L_x_118:
[----:B------:R-:W-:Y:S01]  /*0210*/  ISETP.GE.AND P0, PT, R6, R9, PT ;  /* 0x000000090600720c */ /* 0x000fe20003f06270 */
[----:B------:R-:W-:-:S12]  /*0220*/  BSSY.RECONVERGENT B1, `(.L_x_120) ;  /* 0x00000af000017945 */ /* 0x000fd80003800200 */
[----:B------:R-:W-:Y:S05]  /*0230*/  @P0 BRA `(.L_x_121) ;  /* 0x0000000800b40947 */ /* 0x000fea0003800000 */
[----:B------:R-:W-:Y:S01]  /*0240*/  LOP3.LUT R2, RZ, R6, RZ, 0x33, !PT ;  /* 0x00000006ff027212 */ /* 0x000fe200078e33ff */
[----:B------:R-:W-:Y:S03]  /*0250*/  BSSY.RECONVERGENT B2, `(.L_x_122) ;  /* 0x0000034000027945 */ /* 0x000fe60003800200 */
[----:B------:R-:W-:-:S04]  /*0260*/  IADD3 R25, PT, PT, -R8, R25, R2 ;  /* 0x0000001908197210 */ /* 0x000fc80007ffe102 */
[----:B------:R-:W-:-:S04]  /*0270*/  LOP3.LUT R2, R25, 0x300, RZ, 0xc0, !PT ;  /* 0x0000030019027812 */ /* 0x000fc800078ec0ff */
[----:B------:R-:W-:-:S13]  /*0280*/  ISETP.NE.AND P0, PT, R2, 0x300, PT ;  /* 0x000003000200780c */ /* 0x000fda0003f05270 */
[----:B------:R-:W-:Y:S05]  /*0290*/  @!P0 BRA `(.L_x_123) ;  /* 0x0000000000bc8947 */ /* 0x000fea0003800000 */
[----:B------:R-:W0:Y:S01]  /*02a0*/  LDCU.128 UR4, c[0x0][0x380] ;  /* 0x00007000ff0477ac */ /* 0x000e220008000c00 */
[----:B------:R-:W-:Y:S02]  /*02b0*/  IADD3 R12, P0, PT, R8, R6, RZ ;  /* 0x00000006080c7210 */ /* 0x000fe40007f1e0ff */
[----:B------:R-:W-:-:S03]  /*02c0*/  LEA.HI R2, R25, 0x1, RZ, 0x18 ;  /* 0x0000000119027811 */ /* 0x000fc600078fc0ff */
[----:B------:R-:W-:Y:S01]  /*02d0*/  IMAD.X R3, RZ, RZ, RZ, P0 ;  /* 0x000000ffff037224 */ /* 0x000fe200000e06ff */
[----:B------:R-:W-:-:S05]  /*02e0*/  LOP3.LUT R2, R2, 0x3, RZ, 0xc0, !PT ;  /* 0x0000000302027812 */ /* 0x000fca00078ec0ff */
[----:B------:R-:W-:Y:S01]  /*02f0*/  IMAD.MOV R7, RZ, RZ, -R2 ;  /* 0x000000ffff077224 */ /* 0x000fe200078e0a02 */
[C---:B0-----:R-:W-:Y:S02]  /*0300*/  IADD3 R13, P1, PT, R12.reuse, UR6, RZ ;  /* 0x000000060c0d7c10 */ /* 0x041fe4000ff3e0ff */
[C---:B------:R-:W-:Y:S02]  /*0310*/  LEA R11, P2, R12.reuse, UR4, 0x3 ;  /* 0x000000040c0b7c11 */ /* 0x040fe4000f8418ff */
[----:B------:R-:W-:Y:S02]  /*0320*/  IADD3.X R16, PT, PT, R3, UR7, RZ, P1, !PT ;  /* 0x0000000703107c10 */ /* 0x000fe40008ffe4ff */
[----:B------:R-:W-:-:S09]  /*0330*/  LEA.HI.X R12, R12, UR5, R3, 0x3, P2 ;  /* 0x000000050c0c7c11 */ /* 0x000fd200090f1c03 */
.L_x_126:
[----:B------:R-:W-:Y:S02]  /*0340*/  IMAD.MOV.U32 R2, RZ, RZ, R11 ;  /* 0x000000ffff027224 */ /* 0x000fe400078e000b */
[----:B------:R-:W-:-:S06]  /*0350*/  IMAD.MOV.U32 R3, RZ, RZ, R12 ;  /* 0x000000ffff037224 */ /* 0x000fcc00078e000c */
[----:B------:R-:W2:Y:S01]  /*0360*/  LDG.E.64 R2, desc[UR10][R2.64] ;  /* 0x0000000a02027981 */ /* 0x000ea2000c1e1b00 */
[----:B------:R-:W-:Y:S01]  /*0370*/  VIADD R7, R7, 0x1 ;  /* 0x0000000107077836 */ /* 0x000fe20000000000 */
[----:B------:R-:W-:Y:S01]  /*0380*/  BSSY.RECONVERGENT B3, `(.L_x_124) ;  /* 0x000001b000037945 */ /* 0x000fe20003800200 */
[----:B------:R-:W-:Y:S01]  /*0390*/  IMAD.MOV.U32 R18, RZ, RZ, R21 ;  /* 0x000000ffff127224 */ /* 0x000fe200078e0015 */
[----:B------:R-:W-:Y:S01]  /*03a0*/  IADD3 R11, P3, PT, R11, 0x800, RZ ;  /* 0x000008000b0b7810 */ /* 0x000fe20007f7e0ff */
[----:B------:R-:W-:Y:S01]  /*03b0*/  IMAD.MOV.U32 R17, RZ, RZ, R20 ;  /* 0x000000ffff117224 */ /* 0x000fe200078e0014 */
[----:B------:R-:W-:Y:S01]  /*03c0*/  ISETP.NE.AND P2, PT, R7, RZ, PT ;  /* 0x000000ff0700720c */ /* 0x000fe20003f45270 */
[----:B-----5:R-:W-:Y:S02]  /*03d0*/  IMAD.MOV.U32 R4, RZ, RZ, R14 ;  /* 0x000000ffff047224 */ /* 0x020fe400078e000e */
[----:B------:R-:W-:Y:S02]  /*03e0*/  IMAD.MOV.U32 R5, RZ, RZ, R15 ;  /* 0x000000ffff057224 */ /* 0x000fe400078e000f */
[----:B------:R-:W-:-:S02]  /*03f0*/  IMAD.MOV.U32 R21, RZ, RZ, R13 ;  /* 0x000000ffff157224 */ /* 0x000fc400078e000d */
[----:B------:R-:W-:Y:S01]  /*0400*/  IMAD.MOV.U32 R20, RZ, RZ, R16 ;  /* 0x000000ffff147224 */ /* 0x000fe200078e0010 */
[----:B--2---:R-:W-:Y:S01]  /*0410*/  DSETP.GEU.AND P0, PT, |R14|, |R2|, PT ;  /* 0x400000020e00722a */ /* 0x004fe20003f0e200 */
[----:B------:R-:W-:Y:S02]  /*0420*/  IMAD.MOV.U32 R14, RZ, RZ, R2 ;  /* 0x000000ffff0e7224 */ /* 0x000fe400078e0002 */
[----:B------:R-:W-:-:S11]  /*0430*/  IMAD.MOV.U32 R15, RZ, RZ, R3 ;  /* 0x000000ffff0f7224 */ /* 0x000fd600078e0003 */
        /* <DEDUP_REMOVED lines=15> */
.L_x_125:
[----:B------:R-:W-:Y:S05]  /*0530*/  BSYNC.RECONVERGENT B3 ;  /* 0x0000000000037941 */ /* 0x000fea0003800200 */
.L_x_124:
[----:B------:R-:W-:Y:S01]  /*0540*/  IADD3 R13, P0, PT, R13, 0x100, RZ ;  /* 0x000001000d0d7810 */ /* 0x000fe20007f1e0ff */
[----:B------:R-:W-:Y:S02]  /*0550*/  VIADD R6, R6, 0x100 ;  /* 0x0000010006067836 */ /* 0x000fe40000000000 */
[----:B------:R-:W-:Y:S02]  /*0560*/  IMAD.X R12, RZ, RZ, R12, P3 ;  /* 0x000000ffff0c7224 */ /* 0x000fe400018e060c */
[----:B------:R-:W-:Y:S01]  /*0570*/  IMAD.X R16, RZ, RZ, R16, P0 ;  /* 0x000000ffff107224 */ /* 0x000fe200000e0610 */
[----:B------:R-:W-:Y:S07]  /*0580*/  @P2 BRA `(.L_x_126) ;  /* 0xfffffffc006c2947 */ /* 0x000fee000383ffff */
.L_x_123:
[----:B------:R-:W-:Y:S05]  /*0590*/  BSYNC.RECONVERGENT B2 ;  /* 0x0000000000027941 */ /* 0x000fea0003800200 */
.L_x_122:
[----:B------:R-:W-:-:S13]  /*05a0*/  ISETP.GE.U32.AND P0, PT, R25, 0x300, PT ;  /* 0x000003001900780c */ /* 0x000fda0003f06070 */
[----:B------:R-:W-:Y:S05]  /*05b0*/  @!P0 BRA `(.L_x_121) ;  /* 0x0000000400d48947 */ /* 0x000fea0003800000 */
[----:B------:R-:W0:Y:S01]  /*05c0*/  LDC.64 R4, c[0x0][0x380] ;  /* 0x0000e000ff047b82 */ /* 0x000e220000000a00 */
[----:B------:R-:W-:-:S07]  /*05d0*/  VIADD R11, R6, 0x200 ;  /* 0x00000200060b7836 */ /* 0x000fce0000000000 */
[----:B------:R-:W1:Y:S02]  /*05e0*/  LDC.64 R2, c[0x0][0x388] ;  /* 0x0000e200ff027b82 */ /* 0x000e640000000a00 */
.L_x_135:
[----:B------:R-:W-:-:S05]  /*05f0*/  VIADD R7, R11, 0xfffffe00 ;  /* 0xfffffe000b077836 */ /* 0x000fca0000000000 */
[----:B------:R-:W-:-:S04]  /*0600*/  IADD3 R13, P0, PT, R8, R7, RZ ;  /* 0x00000007080d7210 */ /* 0x000fc80007f1e0ff */
[----:B------:R-:W-:Y:S02]  /*0610*/  LEA.HI.X.SX32 R12, R7, RZ, 0x1, P0 ;  /* 0x000000ff070c7211 */ /* 0x000fe400000f0eff */
[----:B0-----:R-:W-:-:S04]  /*0620*/  LEA R16, P0, R13, R4, 0x3 ;  /* 0x000000040d107211 */ /* 0x001fc800078018ff */
[----:B------:R-:W-:-:S05]  /*0630*/  LEA.HI.X R17, R13, R5, R12, 0x3, P0 ;  /* 0x000000050d117211 */ /* 0x000fca00000f1c0c */
[----:B------:R-:W2:Y:S04]  /*0640*/  LDG.E.64 R18, desc[UR10][R16.64] ;  /* 0x0000000a10127981 */ /* 0x000ea8000c1e1b00 */
[----:B-----5:R0:W5:Y:S01]  /*0650*/  LDG.E.64 R6, desc[UR10][R16.64+0x800] ;  /* 0x0008000a10067981 */ /* 0x020162000c1e1b00 */
[----:B-1----:R-:W-:Y:S01]  /*0660*/  IADD3 R24, P1, PT, R13, R2, RZ ;  /* 0x000000020d187210 */ /* 0x002fe20007f3e0ff */
[----:B------:R-:W-:Y:S04]  /*0670*/  BSSY.RECONVERGENT B2, `(.L_x_127) ;  /* 0x0000016000027945 */ /* 0x000fe80003800200 */
[----:B------:R-:W-:-:S02]  /*0680*/  IMAD.X R25, R12, 0x1, R3, P1 ;  /* 0x000000010c197824 */ /* 0x000fc400008e0603 */
[----:B------:R-:W-:Y:S02]  /*0690*/  IMAD.MOV.U32 R23, RZ, RZ, R24 ;  /* 0x000000ffff177224 */ /* 0x000fe400078e0018 */
[----:B------:R-:W-:Y:S01]  /*06a0*/  IMAD.MOV.U32 R22, RZ, RZ, R25 ;  /* 0x000000ffff167224 */ /* 0x000fe200078e0019 */
[----:B--2---:R-:W-:Y:S01]  /*06b0*/  DSETP.GEU.AND P0, PT, |R14|, |R18|, PT ;  /* 0x400000120e00722a */ /* 0x004fe20003f0e200 */
[----:B------:R-:W-:Y:S02]  /*06c0*/  IMAD.MOV.U32 R12, RZ, RZ, R18 ;  /* 0x000000ffff0c7224 */ /* 0x000fe400078e0012 */
[----:B------:R-:W-:-:S11]  /*06d0*/  IMAD.MOV.U32 R13, RZ, RZ, R19 ;  /* 0x000000ffff0d7224 */ /* 0x000fd600078e0013 */
        /* <DEDUP_REMOVED lines=15> */
.L_x_128:
[----:B------:R-:W-:Y:S05]  /*07d0*/  BSYNC.RECONVERGENT B2 ;  /* 0x0000000000027941 */ /* 0x000fea0003800200 */
.L_x_127:
[----:B------:R0:W5:Y:S04]  /*07e0*/  LDG.E.64 R14, desc[UR10][R16.64+0x1000] ;  /* 0x0010000a100e7981 */ /* 0x000168000c1e1b00 */
[----:B------:R0:W5:Y:S02]  /*07f0*/  LDG.E.64 R18, desc[UR10][R16.64+0x1800] ;  /* 0x0018000a10127981 */ /* 0x000164000c1e1b00 */
[----:B-----5:R-:W-:Y:S01]  /*0800*/  DSETP.GEU.AND P0, PT, |R12|, |R6|, PT ;  /* 0x400000060c00722a */ /* 0x020fe20003f0e200 */
[----:B------:R-:W-:Y:S01]  /*0810*/  VIADD R21, R11, 0xffffff00 ;  /* 0xffffff000b157836 */ /* 0x000fe20000000000 */
[----:B------:R-:W-:Y:S04]  /*0820*/  BSSY.RECONVERGENT B2, `(.L_x_129) ;  /* 0x0000017000027945 */ /* 0x000fe80003800200 */
[----:B------:R-:W-:-:S02]  /*0830*/  SHF.R.S32.HI R20, RZ, 0x1f, R21 ;  /* 0x0000001fff147819 */ /* 0x000fc40000011415 */
[----:B------:R-:W-:Y:S01]  /*0840*/  IADD3 R26, P1, P2, R21, R2, R8 ;  /* 0x00000002151a7210 */ /* 0x000fe20007a3e008 */
[----:B------:R-:W-:-:S03]  /*0850*/  IMAD.MOV.U32 R21, RZ, RZ, R7 ;  /* 0x000000ffff157224 */ /* 0x000fc600078e0007 */
[----:B------:R-:W-:Y:S01]  /*0860*/  IADD3.X R27, PT, PT, R20, R3, RZ, P1, P2 ;  /* 0x00000003141b7210 */ /* 0x000fe20000fe44ff */
[----:B------:R-:W-:Y:S02]  /*0870*/  IMAD.MOV.U32 R24, RZ, RZ, R26 ;  /* 0x000000ffff187224 */ /* 0x000fe400078e001a */
[----:B------:R-:W-:Y:S02]  /*0880*/  IMAD.MOV.U32 R20, RZ, RZ, R6 ;  /* 0x000000ffff147224 */ /* 0x000fe400078e0006 */
[----:B------:R-:W-:Y:S01]  /*0890*/  IMAD.MOV.U32 R25, RZ, RZ, R27 ;  /* 0x000000ffff197224 */ /* 0x000fe200078e001b */
[----:B0-----:R-:W-:Y:S06]  /*08a0*/  @!P0 BRA `(.L_x_130) ;  /* 0x0000000000388947 */ /* 0x001fec0003800000 */
        /* <DEDUP_REMOVED lines=14> */
.L_x_130:
[----:B------:R-:W-:Y:S05]  /*0990*/  BSYNC.RECONVERGENT B2 ;  /* 0x0000000000027941 */ /* 0x000fea0003800200 */
.L_x_129:
[----:B------:R-:W-:Y:S01]  /*09a0*/  DSETP.GEU.AND P0, PT, |R20|, |R14|, PT ;  /* 0x4000000e1400722a */ /* 0x000fe20003f0e200 */
[----:B------:R-:W-:Y:S01]  /*09b0*/  SHF.R.S32.HI R6, RZ, 0x1f, R11 ;  /* 0x0000001fff067819 */ /* 0x000fe2000001140b */
[----:B------:R-:W-:Y:S01]  /*09c0*/  BSSY.RECONVERGENT B2, `(.L_x_131) ;  /* 0x0000017000027945 */ /* 0x000fe20003800200 */
[C---:B------:R-:W-:Y:S01]  /*09d0*/  IADD3 R23, P1, P2, R11.reuse, R2, R8 ;  /* 0x000000020b177210 */ /* 0x040fe20007a3e008 */
[----:B------:R-:W-:Y:S02]  /*09e0*/  VIADD R17, R11, 0x100 ;  /* 0x000001000b117836 */ /* 0x000fe40000000000 */
[----:B------:R-:W-:Y:S01]  /*09f0*/  IMAD.MOV.U32 R7, RZ, RZ, R15 ;  /* 0x000000ffff077224 */ /* 0x000fe200078e000f */
[----:B------:R-:W-:Y:S01]  /*0a00*/  IADD3.X R16, PT, PT, R6, R3, RZ, P1, P2 ;  /* 0x0000000306107210 */ /* 0x000fe20000fe44ff */
[----:B------:R-:W-:Y:S02]  /*0a10*/  IMAD.MOV.U32 R12, RZ, RZ, R23 ;  /* 0x000000ffff0c7224 */ /* 0x000fe400078e0017 */
[----:B------:R-:W-:-:S02]  /*0a20*/  IMAD.MOV.U32 R6, RZ, RZ, R14 ;  /* 0x000000ffff067224 */ /* 0x000fc400078e000e */
[----:B------:R-:W-:Y:S02]  /*0a30*/  IMAD.MOV.U32 R13, RZ, RZ, R16 ;  /* 0x000000ffff0d7224 */ /* 0x000fe400078e0010 */
        /* <DEDUP_REMOVED lines=15> */
.L_x_132:
[----:B------:R-:W-:Y:S05]  /*0b30*/  BSYNC.RECONVERGENT B2 ;  /* 0x0000000000027941 */ /* 0x000fea0003800200 */
.L_x_131:
[----:B------:R-:W-:Y:S01]  /*0b40*/  DSETP.GEU.AND P0, PT, |R6|, |R18|, PT ;  /* 0x400000120600722a */ /* 0x000fe20003f0e200 */
[----:B------:R-:W-:Y:S01]  /*0b50*/  SHF.R.S32.HI R14, RZ, 0x1f, R17 ;  /* 0x0000001fff0e7819 */ /* 0x000fe20000011411 */
[----:B------:R-:W-:Y:S01]  /*0b60*/  BSSY.RECONVERGENT B2, `(.L_x_133) ;  /* 0x0000016000027945 */ /* 0x000fe20003800200 */
[----:B------:R-:W-:Y:S01]  /*0b70*/  IADD3 R17, P1, P2, R17, R2, R8 ;  /* 0x0000000211117210 */ /* 0x000fe20007a3e008 */
[----:B------:R-:W-:-:S03]  /*0b80*/  IMAD.MOV.U32 R15, RZ, RZ, R19 ;  /* 0x000000ffff0f7224 */ /* 0x000fc600078e0013 */
[----:B------:R-:W-:Y:S01]  /*0b90*/  IADD3.X R16, PT, PT, R14, R3, RZ, P1, P2 ;  /* 0x000000030e107210 */ /* 0x000fe20000fe44ff */
[----:B------:R-:W-:Y:S02]  /*0ba0*/  IMAD.MOV.U32 R21, RZ, RZ, R17 ;  /* 0x000000ffff157224 */ /* 0x000fe400078e0011 */
[----:B------:R-:W-:Y:S02]  /*0bb0*/  IMAD.MOV.U32 R14, RZ, RZ, R18 ;  /* 0x000000ffff0e7224 */ /* 0x000fe400078e0012 */
        /* <DEDUP_REMOVED lines=16> */
.L_x_134:
[----:B------:R-:W-:Y:S05]  /*0cc0*/  BSYNC.RECONVERGENT B2 ;  /* 0x0000000000027941 */ /* 0x000fea0003800200 */
.L_x_133:
[C---:B------:R-:W-:Y:S02]  /*0cd0*/  VIADD R6, R11.reuse, 0x200 ;  /* 0x000002000b067836 */ /* 0x040fe40000000000 */
[----:B------:R-:W-:-:S03]  /*0ce0*/  VIADD R11, R11, 0x400 ;  /* 0x000004000b0b7836 */ /* 0x000fc60000000000 */
[----:B------:R-:W-:-:S13]  /*0cf0*/  ISETP.GE.AND P0, PT, R6, R9, PT ;  /* 0x000000090600720c */ /* 0x000fda0003f06270 */
[----:B------:R-:W-:Y:S05]  /*0d00*/  @!P0 BRA `(.L_x_135) ;  /* 0xfffffff800388947 */ /* 0x000fea000383ffff */
.L_x_121:
[----:B------:R-:W-:Y:S05]  /*0d10*/  BSYNC.RECONVERGENT B1 ;  /* 0x0000000000017941 */ /* 0x000fea0003800200 */
.L_x_120:
[----:B------:R-:W-:-:S13]  /*0d20*/  ISETP.GE.AND P0, PT, R9, 0x100, PT ;  /* 0x000001000900780c */ /* 0x000fda0003f06270 */
[----:B------:R-:W-:Y:S05]  /*0d30*/  @!P0 BRA `(.L_x_136) ;  /* 0x0000001400508947 */ /* 0x000fea0003800000 */
[----:B------:R-:W0:Y:S01]  /*0d40*/  S2R R11, SR_LANEID ;  /* 0x00000000000b7919 */ /* 0x000e220000000000 */
[----:B------:R-:W-:Y:S01]  /*0d50*/  BSSY.RECONVERGENT B1, `(.L_x_137) ;  /* 0x000001f000017945 */ /* 0x000fe20003800200 */
[----:B------:R-:W-:Y:S01]  /*0d60*/  IMAD.MOV.U32 R12, RZ, RZ, R21 ;  /* 0x000000ffff0c7224 */ /* 0x000fe200078e0015 */
[----:B-----5:R1:W2:Y:S01]  /*0d70*/  SHFL.DOWN PT, R4, R14, 0x1, 0x1f ;  /* 0x08201f000e047f89 */ /* 0x0202a200000e0000 */
        /* <DEDUP_REMOVED lines=9> */
[----:B------:R-:W-:Y:S01]  /*0e10*/  IMAD.MOV.U32 R12, RZ, RZ, R6 ;  /* 0x000000ffff0c7224 */ /* 0x000fe200078e0006 */
[----:B------:R-:W-:Y:S01]  /*0e20*/  MOV R13, R7 ;  /* 0x00000007000d7202 */ /* 0x000fe20000000f00 */
[----:B------:R-:W-:Y:S02]  /*0e30*/  IMAD.MOV.U32 R2, RZ, RZ, R4 ;  /* 0x000000ffff027224 */ /* 0x000fe400078e0004 */
[----:B------:R-:W-:-:S09]  /*0e40*/  IMAD.MOV.U32 R3, RZ, RZ, R5 ;  /* 0x000000ffff037224 */ /* 0x000fd200078e0005 */
        /* <DEDUP_REMOVED lines=15> */
.L_x_138:
[----:B------:R-:W-:Y:S05]  /*0f40*/  BSYNC.RECONVERGENT B1 ;  /* 0x0000000000017941 */ /* 0x000fea0003800200 */
.L_x_137:
        /* <DEDUP_REMOVED lines=31> */
.L_x_140:
[----:B------:R-:W-:Y:S05]  /*1140*/  BSYNC.RECONVERGENT B1 ;  /* 0x0000000000017941 */ /* 0x000fea0003800200 */
.L_x_139:
[----:B------:R-:W-:Y:S01]  /*1150*/  ISETP.GT.AND P0, PT, R11, 0x1b, PT ;  /* 0x0000001b0b00780c */ /* 0x000fe20003f04270 */
[----:B-1----:R1:W1:Y:S01]  /*1160*/  SHFL.DOWN PT, R6, R4, 0x4, 0x1f ;  /* 0x08801f0004067f89 */ /* 0x00226200000e0000 */
[----:B------:R-:W-:Y:S01]  /*1170*/  BSSY.RECONVERGENT B1, `(.L_x_141) ;  /* 0x000001d000017945 */ /* 0x000fe20003800200 */
[----:B----4-:R-:W-:Y:S02]  /*1180*/  IMAD.MOV.U32 R14, RZ, RZ, R8 ;  /* 0x000000ffff0e7224 */ /* 0x010fe400078e0008 */
[----:B--2---:R2:W4:Y:S01]  /*1190*/  SHFL.DOWN PT, R7, R5, 0x4, 0x1f ;  /* 0x08801f0005077f89 */ /* 0x00452200000e0000 */
[----:B---3--:R-:W-:Y:S02]  /*11a0*/  IMAD.MOV.U32 R15, RZ, RZ, R9 ;  /* 0x000000ffff0f7224 */ /* 0x008fe400078e0009 */
[----:B0-----:R-:W-:Y:S01]  /*11b0*/  IMAD.MOV.U32 R2, RZ, RZ, R4 ;  /* 0x000000ffff027224 */ /* 0x001fe200078e0004 */
[----:B------:R2:W0:Y:S01]  /*11c0*/  SHFL.DOWN PT, R13, R8, 0x4, 0x1f ;  /* 0x08801f00080d7f89 */ /* 0x00042200000e0000 */
[----:B------:R-:W-:-:S03]  /*11d0*/  IMAD.MOV.U32 R3, RZ, RZ, R5 ;  /* 0x000000ffff037224 */ /* 0x000fc600078e0005 */
[----:B------:R2:W3:Y:S01]  /*11e0*/  SHFL.DOWN PT, R12, R9, 0x4, 0x1f ;  /* 0x08801f00090c7f89 */ /* 0x0004e200000e0000 */
[----:B------:R-:W-:Y:S05]  /*11f0*/  @P0 BRA `(.L_x_142) ;  /* 0x0000000000500947 */ /* 0x000fea0003800000 */
[----:B-1--4-:R-:W-:Y:S01]  /*1200*/  DSETP.GEU.AND P0, PT, |R4|, |R6|, PT ;  /* 0x400000060400722a */ /* 0x012fe20003f0e200 */
[----:B0-----:R-:W-:Y:S02]  /*1210*/  IMAD.MOV.U32 R14, RZ, RZ, R13 ;  /* 0x000000ffff0e7224 */ /* 0x001fe400078e000d */
        /* <DEDUP_REMOVED lines=18> */
.L_x_142:
[----:B------:R-:W-:Y:S05]  /*1340*/  BSYNC.RECONVERGENT B1 ;  /* 0x0000000000017941 */ /* 0x000fea0003800200 */
.L_x_141:
[----:B------:R-:W-:Y:S01]  /*1350*/  ISETP.GT.AND P0, PT, R11, 0x17, PT ;  /* 0x000000170b00780c */ /* 0x000fe20003f04270 */
[----:B-1----:R1:W1:Y:S01]  /*1360*/  SHFL.DOWN PT, R4, R2, 0x8, 0x1f ;  /* 0x09001f0002047f89 */ /* 0x00226200000e0000 */
[----:B------:R-:W-:Y:S01]  /*1370*/  BSSY.RECONVERGENT B1, `(.L_x_143) ;  /* 0x000001d000017945 */ /* 0x000fe20003800200 */
[----:B---3--:R-:W-:Y:S02]  /*1380*/  IMAD.MOV.U32 R12, RZ, RZ, R14 ;  /* 0x000000ffff0c7224 */ /* 0x008fe400078e000e */
[----:B--2---:R2:W3:Y:S01]  /*1390*/  SHFL.DOWN PT, R5, R3, 0x8, 0x1f ;  /* 0x09001f0003057f89 */ /* 0x0044e200000e0000 */
[----:B0-----:R-:W-:Y:S02]  /*13a0*/  IMAD.MOV.U32 R13, RZ, RZ, R15 ;  /* 0x000000ffff0d7224 */ /* 0x001fe400078e000f */
[----:B------:R-:W-:Y:S01]  /*13b0*/  IMAD.MOV.U32 R8, RZ, RZ, R2 ;  /* 0x000000ffff087224 */ /* 0x000fe200078e0002 */
[----:B----4-:R2:W0:Y:S01]  /*13c0*/  SHFL.DOWN PT, R7, R14, 0x8, 0x1f ;  /* 0x09001f000e077f89 */ /* 0x01042200000e0000 */
[----:B------:R-:W-:-:S03]  /*13d0*/  IMAD.MOV.U32 R9, RZ, RZ, R3 ;  /* 0x000000ffff097224 */ /* 0x000fc600078e0003 */
[----:B------:R2:W4:Y:S01]  /*13e0*/  SHFL.DOWN PT, R6, R15, 0x8, 0x1f ;  /* 0x09001f000f067f89 */ /* 0x00052200000e0000 */
[----:B------:R-:W-:Y:S05]  /*13f0*/  @P0 BRA `(.L_x_144) ;  /* 0x0000000000500947 */ /* 0x000fea0003800000 */
[----:B-1-3--:R-:W-:Y:S01]  /*1400*/  DSETP.GEU.AND P0, PT, |R2|, |R4|, PT ;  /* 0x400000040200722a */ /* 0x00afe20003f0e200 */
[----:B0-----:R-:W-:Y:S02]  /*1410*/  IMAD.MOV.U32 R12, RZ, RZ, R7 ;  /* 0x000000ffff0c7224 */ /* 0x001fe400078e0007 */
        /* <DEDUP_REMOVED lines=18> */
.L_x_144:
[----:B------:R-:W-:Y:S05]  /*1540*/  BSYNC.RECONVERGENT B1 ;  /* 0x0000000000017941 */ /* 0x000fea0003800200 */
.L_x_143:
[----:B------:R-:W-:Y:S01]  /*1550*/  ISETP.GT.AND P0, PT, R11, 0xf, PT ;  /* 0x0000000f0b00780c */ /* 0x000fe20003f04270 */
[----:B-1----:R1:W1:Y:S01]  /*1560*/  SHFL.DOWN PT, R2, R8, 0x10, 0x1f ;  /* 0x0a001f0008027f89 */ /* 0x00226200000e0000 */
[----:B------:R-:W-:Y:S01]  /*1570*/  BSSY.RECONVERGENT B1, `(.L_x_145) ;  /* 0x000001d000017945 */ /* 0x000fe20003800200 */
[----:B------:R-:W-:Y:S02]  /*1580*/  IMAD.MOV.U32 R4, RZ, RZ, R12 ;  /* 0x000000ffff047224 */ /* 0x000fe400078e000c */
[----:B--2---:R2:W1:Y:S01]  /*1590*/  SHFL.DOWN PT, R3, R9, 0x10, 0x1f ;  /* 0x0a001f0009037f89 */ /* 0x00446200000e0000 */
[----:B---3--:R-:W-:Y:S02]  /*15a0*/  IMAD.MOV.U32 R5, RZ, RZ, R13 ;  /* 0x000000ffff057224 */ /* 0x008fe400078e000d */
[----:B----4-:R-:W-:Y:S01]  /*15b0*/  IMAD.MOV.U32 R6, RZ, RZ, R8 ;  /* 0x000000ffff067224 */ /* 0x010fe200078e0008 */
[----:B------:R2:W3:Y:S01]  /*15c0*/  SHFL.DOWN PT, R15, R12, 0x10, 0x1f ;  /* 0x0a001f000c0f7f89 */ /* 0x0004e200000e0000 */
[----:B0-----:R-:W-:-:S03]  /*15d0*/  IMAD.MOV.U32 R7, RZ, RZ, R9 ;  /* 0x000000ffff077224 */ /* 0x001fc600078e0009 */
[----:B------:R2:W0:Y:S01]  /*15e0*/  SHFL.DOWN PT, R14, R13, 0x10, 0x1f ;  /* 0x0a001f000d0e7f89 */ /* 0x00042200000e0000 */
[----:B------:R-:W-:Y:S05]  /*15f0*/  @P0 BRA `(.L_x_146) ;  /* 0x0000000000500947 */ /* 0x000fea0003800000 */
[----:B-1----:R-:W-:Y:S01]  /*1600*/  DSETP.GEU.AND P0, PT, |R8|, |R2|, PT ;  /* 0x400000020800722a */ /* 0x002fe20003f0e200 */
[----:B---3--:R-:W-:Y:S02]  /*1610*/  IMAD.MOV.U32 R4, RZ, RZ, R15 ;  /* 0x000000ffff047224 */ /* 0x008fe400078e000f */
        /* <DEDUP_REMOVED lines=18> */
.L_x_146:
[----:B------:R-:W-:Y:S05]  /*1740*/  BSYNC.RECONVERGENT B1 ;  /* 0x0000000000017941 */ /* 0x000fea0003800200 */
.L_x_145:
        /* <DEDUP_REMOVED lines=11> */
.L_x_148:
[----:B------:R-:W-:Y:S05]  /*1800*/  BSYNC.RECONVERGENT B1 ;  /* 0x0000000000017941 */ /* 0x000fea0003800200 */
.L_x_147:
[----:B------:R-:W-:Y:S01]  /*1810*/  BAR.SYNC.DEFER_BLOCKING 0x0 ;  /* 0x0000000000007b1d */ /* 0x000fe20000010000 */
[----:B------:R-:W-:-:S13]  /*1820*/  ISETP.NE.AND P1, PT, R10, RZ, PT ;  /* 0x000000ff0a00720c */ /* 0x000fda0003f25270 */
[----:B------:R-:W-:Y:S05]  /*1830*/  @P1 BRA `(.L_x_149) ;  /* 0x0000005000201947 */ /* 0x000fea0003800000 */
[----:B-1--4-:R-:W1:Y:S01]  /*1840*/  S2R R3, SR_CgaCtaId ;  /* 0x0000000000037919 */ /* 0x012e620000008800 */
[----:B------:R-:W-:Y:S01]  /*1850*/  MOV R20, 0x400 ;  /* 0x0000040000147802 */ /* 0x000fe20000000f00 */
[----:B------:R-:W-:Y:S03]  /*1860*/  BSSY.RECONVERGENT B1, `(.L_x_150) ;  /* 0x000001a000017945 */ /* 0x000fe60003800200 */
[----:B-1----:R-:W-:-:S05]  /*1870*/  LEA R20, R3, R20, 0x18 ;  /* 0x0000001403147211 */ /* 0x002fca00078ec0ff */
[----:B------:R-:W1:Y:S04]  /*1880*/  LDS.64 R16, [R20+0x18] ;  /* 0x0000180014107984 */ /* 0x000e680000000a00 */
[----:B--2---:R-:W2:Y:S04]  /*1890*/  LDS.128 R8, [R20+0x20] ;  /* 0x0000200014087984 */ /* 0x004ea80000000c00 */
[----:B------:R4:W4:Y:S04]  /*18a0*/  LDS.64 R2, [R20+0x80] ;  /* 0x0000800014027984 */ /* 0x0009280000000a00 */
[----:B0--3--:R0:W3:Y:S01]  /*18b0*/  LDS.128 R12, [R20+0x30] ;  /* 0x00003000140c7984 */ /* 0x0090e20000000c00 */
[----:B-1----:R-:W-:Y:S01]  /*18c0*/  DSETP.GEU.AND P0, PT, |R6|, |R16|, PT ;  /* 0x400000100600722a */ /* 0x002fe20003f0e200 */
[----:B------:R-:W-:-:S02]  /*18d0*/  IMAD.MOV.U32 R22, RZ, RZ, R16 ;  /* 0x000000ffff167224 */ /* 0x000fc400078e0010 */
[----:B------:R-:W-:Y:S02]  /*18e0*/  IMAD.MOV.U32 R23, RZ, RZ, R17 ;  /* 0x000000ffff177224 */ /* 0x000fe400078e0011 */
[----:B--2---:R-:W-:Y:S02]  /*18f0*/  IMAD.MOV.U32 R24, RZ, RZ, R8 ;  /* 0x000000ffff187224 */ /* 0x004fe400078e0008 */
[----:B------:R-:W-:-:S07]  /*1900*/  IMAD.MOV.U32 R25, RZ, RZ, R9 ;  /* 0x000000ffff197224 */ /* 0x000fce00078e0009 */
[----:B0--34-:R-:W-:Y:S05]  /*1910*/  @!P0 BRA `(.L_x_151) ;  /* 0x0000000000388947 */ /* 0x019fea0003800000 */
[----:B------:R-:W-:Y:S01]  /*1920*/  DSETP.GEU.AND P0, PT, |R16|, |R6|, PT ;  /* 0x400000061000722a */ /* 0x000fe20003f0e200 */
[----:B------:R-:W-:Y:S01]  /*1930*/  IMAD.MOV.U32 R22, RZ, RZ, R6 ;  /* 0x000000ffff167224 */ /* 0x000fe200078e0006 */
[----:B------:R-:W-:Y:S01]  /*1940*/  MOV R25, R5 ;  /* 0x0000000500197202 */ /* 0x000fe20000000f00 */
[----:B------:R-:W-:Y:S02]  /*1950*/  IMAD.MOV.U32 R23, RZ, RZ, R7 ;  /* 0x000000ffff177224 */ /* 0x000fe400078e0007 */
[----:B------:R-:W-:-:S09]  /*1960*/  IMAD.MOV.U32 R24, RZ, RZ, R4 ;  /* 0x000000ffff187224 */ /* 0x000fd200078e0004 */
        /* <DEDUP_REMOVED lines=9> */
.L_x_151:
[----:B------:R-:W-:Y:S05]  /*1a00*/  BSYNC.RECONVERGENT B1 ;  /* 0x0000000000017941 */ /* 0x000fea0003800200 */
.L_x_150:
        /* <DEDUP_REMOVED lines=23> */
.L_x_153:
[----:B------:R-:W-:Y:S05]  /*1b80*/  BSYNC.RECONVERGENT B1 ;  /* 0x0000000000017941 */ /* 0x000fea0003800200 */
.L_x_152:
        /* <DEDUP_REMOVED lines=21> */
.L_x_155:
[----:B------:R-:W-:Y:S05]  /*1ce0*/  BSYNC.RECONVERGENT B1 ;  /* 0x0000000000017941 */ /* 0x000fea0003800200 */
.L_x_154:
        /* <DEDUP_REMOVED lines=23> */
.L_x_157:
[----:B------:R-:W-:Y:S05]  /*1e60*/  BSYNC.RECONVERGENT B1 ;  /* 0x0000000000017941 */ /* 0x000fea0003800200 */
.L_x_156:
        /* <DEDUP_REMOVED lines=21> */
.L_x_159:
[----:B------:R-:W-:Y:S05]  /*1fc0*/  BSYNC.RECONVERGENT B1 ;  /* 0x0000000000017941 */ /* 0x000fea0003800200 */
.L_x_158:
        /* <DEDUP_REMOVED lines=21> */
.L_x_161:
[----:B------:R-:W-:Y:S05]  /*2120*/  BSYNC.RECONVERGENT B1 ;  /* 0x0000000000017941 */ /* 0x000fea0003800200 */
.L_x_160:
        /* <DEDUP_REMOVED lines=21> */
.L_x_136:
[----:B------:R-:W0:Y:S01]  /*2280*/  S2R R2, SR_LANEID ;  /* 0x0000000000027919 */ /* 0x000e220000000000 */
[----:B------:R-:W-:Y:S01]  /*2290*/  LOP3.LUT R3, R10, 0x3e0, RZ, 0xc0, !PT ;  /* 0x000003e00a037812 */ /* 0x000fe200078ec0ff */
[----:B------:R-:W-:Y:S01]  /*22a0*/  BSSY.RECONVERGENT B1, `(.L_x_162) ;  /* 0x0000024000017945 */ /* 0x000fe20003800200 */
[----:B------:R-:W-:Y:S02]  /*22b0*/  IMAD.MOV.U32 R18, RZ, RZ, R21 ;  /* 0x000000ffff127224 */ /* 0x000fe400078e0015 */
[----:B------:R-:W-:Y:S01]  /*22c0*/  LOP3.LUT R6, RZ, R3, RZ, 0x33, !PT ;  /* 0x00000003ff067212 */ /* 0x000fe200078e33ff */
[----:B------:R-:W-:Y:S02]  /*22d0*/  VIADD R4, R3, 0x20 ;  /* 0x0000002003047836 */ /* 0x000fe40000000000 */
[----:B------:R-:W-:Y:S02]  /*22e0*/  IMAD.MOV.U32 R22, RZ, RZ, R20 ;  /* 0x000000ffff167224 */ /* 0x000fe400078e0014 */
[----:B------:R-:W-:Y:S01]  /*22f0*/  IMAD.IADD R3, R9, 0x1, R6 ;  /* 0x0000000109037824 */ /* 0x000fe200078e0206 */
[----:B------:R-:W-:Y:S01]  /*2300*/  ISETP.GT.AND P0, PT, R4, R9, PT ;  /* 0x000000090400720c */ /* 0x000fe20003f04270 */
[----:B-----5:R-:W-:-:S02]  /*2310*/  IMAD.MOV.U32 R4, RZ, RZ, R14 ;  /* 0x000000ffff047224 */ /* 0x020fc400078e000e */
[----:B------:R-:W-:Y:S01]  /*2320*/  IMAD.MOV.U32 R5, RZ, RZ, R15 ;  /* 0x000000ffff057224 */ /* 0x000fe200078e000f */
[----:B------:R-:W-:-:S05]  /*2330*/  SEL R3, R3, 0x1f, P0 ;  /* 0x0000001f03037807 */ /* 0x000fca0000000000 */
[----:B------:R1:W2:Y:S04]  /*2340*/  SHFL.DOWN PT, R6, R14, 0x1, R3 ;  /* 0x082000000e067989 */ /* 0x0002a800000e0003 */
[----:B------:R1:W3:Y:S04]  /*2350*/  SHFL.DOWN PT, R7, R15, 0x1, R3 ;  /* 0x082000000f077989 */ /* 0x0002e800000e0003 */
[----:B------:R1:W4:Y:S01]  /*2360*/  SHFL.DOWN PT, R8, R21, 0x1, R3 ;  /* 0x0820000015087989 */ /* 0x00032200000e0003 */
[----:B0-----:R-:W-:-:S03]  /*2370*/  ISETP.GE.AND P0, PT, R2, R3, PT ;  /* 0x000000030200720c */ /* 0x001fc60003f06270 */
[----:B------:R1:W0:Y:S10]  /*2380*/  SHFL.DOWN PT, R11, R20, 0x1, R3 ;  /* 0x08200000140b7989 */ /* 0x00023400000e0003 */
[----:B-12---:R-:W-:Y:S05]  /*2390*/  @P0 BRA `(.L_x_163) ;  /* 0x0000000000500947 */ /* 0x006fea0003800000 */
[----:B---3--:R-:W-:Y:S01]  /*23a0*/  DSETP.GEU.AND P0, PT, |R14|, |R6|, PT ;  /* 0x400000060e00722a */ /* 0x008fe20003f0e200 */
        /* <DEDUP_REMOVED lines=19> */
.L_x_163:
[----:B------:R-:W-:Y:S05]  /*24e0*/  BSYNC.RECONVERGENT B1 ;  /* 0x0000000000017941 */ /* 0x000fea0003800200 */
.L_x_162:
[----:B------:R-:W-:Y:S01]  /*24f0*/  IADD3 R6, PT, PT, R2, 0x2, RZ ;  /* 0x0000000202067810 */ /* 0x000fe20007ffe0ff */
[----:B------:R1:W2:Y:S01]  /*2500*/  SHFL.DOWN PT, R12, R4, 0x2, R3 ;  /* 0x08400000040c7989 */ /* 0x0002a200000e0003 */
[----:B------:R-:W-:Y:S01]  /*2510*/  BSSY.RECONVERGENT B1, `(.L_x_164) ;  /* 0x000001e000017945 */ /* 0x000fe20003800200 */
[----:B----4-:R-:W-:Y:S01]  /*2520*/  IMAD.MOV.U32 R8, RZ, RZ, R18 ;  /* 0x000000ffff087224 */ /* 0x010fe200078e0012 */
[----:B------:R-:W-:Y:S01]  /*2530*/  ISETP.GT.AND P0, PT, R6, R3, PT ;  /* 0x000000030600720c */ /* 0x000fe20003f04270 */
[----:B------:R1:W4:Y:S01]  /*2540*/  SHFL.DOWN PT, R13, R5, 0x2, R3 ;  /* 0x08400000050d7989 */ /* 0x00032200000e0003 */
[----:B------:R-:W-:Y:S02]  /*2550*/  IMAD.MOV.U32 R16, RZ, RZ, R22 ;  /* 0x000000ffff107224 */ /* 0x000fe400078e0016 */
[----:B------:R-:W-:Y:S01]  /*2560*/  IMAD.MOV.U32 R6, RZ, RZ, R4 ;  /* 0x000000ffff067224 */ /* 0x000fe200078e0004 */
[----:B0-----:R1:W0:Y:S01]  /*2570*/  SHFL.DOWN PT, R11, R18, 0x2, R3 ;  /* 0x08400000120b7989 */ /* 0x00122200000e0003 */
[----:B---3--:R-:W-:-:S03]  /*2580*/  IMAD.MOV.U32 R7, RZ, RZ, R5 ;  /* 0x000000ffff077224 */ /* 0x008fc600078e0005 */
[----:B------:R1:W3:Y:S04]  /*2590*/  SHFL.DOWN PT, R15, R22, 0x2, R3 ;  /* 0x08400000160f7989 */ /* 0x0002e800000e0003 */
[----:B------:R-:W-:Y:S05]  /*25a0*/  @P0 BRA `(.L_x_165) ;  /* 0x0000000000500947 */ /* 0x000fea0003800000 */
[----:B--2-4-:R-:W-:Y:S01]  /*25b0*/  DSETP.GEU.AND P0, PT, |R4|, |R12|, PT ;  /* 0x4000000c0400722a */ /* 0x014fe20003f0e200 */
        /* <DEDUP_REMOVED lines=19> */
.L_x_165:
[----:B------:R-:W-:Y:S05]  /*26f0*/  BSYNC.RECONVERGENT B1 ;  /* 0x0000000000017941 */ /* 0x000fea0003800200 */
.L_x_164:
[----:B-1----:R-:W-:Y:S01]  /*2700*/  VIADD R4, R2, 0x4 ;  /* 0x0000000402047836 */ /* 0x002fe20000000000 */
[----:B--2---:R1:W2:Y:S01]  /*2710*/  SHFL.DOWN PT, R12, R6, 0x4, R3 ;  /* 0x08800000060c7989 */ /* 0x0042a200000e0003 */
[----:B------:R-:W-:Y:S01]  /*2720*/  BSSY.RECONVERGENT B1, `(.L_x_166) ;  /* 0x000001e000017945 */ /* 0x000fe20003800200 */
[----:B------:R-:W-:Y:S02]  /*2730*/  IMAD.MOV.U32 R14, RZ, RZ, R8 ;  /* 0x000000ffff0e7224 */ /* 0x000fe400078e0008 */
[----:B------:R-:W-:Y:S01]  /*2740*/  ISETP.GT.AND P0, PT, R4, R3, PT ;  /* 0x000000030400720c */ /* 0x000fe20003f04270 */
[----:B----4-:R1:W4:Y:S01]  /*2750*/  SHFL.DOWN PT, R13, R7, 0x4, R3 ;  /* 0x08800000070d7989 */ /* 0x01032200000e0003 */
[----:B------:R-:W-:Y:S02]  /*2760*/  IMAD.MOV.U32 R18, RZ, RZ, R16 ;  /* 0x000000ffff127224 */ /* 0x000fe400078e0010 */
[----:B------:R-:W-:Y:S01]  /*2770*/  IMAD.MOV.U32 R4, RZ, RZ, R6 ;  /* 0x000000ffff047224 */ /* 0x000fe200078e0006 */
[----:B0-----:R1:W0:Y:S01]  /*2780*/  SHFL.DOWN PT, R11, R8, 0x4, R3 ;  /* 0x08800000080b7989 */ /* 0x00122200000e0003 */
[----:B------:R-:W-:-:S03]  /*2790*/  IMAD.MOV.U32 R5, RZ, RZ, R7 ;  /* 0x000000ffff057224 */ /* 0x000fc600078e0007 */
[----:B---3--:R1:W3:Y:S04]  /*27a0*/  SHFL.DOWN PT, R15, R16, 0x4, R3 ;  /* 0x08800000100f7989 */ /* 0x0082e800000e0003 */
        /* <DEDUP_REMOVED lines=21> */
.L_x_167:
[----:B------:R-:W-:Y:S05]  /*2900*/  BSYNC.RECONVERGENT B1 ;  /* 0x0000000000017941 */ /* 0x000fea0003800200 */
.L_x_166:
[----:B-1----:R-:W-:Y:S01]  /*2910*/  VIADD R8, R2, 0x8 ;  /* 0x0000000802087836 */ /* 0x002fe20000000000 */
[----:B------:R1:W1:Y:S01]  /*2920*/  SHFL.DOWN PT, R6, R4, 0x8, R3 ;  /* 0x0900000004067989 */ /* 0x00026200000e0003 */
[----:B------:R-:W-:Y:S01]  /*2930*/  BSSY.RECONVERGENT B1, `(.L_x_168) ;  /* 0x000001e000017945 */ /* 0x000fe20003800200 */
[----:B------:R-:W-:Y:S02]  /*2940*/  IMAD.MOV.U32 R16, RZ, RZ, R18 ;  /* 0x000000ffff107224 */ /* 0x000fe400078e0012 */
[----:B------:R-:W-:Y:S01]  /*2950*/  ISETP.GT.AND P0, PT, R8, R3, PT ;  /* 0x000000030800720c */ /* 0x000fe20003f04270 */
[----:B------:R1:W1:Y:S01]  /*2960*/  SHFL.DOWN PT, R7, R5, 0x8, R3 ;  /* 0x0900000005077989 */ /* 0x00026200000e0003 */
[----:B------:R-:W-:Y:S02]  /*2970*/  IMAD.MOV.U32 R8, RZ, RZ, R14 ;  /* 0x000000ffff087224 */ /* 0x000fe400078e000e */
[----:B--2---:R-:W-:Y:S01]  /*2980*/  IMAD.MOV.U32 R12, RZ, RZ, R4 ;  /* 0x000000ffff0c7224 */ /* 0x004fe200078e0004 */
[----:B0-----:R0:W2:Y:S01]  /*2990*/  SHFL.DOWN PT, R11, R14, 0x8, R3 ;  /* 0x090000000e0b7989 */ /* 0x0010a200000e0003 */
[----:B----4-:R-:W-:-:S03]  /*29a0*/  IMAD.MOV.U32 R13, RZ, RZ, R5 ;  /* 0x000000ffff0d7224 */ /* 0x010fc600078e0005 */
[----:B---3--:R0:W3:Y:S04]  /*29b0*/  SHFL.DOWN PT, R15, R18, 0x8, R3 ;  /* 0x09000000120f7989 */ /* 0x0080e800000e0003 */
[----:B------:R-:W-:Y:S05]  /*29c0*/  @P0 BRA `(.L_x_169) ;  /* 0x0000000000500947 */ /* 0x000fea0003800000 */
[----:B-1----:R-:W-:Y:S01]  /*29d0*/  DSETP.GEU.AND P0, PT, |R4|, |R6|, PT ;  /* 0x400000060400722a */ /* 0x002fe20003f0e200 */
[----:B--2---:R-:W-:Y:S02]  /*29e0*/  IMAD.MOV.U32 R8, RZ, RZ, R11 ;  /* 0x000000ffff087224 */ /* 0x004fe400078e000b */
        /* <DEDUP_REMOVED lines=18> */
.L_x_169:
[----:B------:R-:W-:Y:S05]  /*2b10*/  BSYNC.RECONVERGENT B1 ;  /* 0x0000000000017941 */ /* 0x000fea0003800200 */
.L_x_168:
[----:B-1----:R-:W-:Y:S01]  /*2b20*/  VIADD R4, R2, 0x10 ;  /* 0x0000001002047836 */ /* 0x002fe20000000000 */
[----:B0-----:R0:W1:Y:S01]  /*2b30*/  SHFL.DOWN PT, R14, R12, 0x10, R3 ;  /* 0x0a0000000c0e7989 */ /* 0x00106200000e0003 */
[----:B------:R-:W-:Y:S01]  /*2b40*/  BSSY.RECONVERGENT B1, `(.L_x_170) ;  /* 0x000001e000017945 */ /* 0x000fe20003800200 */
[----:B------:R-:W-:Y:S02]  /*2b50*/  IMAD.MOV.U32 R5, RZ, RZ, R16 ;  /* 0x000000ffff057224 */ /* 0x000fe400078e0010 */
[----:B------:R-:W-:Y:S01]  /*2b60*/  ISETP.GT.AND P0, PT, R4, R3, PT ;  /* 0x000000030400720c */ /* 0x000fe20003f04270 */
[----:B---3--:R0:W3:Y:S01]  /*2b70*/  SHFL.DOWN PT, R15, R13, 0x10, R3 ;  /* 0x0a0000000d0f7989 */ /* 0x0080e200000e0003 */
[----:B------:R-:W-:Y:S02]  /*2b80*/  IMAD.MOV.U32 R4, RZ, RZ, R8 ;  /* 0x000000ffff047224 */ /* 0x000fe400078e0008 */
[----:B------:R-:W-:Y:S01]  /*2b90*/  IMAD.MOV.U32 R6, RZ, RZ, R12 ;  /* 0x000000ffff067224 */ /* 0x000fe200078e000c */
[----:B--2---:R0:W2:Y:S01]  /*2ba0*/  SHFL.DOWN PT, R11, R8, 0x10, R3 ;  /* 0x0a000000080b7989 */ /* 0x0040a200000e0003 */
[----:B------:R-:W-:-:S03]  /*2bb0*/  IMAD.MOV.U32 R7, RZ, RZ, R13 ;  /* 0x000000ffff077224 */ /* 0x000fc600078e000d */
[----:B------:R0:W4:Y:S04]  /*2bc0*/  SHFL.DOWN PT, R17, R16, 0x10, R3 ;  /* 0x0a00000010117989 */ /* 0x00012800000e0003 */
[----:B------:R-:W-:Y:S05]  /*2bd0*/  @P0 BRA `(.L_x_171) ;  /* 0x0000000000500947 */ /* 0x000fea0003800000 */
[----:B-1-3--:R-:W-:Y:S01]  /*2be0*/  DSETP.GEU.AND P0, PT, |R12|, |R14|, PT ;  /* 0x4000000e0c00722a */ /* 0x00afe20003f0e200 */
        /* <DEDUP_REMOVED lines=19> */
.L_x_171:
[----:B------:R-:W-:Y:S05]  /*2d20*/  BSYNC.RECONVERGENT B1 ;  /* 0x0000000000017941 */ /* 0x000fea0003800200 */
.L_x_170:
[----:B------:R-:W-:Y:S01]  /*2d30*/  ISETP.NE.AND P0, PT, R2, RZ, PT ;  /* 0x000000ff0200720c */ /* 0x000fe20003f05270 */
[----:B------:R-:W-:-:S12]  /*2d40*/  BSSY.RECONVERGENT B1, `(.L_x_172) ;  /* 0x000000a000017945 */ /* 0x000fd80003800200 */
[----:B------:R-:W-:Y:S05]  /*2d50*/  @P0 BRA `(.L_x_173) ;  /* 0x0000000000200947 */ /* 0x000fea0003800000 */
[----:B0-----:R-:W0:Y:S01]  /*2d60*/  S2R R8, SR_CgaCtaId ;  /* 0x0000000000087919 */ /* 0x001e220000008800 */
[----:B------:R-:W-:Y:S02]  /*2d70*/  MOV R3, 0x400 ;  /* 0x0000040000037802 */ /* 0x000fe40000000f00 */
[----:B------:R-:W-:-:S04]  /*2d80*/  SHF.R.U32.HI R2, RZ, 0x1, R10 ;  /* 0x00000001ff027819 */ /* 0x000fc8000001160a */
[----:B------:R-:W-:Y:S02]  /*2d90*/  LOP3.LUT R2, R2, 0x1f0, RZ, 0xc0, !PT ;  /* 0x000001f002027812 */ /* 0x000fe400078ec0ff */
[----:B0-----:R-:W-:-:S05]  /*2da0*/  LEA R3, R8, R3, 0x18 ;  /* 0x0000000308037211 */ /* 0x001fca00078ec0ff */
[----:B------:R-:W-:-:S05]  /*2db0*/  IMAD.IADD R3, R2, 0x1, R3 ;  /* 0x0000000102037824 */ /* 0x000fca00078e0203 */
[----:B------:R0:W-:Y:S04]  /*2dc0*/  STS.64 [R3+0x10], R4 ;  /* 0x0000100403007388 */ /* 0x0001e80000000a00 */
[----:B------:R0:W-:Y:S02]  /*2dd0*/  STS.64 [R3+0x8], R6 ;  /* 0x0000080603007388 */ /* 0x0001e40000000a00 */
.L_x_173:
[----:B------:R-:W-:Y:S05]  /*2de0*/  BSYNC.RECONVERGENT B1 ;  /* 0x0000000000017941 */ /* 0x000fea0003800200 */
.L_x_172:
[----:B------:R-:W-:Y:S01]  /*2df0*/  BAR.SYNC.DEFER_BLOCKING 0x0 ;  /* 0x0000000000007b1d */ /* 0x000fe20000010000 */
[----:B------:R-:W-:-:S13]  /*2e00*/  ISETP.NE.AND P1, PT, R10, RZ, PT ;  /* 0x000000ff0a00720c */ /* 0x000fda0003f25270 */
[----:B------:R-:W-:Y:S05]  /*2e10*/  @P1 BRA `(.L_x_149) ;  /* 0x0000003800a81947 */ /* 0x000fea0003800000 */
[----:B------:R-:W-:Y:S01]  /*2e20*/  ISETP.GE.AND P0, PT, R9, 0x21, PT ;  /* 0x000000210900780c */ /* 0x000fe20003f06270 */
[----:B0-----:R-:W-:Y:S02]  /*2e30*/  IMAD.MOV.U32 R13, RZ, RZ, R4 ;  /* 0x000000ffff0d7224 */ /* 0x001fe400078e0004 */
[----:B------:R-:W-:Y:S02]  /*2e40*/  IMAD.MOV.U32 R8, RZ, RZ, R5 ;  /* 0x000000ffff087224 */ /* 0x000fe400078e0005 */
[----:B------:R-:W-:Y:S02]  /*2e50*/  IMAD.MOV.U32 R2, RZ, RZ, R6 ;  /* 0x000000ffff027224 */ /* 0x000fe400078e0006 */
[----:B------:R-:W-:-:S06]  /*2e60*/  IMAD.MOV.U32 R3, RZ, RZ, R7 ;  /* 0x000000ffff037224 */ /* 0x000fcc00078e0007 */
[----:B------:R-:W-:Y:S05]  /*2e70*/  @!P0 BRA `(.L_x_174) ;  /* 0x00000000006c8947 */ /* 0x000fea0003800000 */
[----:B------:R-:W0:Y:S01]  /*2e80*/  S2UR UR5, SR_CgaCtaId ;  /* 0x00000000000579c3 */ /* 0x000e220000008800 */
[----:B------:R-:W-:Y:S01]  /*2e90*/  UMOV UR4, 0x400 ;  /* 0x0000040000047882 */ /* 0x000fe20000000000 */
[----:B------:R-:W-:Y:S01]  /*2ea0*/  BSSY.RECONVERGENT B1, `(.L_x_174) ;  /* 0x0000018000017945 */ /* 0x000fe20003800200 */
[----:B0-----:R-:W-:-:S09]  /*2eb0*/  ULEA UR4, UR5, UR4, 0x18 ;  /* 0x0000000405047291 */ /* 0x001fd2000f8ec0ff */
[----:B--2---:R-:W0:Y:S04]  /*2ec0*/  LDS.64 R10, [UR4+0x18] ;  /* 0x00001804ff0a7984 */ /* 0x004e280008000a00 */
[----:B-1-3--:R-:W1:Y:S01]  /*2ed0*/  LDS.64 R14, [UR4+0x20] ;  /* 0x00002004ff0e7984 */ /* 0x00ae620008000a00 */
[----:B0-----:R-:W-:Y:S01]  /*2ee0*/  DSETP.GEU.AND P0, PT, |R6|, |R10|, PT ;  /* 0x4000000a0600722a */ /* 0x001fe20003f0e200 */
[----:B------:R-:W-:Y:S02]  /*2ef0*/  IMAD.MOV.U32 R2, RZ, RZ, R10 ;  /* 0x000000ffff027224 */ /* 0x000fe400078e000a */
[----:B------:R-:W-:Y:S02]  /*2f00*/  IMAD.MOV.U32 R3, RZ, RZ, R11 ;  /* 0x000000ffff037224 */ /* 0x000fe400078e000b */
[----:B-1----:R-:W-:-:S02]  /*2f10*/  IMAD.MOV.U32 R13, RZ, RZ, R14 ;  /* 0x000000ffff0d7224 */ /* 0x002fc400078e000e */
[----:B------:R-:W-:-:S07]  /*2f20*/  IMAD.MOV.U32 R8, RZ, RZ, R15 ;  /* 0x000000ffff087224 */ /* 0x000fce00078e000f */
[----:B------:R-:W-:Y:S05]  /*2f30*/  @!P0 BRA `(.L_x_175) ;  /* 0x0000000000388947 */ /* 0x000fea0003800000 */
        /* <DEDUP_REMOVED lines=14> */
.L_x_175:
[----:B------:R-:W-:Y:S05]  /*3020*/  BSYNC.RECONVERGENT B1 ;  /* 0x0000000000017941 */ /* 0x000fea0003800200 */
.L_x_174:
[----:B------:R-:W-:Y:S01]  /*3030*/  ISETP.GE.AND P0, PT, R9, 0x41, PT ;  /* 0x000000410900780c */ /* 0x000fe20003f06270 */
[----:B--2---:R-:W-:Y:S02]  /*3040*/  IMAD.MOV.U32 R11, RZ, RZ, R13 ;  /* 0x000000ffff0b7224 */ /* 0x004fe400078e000d */
        /* <DEDUP_REMOVED lines=8> */
[----:B------:R-:W0:Y:S04]  /*30d0*/  LDS.64 R6, [UR4+0x28] ;  /* 0x00002804ff067984 */ /* 0x000e280008000a00 */
        /* <DEDUP_REMOVED lines=21> */
.L_x_177:
[----:B------:R-:W-:Y:S05]  /*3230*/  BSYNC.RECONVERGENT B1 ;  /* 0x0000000000017941 */ /* 0x000fea0003800200 */
.L_x_176:
[----:B------:R-:W-:Y:S01]  /*3240*/  ISETP.GE.AND P0, PT, R9, 0x61, PT ;  /* 0x000000610900780c */ /* 0x000fe20003f06270 */
[----:B------:R-:W-:Y:S02]  /*3250*/  IMAD.MOV.U32 R13, RZ, RZ, R11 ;  /* 0x000000ffff0d7224 */ /* 0x000fe400078e000b */
        /* <DEDUP_REMOVED lines=30> */
.L_x_179:
[----:B------:R-:W-:Y:S05]  /*3440*/  BSYNC.RECONVERGENT B1 ;  /* 0x0000000000017941 */ /* 0x000fea0003800200 */
.L_x_178:
        /* <DEDUP_REMOVED lines=32> */
.L_x_181:
[----:B------:R-:W-:Y:S05]  /*3650*/  BSYNC.RECONVERGENT B1 ;  /* 0x0000000000017941 */ /* 0x000fea0003800200 */
.L_x_180:
        /* <DEDUP_REMOVED lines=32> */
.L_x_183:
[----:B------:R-:W-:Y:S05]  /*3860*/  BSYNC.RECONVERGENT B1 ;  /* 0x0000000000017941 */ /* 0x000fea0003800200 */
.L_x_182:
        /* <DEDUP_REMOVED lines=32> */
.L_x_185:
[----:B------:R-:W-:Y:S05]  /*3a70*/  BSYNC.RECONVERGENT B1 ;  /* 0x0000000000017941 */ /* 0x000fea0003800200 */
.L_x_184:
[----:B------:R-:W-:Y:S01]  /*3a80*/  ISETP.GE.AND P0, PT, R9, 0xe1, PT ;  /* 0x000000e10900780c */ /* 0x000fe20003f06270 */
[----:B------:R-:W-:Y:S01]  /*3a90*/  IMAD.MOV.U32 R5, RZ, RZ, R10 ;  /* 0x000000ffff057224 */ /* 0x000fe200078e000a */
[----:B------:R-:W-:Y:S01]  /*3aa0*/  MOV R4, R11 ;  /* 0x0000000b00047202 */ /* 0x000fe20000000f00 */
[----:B------:R-:W-:Y:S02]  /*3ab0*/  IMAD.MOV.U32 R6, RZ, RZ, R2 ;  /* 0x000000ffff067224 */ /* 0x000fe400078e0002 */
[----:B------:R-:W-:-:S08]  /*3ac0*/  IMAD.MOV.U32 R7, RZ, RZ, R3 ;  /* 0x000000ffff077224 */ /* 0x000fd000078e0003 */
[----:B------:R-:W-:Y:S05]  /*3ad0*/  @!P0 BRA `(.L_x_149) ;  /* 0x0000002c00788947 */ /* 0x000fea0003800000 */
[----:B------:R-:W0:Y:S01]  /*3ae0*/  S2UR UR5, SR_CgaCtaId ;  /* 0x00000000000579c3 */ /* 0x000e220000008800 */
[----:B------:R-:W-:Y:S02]  /*3af0*/  UMOV UR4, 0x400 ;  /* 0x0000040000047882 */ /* 0x000fe40000000000 */
[----:B0-----:R-:W-:-:S09]  /*3b00*/  ULEA UR4, UR5, UR4, 0x18 ;  /* 0x0000000405047291 */ /* 0x001fd2000f8ec0ff */
[----:B------:R-:W0:Y:S04]  /*3b10*/  LDS.64 R8, [UR4+0x78] ;  /* 0x00007804ff087984 */ /* 0x000e280008000a00 */
[----:B------:R-:W2:Y:S01]  /*3b20*/  LDS.64 R12, [UR4+0x80] ;  /* 0x00008004ff0c7984 */ /* 0x000ea20008000a00 */
[----:B0-----:R-:W-:Y:S01]  /*3b30*/  DSETP.GEU.AND P0, PT, |R2|, |R8|, PT ;  /* 0x400000080200722a */ /* 0x001fe20003f0e200 */
        /* <DEDUP_REMOVED lines=20> */
.L_x_117:
[----:B------:R-:W0:Y:S01]  /*3c80*/  S2R R3, SR_TID.X ;  /* 0x0000000000037919 */ /* 0x000e220000002100 */
[----:B------:R-:W1:Y:S02]  /*3c90*/  LDCU.128 UR12, c[0x0][0x380] ;  /* 0x00007000ff0c77ac */ /* 0x000e640008000c00 */
[----:B-1----:R-:W-:Y:S02]  /*3ca0*/  IMAD.U32 R2, RZ, RZ, UR12 ;  /* 0x0000000cff027e24 */ /* 0x002fe4000f8e00ff */
[----:B------:R-:W-:Y:S01]  /*3cb0*/  IMAD.U32 R4, RZ, RZ, UR13 ;  /* 0x0000000dff047e24 */ /* 0x000fe2000f8e00ff */
[----:B0-----:R-:W-:-:S05]  /*3cc0*/  IADD3 R5, P0, PT, R8, R3, RZ ;  /* 0x0000000308057210 */ /* 0x001fca0007f1e0ff */
[----:B------:R-:W-:Y:S01]  /*3cd0*/  IMAD.X R6, RZ, RZ, RZ, P0 ;  /* 0x000000ffff067224 */ /* 0x000fe200000e06ff */
[----:B------:R-:W-:-:S04]  /*3ce0*/  LEA R20, P0, R5, R2, 0x3 ;  /* 0x0000000205147211 */ /* 0x000fc800078018ff */
[----:B------:R-:W-:-:S05]  /*3cf0*/  LEA.HI.X R21, R5, R4, R6, 0x3, P0 ;  /* 0x0000000405157211 */ /* 0x000fca00000f1c06 */
[----:B------:R-:W2:Y:S04]  /*3d00*/  LDG.E.64 R6, desc[UR10][R20.64] ;  /* 0x0000000a14067981 */ /* 0x000ea8000c1e1b00 */
[----:B------:R-:W2:Y:S04]  /*3d10*/  LDG.E.64 R14, desc[UR10][R20.64+0x800] ;  /* 0x0008000a140e7981 */ /* 0x000ea8000c1e1b00 */
[----:B------:R-:W3:Y:S04]  /*3d20*/  LDG.E.64 R18, desc[UR10][R20.64+0x1000] ;  /* 0x0010000a14127981 */ /* 0x000ee8000c1e1b00 */
[----:B------:R-:W4:Y:S04]  /*3d30*/  LDG.E.64 R12, desc[UR10][R20.64+0x1800] ;  /* 0x0018000a140c7981 */ /* 0x000f28000c1e1b00 */
[----:B------:R-:W5:Y:S01]  /*3d40*/  LDG.E.64 R10, desc[UR10][R20.64+0x2000] ;  /* 0x0020000a140a7981 */ /* 0x000f62000c1e1b00 */
[----:B------:R-:W-:Y:S01]  /*3d50*/  IMAD.U32 R5, RZ, RZ, UR14 ;  /* 0x0000000eff057e24 */ /* 0x000fe2000f8e00ff */
[----:B------:R-:W-:Y:S01]  /*3d60*/  LOP3.LUT R9, R3, 0x400, RZ, 0xfc, !PT ;  /* 0x0000040003097812 */ /* 0x000fe200078efcff */
[----:B------:R-:W-:Y:S01]  /*3d70*/  BSSY.RECONVERGENT B1, `(.L_x_186) ;  /* 0x0000020000017945 */ /* 0x000fe20003800200 */
[----:B------:R-:W-:-:S04]  /*3d80*/  ISETP.LE.U32.AND P0, PT, R25, UR6, PT ;  /* 0x0000000619007c0c */ /* 0x000fc8000bf03070 */
[----:B------:R-:W-:Y:S01]  /*3d90*/  ISETP.GE.U32.AND.EX P0, PT, RZ, R16, PT, P0 ;  /* 0x00000010ff00720c */ /* 0x000fe20003f06100 */
[----:B--2---:R-:W-:-:S06]  /*3da0*/  DSETP.GEU.AND P2, PT, |R6|, |R14|, PT ;  /* 0x4000000e0600722a */ /* 0x004fcc0003f4e200 */
[----:B------:R-:W-:Y:S02]  /*3db0*/  FSEL R6, R6, R14, P2 ;  /* 0x0000000e06067208 */ /* 0x000fe40001000000 */
[----:B------:R-:W-:-:S06]  /*3dc0*/  FSEL R7, R7, R15, P2 ;  /* 0x0000000f07077208 */ /* 0x000fcc0001000000 */
[----:B---3--:R-:W-:-:S06]  /*3dd0*/  DSETP.GEU.AND P3, PT, |R6|, |R18|, PT ;  /* 0x400000120600722a */ /* 0x008fcc0003f6e200 */
[----:B------:R-:W-:Y:S01]  /*3de0*/  FSEL R14, R6, R18, P3 ;  /* 0x00000012060e7208 */ /* 0x000fe20001800000 */
[----:B------:R-:W-:Y:S01]  /*3df0*/  IMAD.U32 R6, RZ, RZ, UR15 ;  /* 0x0000000fff067e24 */ /* 0x000fe2000f8e00ff */
[----:B------:R-:W-:Y:S01]  /*3e00*/  FSEL R15, R7, R19, P3 ;  /* 0x00000013070f7208 */ /* 0x000fe20001800000 */
[----:B------:R-:W-:-:S05]  /*3e10*/  VIADD R18, R3, 0x100 ;  /* 0x0000010003127836 */ /* 0x000fca0000000000 */
[----:B----4-:R-:W-:-:S06]  /*3e20*/  DSETP.GEU.AND P1, PT, |R14|, |R12|, PT ;  /* 0x4000000c0e00722a */ /* 0x010fcc0003f2e200 */
[----:B------:R-:W-:Y:S01]  /*3e30*/  FSEL R12, R14, R12, P1 ;  /* 0x0000000c0e0c7208 */ /* 0x000fe20000800000 */
[----:B------:R-:W-:Y:S01]  /*3e40*/  VIADD R14, R3, 0x200 ;  /* 0x00000200030e7836 */ /* 0x000fe20000000000 */
[----:B------:R-:W-:Y:S02]  /*3e50*/  FSEL R13, R15, R13, P1 ;  /* 0x0000000d0f0d7208 */ /* 0x000fe40000800000 */
[----:B------:R-:W-:Y:S02]  /*3e60*/  IADD3 R15, P5, PT, R8, R5, RZ ;  /* 0x00000005080f7210 */ /* 0x000fe40007fbe0ff */
[----:B------:R-:W-:Y:S02]  /*3e70*/  @P3 SEL R14, R3, R18, P2 ;  /* 0x00000012030e3207 */ /* 0x000fe40001000000 */
[----:B-----5:R-:W-:Y:S01]  /*3e80*/  DSETP.GEU.AND P4, PT, |R12|, |R10|, PT ;  /* 0x4000000a0c00722a */ /* 0x020fe20003f8e200 */
[----:B------:R-:W-:Y:S01]  /*3e90*/  IMAD.X R17, RZ, RZ, R6, P5 ;  /* 0x000000ffff117224 */ /* 0x000fe200028e0606 */
[----:B------:R-:W-:Y:S01]  /*3ea0*/  IADD3 R7, P5, PT, R9, R15, RZ ;  /* 0x0000000f09077210 */ /* 0x000fe20007fbe0ff */
[----:B------:R-:W-:-:S04]  /*3eb0*/  @!P1 VIADD R14, R3, 0x300 ;  /* 0x00000300030e9836 */ /* 0x000fc80000000000 */
[----:B------:R-:W-:-:S07]  /*3ec0*/  IMAD.X R8, RZ, RZ, R17, P5 ;  /* 0x000000ffff087224 */ /* 0x000fce00028e0611 */
[----:B------:R-:W-:Y:S05]  /*3ed0*/  @!P4 BRA `(.L_x_187) ;  /* 0x000000000024c947 */ /* 0x000fea0003800000 */
[C---:B------:R-:W-:Y:S02]  /*3ee0*/  ISETP.GE.U32.AND P1, PT, R14.reuse, R9, PT ;  /* 0x000000090e00720c */ /* 0x040fe40003f26070 */
[----:B------:R-:W-:Y:S02]  /*3ef0*/  IADD3 R14, P2, PT, R14, R15, RZ ;  /* 0x0000000f0e0e7210 */ /* 0x000fe40007f5e0ff */
[----:B------:R-:W-:-:S03]  /*3f00*/  ISETP.GE.U32.AND.EX P1, PT, RZ, RZ, PT, P1 ;  /* 0x000000ffff00720c */ /* 0x000fc60003f26110 */
[----:B------:R-:W-:-:S10]  /*3f10*/  IMAD.X R9, RZ, RZ, R17, P2 ;  /* 0x000000ffff097224 */ /* 0x000fd400010e0611 */
[----:B------:R-:W-:-:S06]  /*3f20*/  DSETP.LT.OR P1, PT, |R10|, |R12|, !P1 ;  /* 0x4000000c0a00722a */ /* 0x000fcc0004f21600 */
[----:B------:R-:W-:Y:S02]  /*3f30*/  FSEL R10, R12, R10, P1 ;  /* 0x0000000a0c0a7208 */ /* 0x000fe40000800000 */
[----:B------:R-:W-:Y:S02]  /*3f40*/  FSEL R11, R13, R11, P1 ;  /* 0x0000000b0d0b7208 */ /* 0x000fe40000800000 */
[----:B------:R-:W-:Y:S02]  /*3f50*/  SEL R7, R14, R7, P1 ;  /* 0x000000070e077207 */ /* 0x000fe40000800000 */
[----:B------:R-:W-:-:S07]  /*3f60*/  SEL R8, R9, R8, P1 ;  /* 0x0000000809087207 */ /* 0x000fce0000800000 */
.L_x_187:
[----:B------:R-:W-:Y:S05]  /*3f70*/  BSYNC.RECONVERGENT B1 ;  /* 0x0000000000017941 */ /* 0x000fea0003800200 */
.L_x_186:
[----:B------:R-:W-:Y:S05]  /*3f80*/  @P0 BRA `(.L_x_188) ;  /* 0x0000001400000947 */ /* 0x000fea0003800000 */
[----:B------:R-:W0:Y:S01]  /*3f90*/  LDCU.64 UR8, c[0x0][0x3e8] ;  /* 0x00007d00ff0877ac */ /* 0x000e220008000a00 */
[----:B------:R-:W-:Y:S01]  /*3fa0*/  ISETP.NE.AND P0, PT, R3, RZ, PT ;  /* 0x000000ff0300720c */ /* 0x000fe20003f05270 */
[----:B------:R-:W-:Y:S01]  /*3fb0*/  BSSY.RECONVERGENT B1, `(.L_x_189) ;  /* 0x0000012000017945 */ /* 0x000fe20003800200 */
[----:B------:R-:W-:Y:S01]  /*3fc0*/  UMOV UR4, 0x8 ;  /* 0x0000000800047882 */ /* 0x000fe20000000000 */
[----:B------:R-:W-:Y:S02]  /*3fd0*/  UMOV UR5, 0x0 ;  /* 0x0000000000057882 */ /* 0x000fe40000000000 */
[----:B0-----:R-:W-:-:S04]  /*3fe0*/  UIMAD.WIDE.U32 UR4, UR8, 0x1, UR4 ;  /* 0x00000001080478a5 */ /* 0x001fc8000f8e0004 */
[----:B------:R-:W-:Y:S02]  /*3ff0*/  UIADD3 UR7, UPT, UPT, UR5, UR9, URZ ;  /* 0x0000000905077290 */ /* 0x000fe4000fffe0ff */
[----:B------:R-:W-:Y:S02]  /*4000*/  IMAD.U32 R13, RZ, RZ, UR5 ;  /* 0x00000005ff0d7e24 */ /* 0x000fe4000f8e00ff */
[----:B------:R-:W-:Y:S02]  /*4010*/  IMAD.U32 R12, RZ, RZ, UR4 ;  /* 0x00000004ff0c7e24 */ /* 0x000fe4000f8e00ff */
[----:B------:R-:W-:Y:S01]  /*4020*/  IMAD.U32 R13, RZ, RZ, UR7 ;  /* 0x00000007ff0d7e24 */ /* 0x000fe2000f8e00ff */
[----:B------:R-:W-:Y:S06]  /*4030*/  @P0 BRA `(.L_x_190) ;  /* 0x0000000000240947 */ /* 0x000fec0003800000 */
[----:B------:R-:W-:Y:S02]  /*4040*/  IMAD.MOV.U32 R18, RZ, RZ, 0x500 ;  /* 0x00000500ff127424 */ /* 0x000fe400078e00ff */
[----:B------:R-:W-:-:S05]  /*4050*/  IMAD.MOV.U32 R19, RZ, RZ, 0x0 ;  /* 0x00000000ff137424 */ /* 0x000fca00078e00ff */
[----:B------:R-:W2:Y:S01]  /*4060*/  ATOMG.E.ADD.64.STRONG.GPU PT, R14, desc[UR10][R12.64], R18 ;  /* 0x800000120c0e79a8 */ /* 0x000ea200081ef50a */
[----:B------:R-:W0:Y:S01]  /*4070*/  S2UR UR5, SR_CgaCtaId ;  /* 0x00000000000579c3 */ /* 0x000e220000008800 */
[----:B------:R-:W-:Y:S02]  /*4080*/  UMOV UR4, 0x400 ;  /* 0x0000040000047882 */ /* 0x000fe40000000000 */
[----:B0-----:R-:W-:Y:S01]  /*4090*/  ULEA UR4, UR5, UR4, 0x18 ;  /* 0x0000000405047291 */ /* 0x001fe2000f8ec0ff */
[----:B--2---:R-:W-:-:S05]  /*40a0*/  IADD3 R14, P0, PT, R14, UR6, RZ ;  /* 0x000000060e0e7c10 */ /* 0x004fca000ff1e0ff */
[----:B------:R-:W-:-:S05]  /*40b0*/  IMAD.X R15, RZ, RZ, R15, P0 ;  /* 0x000000ffff0f7224 */ /* 0x000fca00000e060f */
[----:B------:R0:W-:Y:S03]  /*40c0*/  STS.64 [UR4+0x98], R14 ;  /* 0x0000980eff007988 */ /* 0x0001e60008000a04 */
.L_x_190:
[----:B------:R-:W-:Y:S05]  /*40d0*/  BSYNC.RECONVERGENT B1 ;  /* 0x0000000000017941 */ /* 0x000fea0003800200 */
.L_x_189:
[----:B------:R-:W1:Y:S08]  /*40e0*/  S2UR UR5, SR_CgaCtaId ;  /* 0x00000000000579c3 */ /* 0x000e700000008800 */
[----:B------:R-:W-:Y:S06]  /*40f0*/  BAR.SYNC.DEFER_BLOCKING 0x0 ;  /* 0x0000000000007b1d */ /* 0x000fec0000010000 */
[----:B------:R-:W-:-:S02]  /*4100*/  UMOV UR4, 0x400 ;  /* 0x0000040000047882 */ /* 0x000fc40000000000 */
[----:B-1----:R-:W-:-:S06]  /*4110*/  ULEA UR4, UR5, UR4, 0x18 ;  /* 0x0000000405047291 */ /* 0x002fcc000f8ec0ff */
[----:B------:R-:W-:-:S05]  /*4120*/  IMAD.U32 R9, RZ, RZ, UR4 ;  /* 0x00000004ff097e24 */ /* 0x000fca000f8e00ff */
[----:B------:R-:W0:Y:S02]  /*4130*/  LDS.64 R18, [R9+0x98] ;  /* 0x0000980009127984 */ /* 0x000e240000000a00 */
[----:B0-----:R-:W-:-:S04]  /*4140*/  IADD3 R14, P1, PT, R18, 0x500, RZ ;  /* 0x00000500120e7810 */ /* 0x001fc80007f3e0ff */
[----:B------:R-:W-:Y:S01]  /*4150*/  ISETP.GT.U32.AND P0, PT, R14, R25, PT ;  /* 0x000000190e00720c */ /* 0x000fe20003f04070 */
[----:B------:R-:W-:-:S05]  /*4160*/  IMAD.X R15, RZ, RZ, R19, P1 ;  /* 0x000000ffff0f7224 */ /* 0x000fca00008e0613 */
[----:B------:R-:W-:-:S13]  /*4170*/  ISETP.GT.AND.EX P0, PT, R15, R16, PT, P0 ;  /* 0x000000100f00720c */ /* 0x000fda0003f04300 */
[----:B------:R-:W-:Y:S05]  /*4180*/  @P0 BRA `(.L_x_191) ;  /* 0x0000000400b40947 */ /* 0x000fea0003800000 */
[----:B------:R-:W-:Y:S01]  /*4190*/  BSSY.RECONVERGENT B1, `(.L_x_191) ;  /* 0x000006c000017945 */ /* 0x000fe20003800200 */
[----:B------:R-:W-:Y:S01]  /*41a0*/  IMAD.MOV.U32 R20, RZ, RZ, R10 ;  /* 0x000000ffff147224 */ /* 0x000fe200078e000a */
[----:B------:R-:W0:Y:S01]  /*41b0*/  LDCU.64 UR8, c[0x0][0x398] ;  /* 0x00007300ff0877ac */ /* 0x000e220008000a00 */
[----:B------:R-:W-:Y:S02]  /*41c0*/  IMAD.MOV.U32 R21, RZ, RZ, R11 ;  /* 0x000000ffff157224 */ /* 0x000fe400078e000b */
[----:B------:R-:W-:Y:S01]  /*41d0*/  IMAD.MOV.U32 R15, RZ, RZ, R7 ;  /* 0x000000ffff0f7224 */ /* 0x000fe200078e0007 */
[----:B------:R-:W1:Y:S01]  /*41e0*/  LDCU.128 UR12, c[0x0][0x380] ;  /* 0x00007000ff0c77ac */ /* 0x000e620008000c00 */
[----:B------:R-:W-:-:S07]  /*41f0*/  IMAD.MOV.U32 R14, RZ, RZ, R8 ;  /* 0x000000ffff0e7224 */ /* 0x000fce00078e0008 */
.L_x_194:
[----:B------:R-:W-:Y:S01]  /*4200*/  IADD3 R7, P0, PT, R3, R18, RZ ;  /* 0x0000001203077210 */ /* 0x000fe20007f1e0ff */
[----:B-1----:R-:W-:Y:S02]  /*4210*/  IMAD.U32 R2, RZ, RZ, UR12 ;  /* 0x0000000cff027e24 */ /* 0x002fe4000f8e00ff */
[----:B------:R-:W-:Y:S02]  /*4220*/  IMAD.U32 R4, RZ, RZ, UR13 ;  /* 0x0000000dff047e24 */ /* 0x000fe4000f8e00ff */
[----:B------:R-:W-:Y:S01]  /*4230*/  IMAD.X R25, RZ, RZ, R19, P0 ;  /* 0x000000ffff197224 */ /* 0x000fe200000e0613 */
[----:B------:R-:W-:-:S04]  /*4240*/  LEA R10, P0, R7, R2, 0x3 ;  /* 0x00000002070a7211 */ /* 0x000fc800078018ff */
[----:B------:R-:W-:-:S05]  /*4250*/  LEA.HI.X R11, R7, R4, R25, 0x3, P0 ;  /* 0x00000004070b7211 */ /* 0x000fca00000f1c19 */
[----:B------:R-:W2:Y:S04]  /*4260*/  LDG.E.64 R16, desc[UR10][R10.64] ;  /* 0x0000000a0a107981 */ /* 0x000ea8000c1e1b00 */
[----:B------:R-:W3:Y:S01]  /*4270*/  LDG.E.64 R18, desc[UR10][R10.64+0x800] ;  /* 0x0008000a0a127981 */ /* 0x000ee2000c1e1b00 */
[----:B------:R-:W-:Y:S02]  /*4280*/  IMAD.U32 R5, RZ, RZ, UR14 ;  /* 0x0000000eff057e24 */ /* 0x000fe4000f8e00ff */
[----:B------:R-:W-:-:S03]  /*4290*/  IMAD.U32 R6, RZ, RZ, UR15 ;  /* 0x0000000fff067e24 */ /* 0x000fc6000f8e00ff */
[----:B------:R-:W-:-:S04]  /*42a0*/  IADD3 R24, P0, PT, R7, R5, RZ ;  /* 0x0000000507187210 */ /* 0x000fc80007f1e0ff */
[----:B------:R-:W-:Y:S01]  /*42b0*/  IADD3 R27, P3, PT, R24, 0x100, RZ ;  /* 0x00000100181b7810 */ /* 0x000fe20007f7e0ff */
[----:B------:R-:W-:-:S04]  /*42c0*/  IMAD.X R25, R25, 0x1, R6, P0 ;  /* 0x0000000119197824 */ /* 0x000fc800000e0606 */
[----:B------:R-:W-:Y:S01]  /*42d0*/  IMAD.X R26, RZ, RZ, R25, P3 ;  /* 0x000000ffff1a7224 */ /* 0x000fe200018e0619 */
[----:B--2---:R-:W-:-:S14]  /*42e0*/  DSETP.GEU.AND P2, PT, |R20|, |R16|, PT ;  /* 0x400000101400722a */ /* 0x004fdc0003f4e200 */
[----:B------:R-:W-:-:S04]  /*42f0*/  @P2 ISETP.GE.U32.AND P0, PT, R15, R24, PT ;  /* 0x000000180f00220c */ /* 0x000fc80003f06070 */
[----:B------:R-:W-:-:S13]  /*4300*/  @P2 ISETP.GE.AND.EX P0, PT, R14, R25, PT, P0 ;  /* 0x000000190e00220c */ /* 0x000fda0003f06300 */
[----:B------:R-:W-:-:S06]  /*4310*/  @P2 DSETP.LT.OR P0, PT, |R16|, |R20|, !P0 ;  /* 0x400000141000222a */ /* 0x000fcc0004701600 */
[----:B------:R-:W-:Y:S02]  /*4320*/  @P2 FSEL R7, R20, R16, P0 ;  /* 0x0000001014072208 */ /* 0x000fe40000000000 */
[----:B------:R-:W-:Y:S02]  /*4330*/  @P2 FSEL R20, R21, R17, P0 ;  /* 0x0000001115142208 */ /* 0x000fe40000000000 */
[C---:B------:R-:W-:Y:S01]  /*4340*/  IADD3 R21, P5, PT, R24.reuse, 0x300, RZ ;  /* 0x0000030018157810 */ /* 0x040fe20007fbe0ff */
[----:B------:R-:W-:Y:S01]  /*4350*/  @P2 IMAD.MOV.U32 R16, RZ, RZ, R7 ;  /* 0x000000ffff102224 */ /* 0x000fe200078e0007 */
[C---:B------:R-:W-:Y:S01]  /*4360*/  IADD3 R7, P6, PT, R24.reuse, 0x400, RZ ;  /* 0x0000040018077810 */ /* 0x040fe20007fde0ff */
[----:B------:R-:W-:Y:S01]  /*4370*/  @P2 IMAD.MOV.U32 R17, RZ, RZ, R20 ;  /* 0x000000ffff112224 */ /* 0x000fe200078e0014 */
[----:B------:R-:W-:Y:S01]  /*4380*/  IADD3 R20, P4, PT, R24, 0x200, RZ ;  /* 0x0000020018147810 */ /* 0x000fe20007f9e0ff */
[--C-:B------:R-:W-:Y:S01]  /*4390*/  IMAD.X R23, RZ, RZ, R25.reuse, P5 ;  /* 0x000000ffff177224 */ /* 0x100fe200028e0619 */
[----:B------:R-:W-:Y:S01]  /*43a0*/  @P2 SEL R24, R15, R24, P0 ;  /* 0x000000180f182207 */ /* 0x000fe20000000000 */
[----:B------:R-:W-:-:S02]  /*43b0*/  IMAD.X R8, RZ, RZ, R25, P6 ;  /* 0x000000ffff087224 */ /* 0x000fc400030e0619 */
[----:B------:R-:W-:Y:S01]  /*43c0*/  IMAD.X R22, RZ, RZ, R25, P4 ;  /* 0x000000ffff167224 */ /* 0x000fe200020e0619 */
[----:B------:R-:W-:Y:S01]  /*43d0*/  @P2 SEL R25, R14, R25, P0 ;  /* 0x000000190e192207 */ /* 0x000fe20000000000 */
[----:B---3--:R-:W-:Y:S01]  /*43e0*/  DSETP.GEU.AND P1, PT, |R16|, |R18|, PT ;  /* 0x400000121000722a */ /* 0x008fe20003f2e200 */
[----:B------:R-:W2:-:S13]  /*43f0*/  LDG.E.64 R14, desc[UR10][R10.64+0x1000] ;  /* 0x0010000a0a0e7981 */ /* 0x000e9a000c1e1b00 */
[----:B------:R-:W-:-:S04]  /*4400*/  @P1 ISETP.GE.U32.AND P0, PT, R24, R27, PT ;  /* 0x0000001b1800120c */ /* 0x000fc80003f06070 */
[----:B------:R-:W-:-:S13]  /*4410*/  @P1 ISETP.GE.AND.EX P0, PT, R25, R26, PT, P0 ;  /* 0x0000001a1900120c */ /* 0x000fda0003f06300 */
[----:B------:R-:W-:-:S06]  /*4420*/  @P1 DSETP.LT.OR P0, PT, |R18|, |R16|, !P0 ;  /* 0x400000101200122a */ /* 0x000fcc0004701600 */
[----:B------:R-:W-:Y:S02]  /*4430*/  @P1 FSEL R28, R16, R18, P0 ;  /* 0x00000012101c1208 */ /* 0x000fe40000000000 */
[----:B------:R-:W-:Y:S02]  /*4440*/  @P1 FSEL R29, R17, R19, P0 ;  /* 0x00000013111d1208 */ /* 0x000fe40000000000 */
[----:B------:R-:W3:Y:S01]  /*4450*/  LDG.E.64 R16, desc[UR10][R10.64+0x1800] ;  /* 0x0018000a0a107981 */ /* 0x000ee2000c1e1b00 */
[----:B------:R-:W-:Y:S02]  /*4460*/  @P1 IMAD.MOV.U32 R18, RZ, RZ, R28 ;  /* 0x000000ffff121224 */ /* 0x000fe400078e001c */
[----:B------:R-:W-:Y:S01]  /*4470*/  @P1 IMAD.MOV.U32 R19, RZ, RZ, R29 ;  /* 0x000000ffff131224 */ /* 0x000fe200078e001d */
[----:B------:R-:W-:Y:S02]  /*4480*/  @P1 SEL R27, R24, R27, P0 ;  /* 0x0000001b181b1207 */ /* 0x000fe40000000000 */
[----:B------:R-:W-:Y:S01]  /*4490*/  @P1 SEL R26, R25, R26, P0 ;  /* 0x0000001a191a1207 */ /* 0x000fe20000000000 */
[----:B------:R-:W-:Y:S01]  /*44a0*/  BSSY.RECONVERGENT B2, `(.L_x_192) ;  /* 0x000001d000027945 */ /* 0x000fe20003800200 */
[----:B------:R-:W5:Y:S01]  /*44b0*/  LDG.E.64 R10, desc[UR10][R10.64+0x2000] ;  /* 0x0020000a0a0a7981 */ /* 0x000f62000c1e1b00 */
[----:B------:R-:W-:Y:S06]  /*44c0*/  BAR.SYNC.DEFER_BLOCKING 0x0 ;  /* 0x0000000000007b1d */ /* 0x000fec0000010000 */
[----:B--2---:R-:W-:-:S14]  /*44d0*/  DSETP.GEU.AND P2, PT, |R18|, |R14|, PT ;  /* 0x4000000e1200722a */ /* 0x004fdc0003f4e200 */
[----:B------:R-:W-:-:S04]  /*44e0*/  @P2 ISETP.GE.U32.AND P0, PT, R27, R20, PT ;  /* 0x000000141b00220c */ /* 0x000fc80003f06070 */
[----:B------:R-:W-:-:S13]  /*44f0*/  @P2 ISETP.GE.AND.EX P0, PT, R26, R22, PT, P0 ;  /* 0x000000161a00220c */ /* 0x000fda0003f06300 */
[----:B------:R-:W-:-:S06]  /*4500*/  @P2 DSETP.LT.OR P0, PT, |R14|, |R18|, !P0 ;  /* 0x400000120e00222a */ /* 0x000fcc0004701600 */
[----:B------:R-:W-:Y:S02]  /*4510*/  @P2 FSEL R18, R18, R14, P0 ;  /* 0x0000000e12122208 */ /* 0x000fe40000000000 */
[----:B------:R-:W-:-:S03]  /*4520*/  @P2 FSEL R19, R19, R15, P0 ;  /* 0x0000000f13132208 */ /* 0x000fc60000000000 */
[----:B------:R-:W-:Y:S02]  /*4530*/  @P2 IMAD.MOV.U32 R14, RZ, RZ, R18 ;  /* 0x000000ffff0e2224 */ /* 0x000fe400078e0012 */
[----:B------:R-:W-:-:S06]  /*4540*/  @P2 IMAD.MOV.U32 R15, RZ, RZ, R19 ;  /* 0x000000ffff0f2224 */ /* 0x000fcc00078e0013 */
[----:B---3--:R-:W-:Y:S01]  /*4550*/  DSETP.GEU.AND P1, PT, |R14|, |R16|, PT ;  /* 0x400000100e00722a */ /* 0x008fe20003f2e200 */
[----:B------:R-:W-:Y:S02]  /*4560*/  @P2 SEL R20, R27, R20, P0 ;  /* 0x000000141b142207 */ /* 0x000fe40000000000 */
[----:B------:R-:W-:Y:S02]  /*4570*/  @P2 SEL R22, R26, R22, P0 ;  /* 0x000000161a162207 */ /* 0x000fe40000000000 */
[----:B------:R-:W-:-:S09]  /*4580*/  ISETP.NE.AND P2, PT, R3, RZ, PT ;  /* 0x000000ff0300720c */ /* 0x000fd20003f45270 */
[----:B------:R-:W-:-:S04]  /*4590*/  @P1 ISETP.GE.U32.AND P0, PT, R20, R21, PT ;  /* 0x000000151400120c */ /* 0x000fc80003f06070 */
[----:B------:R-:W-:-:S13]  /*45a0*/  @P1 ISETP.GE.AND.EX P0, PT, R22, R23, PT, P0 ;  /* 0x000000171600120c */ /* 0x000fda0003f06300 */
[----:B------:R-:W-:Y:S01]  /*45b0*/  @P1 DSETP.LT.OR P0, PT, |R16|, |R14|, !P0 ;  /* 0x4000000e1000122a */ /* 0x000fe20004701600 */
[----:B------:R-:W-:-:S13]  /*45c0*/  @P2 BRA `(.L_x_193) ;  /* 0x0000000000282947 */ /* 0x000fda0003800000 */
[----:B------:R-:W-:Y:S02]  /*45d0*/  IMAD.MOV.U32 R24, RZ, RZ, 0x500 ;  /* 0x00000500ff187424 */ /* 0x000fe400078e00ff */
[----:B------:R-:W-:-:S06]  /*45e0*/  IMAD.MOV.U32 R25, RZ, RZ, 0x0 ;  /* 0x00000000ff197424 */ /* 0x000fcc00078e00ff */
[----:B------:R-:W2:Y:S01]  /*45f0*/  ATOMG.E.ADD.64.STRONG.GPU PT, R24, desc[UR10][R12.64], R24 ;  /* 0x800000180c1879a8 */ /* 0x000ea200081ef50a */
[----:B------:R-:W1:Y:S01]  /*4600*/  S2UR UR5, SR_CgaCtaId ;  /* 0x00000000000579c3 */ /* 0x000e620000008800 */
[----:B------:R-:W-:Y:S02]  /*4610*/  UMOV UR4, 0x400 ;  /* 0x0000040000047882 */ /* 0x000fe40000000000 */
[----:B-1----:R-:W-:-:S06]  /*4620*/  ULEA UR4, UR5, UR4, 0x18 ;  /* 0x0000000405047291 */ /* 0x002fcc000f8ec0ff */
[----:B------:R-:W-:Y:S01]  /*4630*/  IMAD.U32 R9, RZ, RZ, UR4 ;  /* 0x00000004ff097e24 */ /* 0x000fe2000f8e00ff */
[----:B--2---:R-:W-:-:S05]  /*4640*/  IADD3 R18, P2, PT, R24, UR6, RZ ;  /* 0x0000000618127c10 */ /* 0x004fca000ff5e0ff */
[----:B------:R-:W-:-:S05]  /*4650*/  IMAD.X R19, RZ, RZ, R25, P2 ;  /* 0x000000ffff137224 */ /* 0x000fca00010e0619 */
[----:B------:R1:W-:Y:S03]  /*4660*/  STS.64 [R9+0x98], R18 ;  /* 0x0000981209007388 */ /* 0x0003e60000000a00 */
.L_x_193:
[----:B0-----:R-:W-:Y:S05]  /*4670*/  BSYNC.RECONVERGENT B2 ;  /* 0x0000000000027941 */ /* 0x001fea0003800200 */
.L_x_192:
[----:B------:R-:W-:Y:S01]  /*4680*/  BAR.SYNC.DEFER_BLOCKING 0x0 ;  /* 0x0000000000007b1d */ /* 0x000fe20000010000 */
[----:B------:R-:W-:Y:S01]  /*4690*/  @P1 FSEL R14, R14, R16, P0 ;  /* 0x000000100e0e1208 */ /* 0x000fe20000000000 */
[----:B------:R-:W-:Y:S01]  /*46a0*/  IMAD.U32 R25, RZ, RZ, UR8 ;  /* 0x00000008ff197e24 */ /* 0x000fe2000f8e00ff */
[----:B------:R-:W-:Y:S02]  /*46b0*/  @P1 FSEL R15, R15, R17, P0 ;  /* 0x000000110f0f1208 */ /* 0x000fe40000000000 */
[----:B------:R-:W-:Y:S01]  /*46c0*/  @P1 SEL R21, R20, R21, P0 ;  /* 0x0000001514151207 */ /* 0x000fe20000000000 */
[----:B------:R-:W-:Y:S01]  /*46d0*/  @P1 IMAD.MOV.U32 R16, RZ, RZ, R14 ;  /* 0x000000ffff101224 */ /* 0x000fe200078e000e */
[----:B------:R-:W-:Y:S01]  /*46e0*/  @P1 SEL R23, R22, R23, P0 ;  /* 0x0000001716171207 */ /* 0x000fe20000000000 */
[----:B------:R-:W-:-:S06]  /*46f0*/  @P1 IMAD.MOV.U32 R17, RZ, RZ, R15 ;  /* 0x000000ffff111224 */ /* 0x000fcc00078e000f */
[----:B-----5:R-:W-:Y:S01]  /*4700*/  DSETP.GEU.AND P2, PT, |R16|, |R10|, PT ;  /* 0x4000000a1000722a */ /* 0x020fe20003f4e200 */
[----:B-1----:R-:W0:-:S13]  /*4710*/  LDS.64 R18, [R9+0x98] ;  /* 0x0000980009127984 */ /* 0x002e1a0000000a00 */
[----:B------:R-:W-:-:S04]  /*4720*/  @P2 ISETP.GE.U32.AND P0, PT, R21, R7, PT ;  /* 0x000000071500220c */ /* 0x000fc80003f06070 */
[----:B------:R-:W-:-:S13]  /*4730*/  @P2 ISETP.GE.AND.EX P0, PT, R23, R8, PT, P0 ;  /* 0x000000081700220c */ /* 0x000fda0003f06300 */
[----:B------:R-:W-:-:S06]  /*4740*/  @P2 DSETP.LT.OR P0, PT, |R10|, |R16|, !P0 ;  /* 0x400000100a00222a */ /* 0x000fcc0004701600 */
[----:B------:R-:W-:Y:S02]  /*4750*/  @P2 FSEL R17, R17, R11, P0 ;  /* 0x0000000b11112208 */ /* 0x000fe40000000000 */
[----:B------:R-:W-:Y:S02]  /*4760*/  @P2 SEL R7, R21, R7, P0 ;  /* 0x0000000715072207 */ /* 0x000fe40000000000 */
[----:B------:R-:W-:Y:S01]  /*4770*/  @P2 SEL R8, R23, R8, P0 ;  /* 0x0000000817082207 */ /* 0x000fe20000000000 */
[----:B------:R-:W-:-:S04]  /*4780*/  @P2 IMAD.MOV.U32 R11, RZ, RZ, R17 ;  /* 0x000000ffff0b2224 */ /* 0x000fc800078e0011 */
[----:B------:R-:W-:Y:S01]  /*4790*/  IMAD.MOV.U32 R21, RZ, RZ, R11 ;  /* 0x000000ffff157224 */ /* 0x000fe200078e000b */
[----:B0-----:R-:W-:-:S04]  /*47a0*/  IADD3 R14, P3, PT, R18, 0x500, RZ ;  /* 0x00000500120e7810 */ /* 0x001fc80007f7e0ff */
[----:B------:R-:W-:Y:S01]  /*47b0*/  ISETP.GT.U32.AND P1, PT, R14, R25, PT ;  /* 0x000000190e00720c */ /* 0x000fe20003f24070 */
[----:B------:R-:W-:Y:S01]  /*47c0*/  IMAD.X R15, RZ, RZ, R19, P3 ;  /* 0x000000ffff0f7224 */ /* 0x000fe200018e0613 */
[----:B------:R-:W-:Y:S01]  /*47d0*/  @P2 FSEL R14, R16, R10, P0 ;  /* 0x0000000a100e2208 */ /* 0x000fe20000000000 */
[----:B------:R-:W-:-:S04]  /*47e0*/  IMAD.U32 R16, RZ, RZ, UR9 ;  /* 0x00000009ff107e24 */ /* 0x000fc8000f8e00ff */
[----:B------:R-:W-:Y:S01]  /*47f0*/  @P2 IMAD.MOV.U32 R10, RZ, RZ, R14 ;  /* 0x000000ffff0a2224 */ /* 0x000fe200078e000e */
[----:B------:R-:W-:Y:S01]  /*4800*/  ISETP.GT.AND.EX P0, PT, R15, R16, PT, P1 ;  /* 0x000000100f00720c */ /* 0x000fe20003f04310 */
[----:B------:R-:W-:Y:S01]  /*4810*/  IMAD.MOV.U32 R14, RZ, RZ, R8 ;  /* 0x000000ffff0e7224 */ /* 0x000fe200078e0008 */
[----:B------:R-:W-:Y:S01]  /*4820*/  MOV R15, R7 ;  /* 0x00000007000f7202 */ /* 0x000fe20000000f00 */
[----:B------:R-:W-:-:S10]  /*4830*/  IMAD.MOV.U32 R20, RZ, RZ, R10 ;  /* 0x000000ffff147224 */ /* 0x000fd400078e000a */
[----:B------:R-:W-:Y:S05]  /*4840*/  @!P0 BRA `(.L_x_194) ;  /* 0xfffffff8006c8947 */ /* 0x000fea000383ffff */
[----:B------:R-:W-:Y:S05]  /*4850*/  BSYNC.RECONVERGENT B1 ;  /* 0x0000000000017941 */ /* 0x000fea0003800200 */
.L_x_191:
[----:B------:R-:W-:Y:S01]  /*4860*/  ISETP.GE.U32.AND P0, PT, R18, R25, PT ;  /* 0x000000191200720c */ /* 0x000fe20003f06070 */
[----:B------:R-:W-:Y:S03]  /*4870*/  BSSY.RECONVERGENT B1, `(.L_x_188) ;  /* 0x00000b1000017945 */ /* 0x000fe60003800200 */
[----:B------:R-:W-:-:S13]  /*4880*/  ISETP.GE.AND.EX P0, PT, R19, R16, PT, P0 ;  /* 0x000000101300720c */ /* 0x000fda0003f06300 */
[----:B------:R-:W-:Y:S05]  /*4890*/  @P0 BRA `(.L_x_195) ;  /* 0x0000000800b80947 */ /* 0x000fea0003800000 */
[----:B------:R-:W-:-:S05]  /*48a0*/  IMAD.IADD R20, R25, 0x1, -R18 ;  /* 0x0000000119147824 */ /* 0x000fca00078e0a12 */
[----:B------:R-:W-:-:S13]  /*48b0*/  ISETP.GE.AND P0, PT, R3, R20, PT ;  /* 0x000000140300720c */ /* 0x000fda0003f06270 */
[----:B------:R-:W-:Y:S05]  /*48c0*/  @P0 BRA `(.L_x_195) ;  /* 0x0000000800ac0947 */ /* 0x000fea0003800000 */
[----:B------:R-:W-:Y:S01]  /*48d0*/  LOP3.LUT R9, RZ, R3, RZ, 0x33, !PT ;  /* 0x00000003ff097212 */ /* 0x000fe200078e33ff */
[----:B------:R-:W-:Y:S03]  /*48e0*/  BSSY.RECONVERGENT B2, `(.L_x_196) ;  /* 0x0000035000027945 */ /* 0x000fe60003800200 */
[----:B------:R-:W-:-:S04]  /*48f0*/  IADD3 R25, PT, PT, -R18, R25, R9 ;  /* 0x0000001912197210 */ /* 0x000fc80007ffe109 */
[----:B------:R-:W-:-:S04]  /*4900*/  LOP3.LUT R9, R25, 0x300, RZ, 0xc0, !PT ;  /* 0x0000030019097812 */ /* 0x000fc800078ec0ff */
[----:B------:R-:W-:Y:S01]  /*4910*/  ISETP.NE.AND P0, PT, R9, 0x300, PT ;  /* 0x000003000900780c */ /* 0x000fe20003f05270 */
[----:B------:R-:W-:-:S12]  /*4920*/  IMAD.MOV.U32 R9, RZ, RZ, R3 ;  /* 0x000000ffff097224 */ /* 0x000fd800078e0003 */
[----:B------:R-:W-:Y:S05]  /*4930*/  @!P0 BRA `(.L_x_197) ;  /* 0x0000000000bc8947 */ /* 0x000fea0003800000 */
[----:B------:R-:W-:Y:S02]  /*4940*/  IADD3 R15, P0, PT, R3, R18, RZ ;  /* 0x00000012030f7210 */ /* 0x000fe40007f1e0ff */
[----:B------:R-:W-:Y:S02]  /*4950*/  LEA.HI R9, R25, 0x1, RZ, 0x18 ;  /* 0x0000000119097811 */ /* 0x000fe400078fc0ff */
[C---:B------:R-:W-:Y:S01]  /*4960*/  LEA R2, P1, R15.reuse, R2, 0x3 ;  /* 0x000000020f027211 */ /* 0x040fe200078218ff */
[----:B------:R-:W-:Y:S01]  /*4970*/  IMAD.X R13, RZ, RZ, R19, P0 ;  /* 0x000000ffff0d7224 */ /* 0x000fe200000e0613 */
[----:B------:R-:W-:Y:S02]  /*4980*/  IADD3 R14, P0, PT, R15, R5, RZ ;  /* 0x000000050f0e7210 */ /* 0x000fe40007f1e0ff */
[----:B------:R-:W-:Y:S01]  /*4990*/  LOP3.LUT R5, R9, 0x3, RZ, 0xc0, !PT ;  /* 0x0000000309057812 */ /* 0x000fe200078ec0ff */
[----:B------:R-:W-:Y:S01]  /*49a0*/  IMAD.MOV.U32 R9, RZ, RZ, R3 ;  /* 0x000000ffff097224 */ /* 0x000fe200078e0003 */
[----:B------:R-:W-:Y:S01]  /*49b0*/  LEA.HI.X R15, R15, R4, R13, 0x3, P1 ;  /* 0x000000040f0f7211 */ /* 0x000fe200008f1c0d */
[----:B------:R-:W-:-:S02]  /*49c0*/  IMAD.X R16, R13, 0x1, R6, P0 ;  /* 0x000000010d107824 */ /* 0x000fc400000e0606 */
[----:B------:R-:W-:-:S07]  /*49d0*/  IMAD.MOV R6, RZ, RZ, -R5 ;  /* 0x000000ffff067224 */ /* 0x000fce00078e0a05 */
.L_x_200:
        /* <DEDUP_REMOVED lines=9> */
[----:B------:R-:W-:Y:S02]  /*4a70*/  IMAD.MOV.U32 R4, RZ, RZ, R10 ;  /* 0x000000ffff047224 */ /* 0x000fe400078e000a */
        /* <DEDUP_REMOVED lines=21> */
.L_x_199:
[----:B------:R-:W-:Y:S05]  /*4bd0*/  BSYNC.RECONVERGENT B3 ;  /* 0x0000000000037941 */ /* 0x000fea0003800200 */
.L_x_198:
[----:B------:R-:W-:Y:S01]  /*4be0*/  IADD3 R14, P0, PT, R14, 0x100, RZ ;  /* 0x000001000e0e7810 */ /* 0x000fe20007f1e0ff */
[----:B------:R-:W-:Y:S02]  /*4bf0*/  VIADD R9, R9, 0x100 ;  /* 0x0000010009097836 */ /* 0x000fe40000000000 */
[----:B------:R-:W-:Y:S02]  /*4c00*/  IMAD.X R15, RZ, RZ, R15, P3 ;  /* 0x000000ffff0f7224 */ /* 0x000fe400018e060f */
[----:B------:R-:W-:Y:S01]  /*4c10*/  IMAD.X R16, RZ, RZ, R16, P0 ;  /* 0x000000ffff107224 */ /* 0x000fe200000e0610 */
[----:B------:R-:W-:Y:S07]  /*4c20*/  @P2 BRA `(.L_x_200) ;  /* 0xfffffffc006c2947 */ /* 0x000fee000383ffff */
.L_x_197:
[----:B------:R-:W-:Y:S05]  /*4c30*/  BSYNC.RECONVERGENT B2 ;  /* 0x0000000000027941 */ /* 0x000fea0003800200 */
.L_x_196:
[----:B------:R-:W-:-:S13]  /*4c40*/  ISETP.GE.U32.AND P0, PT, R25, 0x300, PT ;  /* 0x000003001900780c */ /* 0x000fda0003f06070 */
[----:B------:R-:W-:Y:S05]  /*4c50*/  @!P0 BRA `(.L_x_195) ;  /* 0x0000000400c88947 */ /* 0x000fea0003800000 */
[----:B------:R-:W0:Y:S01]  /*4c60*/  LDC.64 R16, c[0x0][0x380] ;  /* 0x0000e000ff107b82 */ /* 0x000e220000000a00 */
[----:B------:R-:W-:-:S07]  /*4c70*/  VIADD R21, R9, 0x200 ;  /* 0x0000020009157836 */ /* 0x000fce0000000000 */
[----:B------:R-:W1:Y:S02]  /*4c80*/  LDC.64 R14, c[0x0][0x388] ;  /* 0x0000e200ff0e7b82 */ /* 0x000e640000000a00 */
.L_x_209:
[----:B------:R-:W-:-:S05]  /*4c90*/  VIADD R5, R21, 0xfffffe00 ;  /* 0xfffffe0015057836 */ /* 0x000fca0000000000 */
[----:B------:R-:W-:-:S05]  /*4ca0*/  IADD3 R5, P0, PT, R5, R18, RZ ;  /* 0x0000001205057210 */ /* 0x000fca0007f1e0ff */
[----:B------:R-:W-:Y:S01]  /*4cb0*/  IMAD.X R2, RZ, RZ, R19, P0 ;  /* 0x000000ffff027224 */ /* 0x000fe200000e0613 */
[----:B0-----:R-:W-:-:S04]  /*4cc0*/  LEA R22, P0, R5, R16, 0x3 ;  /* 0x0000001005167211 */ /* 0x001fc800078018ff */
[----:B------:R-:W-:-:S05]  /*4cd0*/  LEA.HI.X R23, R5, R17, R2, 0x3, P0 ;  /* 0x0000001105177211 */ /* 0x000fca00000f1c02 */
[----:B------:R-:W2:Y:S04]  /*4ce0*/  LDG.E.64 R24, desc[UR10][R22.64] ;  /* 0x0000000a16187981 */ /* 0x000ea8000c1e1b00 */
[----:B------:R0:W5:Y:S01]  /*4cf0*/  LDG.E.64 R12, desc[UR10][R22.64+0x800] ;  /* 0x0008000a160c7981 */ /* 0x000162000c1e1b00 */
        /* <DEDUP_REMOVED lines=23> */
.L_x_202:
[----:B------:R-:W-:Y:S05]  /*4e70*/  BSYNC.RECONVERGENT B2 ;  /* 0x0000000000027941 */ /* 0x000fea0003800200 */
.L_x_201:
[----:B------:R0:W5:Y:S04]  /*4e80*/  LDG.E.64 R6, desc[UR10][R22.64+0x1000] ;  /* 0x0010000a16067981 */ /* 0x000168000c1e1b00 */
[----:B------:R0:W5:Y:S02]  /*4e90*/  LDG.E.64 R24, desc[UR10][R22.64+0x1800] ;  /* 0x0018000a16187981 */ /* 0x000164000c1e1b00 */
[----:B-----5:R-:W-:Y:S01]  /*4ea0*/  DSETP.GEU.AND P0, PT, |R4|, |R12|, PT ;  /* 0x4000000c0400722a */ /* 0x020fe20003f0e200 */
[----:B------:R-:W-:Y:S01]  /*4eb0*/  VIADD R11, R21, 0xffffff00 ;  /* 0xffffff00150b7836 */ /* 0x000fe20000000000 */
[----:B------:R-:W-:Y:S01]  /*4ec0*/  BSSY.RECONVERGENT B2, `(.L_x_203) ;  /* 0x0000016000027945 */ /* 0x000fe20003800200 */
[----:B------:R-:W-:-:S03]  /*4ed0*/  IMAD.MOV.U32 R10, RZ, RZ, R12 ;  /* 0x000000ffff0a7224 */ /* 0x000fc600078e000c */
[----:B------:R-:W-:Y:S01]  /*4ee0*/  IADD3 R28, P1, P2, R18, R14, R11 ;  /* 0x0000000e121c7210 */ /* 0x000fe20007a3e00b */
[----:B------:R-:W-:-:S03]  /*4ef0*/  IMAD.MOV.U32 R11, RZ, RZ, R13 ;  /* 0x000000ffff0b7224 */ /* 0x000fc600078e000d */
[----:B------:R-:W-:Y:S01]  /*4f00*/  IADD3.X R27, PT, PT, R19, R15, RZ, P1, P2 ;  /* 0x0000000f131b7210 */ /* 0x000fe20000fe44ff */
[----:B------:R-:W-:-:S04]  /*4f10*/  IMAD.MOV.U32 R8, RZ, RZ, R28 ;  /* 0x000000ffff087224 */ /* 0x000fc800078e001c */
        /* <DEDUP_REMOVED lines=16> */
.L_x_204:
[----:B------:R-:W-:Y:S05]  /*5020*/  BSYNC.RECONVERGENT B2 ;  /* 0x0000000000027941 */ /* 0x000fea0003800200 */
.L_x_203:
[----:B------:R-:W-:Y:S01]  /*5030*/  DSETP.GEU.AND P0, PT, |R10|, |R6|, PT ;  /* 0x400000060a00722a */ /* 0x000fe20003f0e200 */
[----:B------:R-:W-:Y:S01]  /*5040*/  IADD3 R23, P1, P2, R18, R14, R21 ;  /* 0x0000000e12177210 */ /* 0x000fe20007a3e015 */
[----:B------:R-:W-:Y:S01]  /*5050*/  BSSY.RECONVERGENT B2, `(.L_x_205) ;  /* 0x0000016000027945 */ /* 0x000fe20003800200 */
[----:B------:R-:W-:Y:S02]  /*5060*/  VIADD R13, R21, 0x100 ;  /* 0x00000100150d7836 */ /* 0x000fe40000000000 */
[----:B------:R-:W-:Y:S01]  /*5070*/  IADD3.X R27, PT, PT, R19, R15, RZ, P1, P2 ;  /* 0x0000000f131b7210 */ /* 0x000fe20000fe44ff */
[----:B------:R-:W-:Y:S02]  /*5080*/  IMAD.MOV.U32 R2, RZ, RZ, R23 ;  /* 0x000000ffff027224 */ /* 0x000fe400078e0017 */
        /* <DEDUP_REMOVED lines=18> */
.L_x_206:
[----:B------:R-:W-:Y:S05]  /*51b0*/  BSYNC.RECONVERGENT B2 ;  /* 0x0000000000027941 */ /* 0x000fea0003800200 */
.L_x_205:
[----:B------:R-:W-:Y:S01]  /*51c0*/  DSETP.GEU.AND P0, PT, |R4|, |R24|, PT ;  /* 0x400000180400722a */ /* 0x000fe20003f0e200 */
[----:B------:R-:W-:Y:S01]  /*51d0*/  IADD3 R13, P1, P2, R18, R14, R13 ;  /* 0x0000000e120d7210 */ /* 0x000fe20007a3e00d */
[----:B------:R-:W-:Y:S01]  /*51e0*/  BSSY.RECONVERGENT B2, `(.L_x_207) ;  /* 0x0000015000027945 */ /* 0x000fe20003800200 */
[----:B------:R-:W-:Y:S02]  /*51f0*/  IMAD.MOV.U32 R10, RZ, RZ, R24 ;  /* 0x000000ffff0a7224 */ /* 0x000fe400078e0018 */
[----:B------:R-:W-:Y:S01]  /*5200*/  IADD3.X R6, PT, PT, R19, R15, RZ, P1, P2 ;  /* 0x0000000f13067210 */ /* 0x000fe20000fe44ff */
[----:B------:R-:W-:Y:S02]  /*5210*/  IMAD.MOV.U32 R7, RZ, RZ, R13 ;  /* 0x000000ffff077224 */ /* 0x000fe400078e000d */
[----:B------:R-:W-:Y:S02]  /*5220*/  IMAD.MOV.U32 R11, RZ, RZ, R25 ;  /* 0x000000ffff0b7224 */ /* 0x000fe400078e0019 */
[----:B------:R-:W-:-:S04]  /*5230*/  IMAD.MOV.U32 R8, RZ, RZ, R6 ;  /* 0x000000ffff087224 */ /* 0x000fc800078e0006 */
[----:B------:R-:W-:Y:S05]  /*5240*/  @!P0 BRA `(.L_x_208) ;  /* 0x0000000000388947 */ /* 0x000fea0003800000 */
[----:B------:R-:W-:Y:S01]  /*5250*/  DSETP.GEU.AND P0, PT, |R24|, |R4|, PT ;  /* 0x400000041800722a */ /* 0x000fe20003f0e200 */
[----:B------:R-:W-:Y:S01]  /*5260*/  MOV R7, R2 ;  /* 0x0000000200077202 */ /* 0x000fe20000000f00 */
[----:B------:R-:W-:Y:S02]  /*5270*/  IMAD.MOV.U32 R8, RZ, RZ, R9 ;  /* 0x000000ffff087224 */ /* 0x000fe400078e0009 */
[----:B------:R-:W-:Y:S02]  /*5280*/  IMAD.MOV.U32 R10, RZ, RZ, R4 ;  /* 0x000000ffff0a7224 */ /* 0x000fe400078e0004 */
[----:B------:R-:W-:-:S08]  /*5290*/  IMAD.MOV.U32 R11, RZ, RZ, R5 ;  /* 0x000000ffff0b7224 */ /* 0x000fd000078e0005 */
        /* <DEDUP_REMOVED lines=9> */
.L_x_208:
[----:B------:R-:W-:Y:S05]  /*5330*/  BSYNC.RECONVERGENT B2 ;  /* 0x0000000000027941 */ /* 0x000fea0003800200 */
.L_x_207:
[C---:B------:R-:W-:Y:S02]  /*5340*/  VIADD R5, R21.reuse, 0x200 ;  /* 0x0000020015057836 */ /* 0x040fe40000000000 */
[----:B------:R-:W-:-:S03]  /*5350*/  VIADD R21, R21, 0x400 ;  /* 0x0000040015157836 */ /* 0x000fc60000000000 */
[----:B------:R-:W-:-:S13]  /*5360*/  ISETP.GE.AND P0, PT, R5, R20, PT ;  /* 0x000000140500720c */ /* 0x000fda0003f06270 */
[----:B------:R-:W-:Y:S05]  /*5370*/  @!P0 BRA `(.L_x_209) ;  /* 0xfffffff800448947 */ /* 0x000fea000383ffff */
.L_x_195:
[----:B------:R-:W-:Y:S05]  /*5380*/  BSYNC.RECONVERGENT B1 ;  /* 0x0000000000017941 */ /* 0x000fea0003800200 */
.L_x_188:
        /* <DEDUP_REMOVED lines=32> */
.L_x_211:
[----:B------:R-:W-:Y:S05]  /*5590*/  BSYNC.RECONVERGENT B1 ;  /* 0x0000000000017941 */ /* 0x000fea0003800200 */
.L_x_210:
        /* <DEDUP_REMOVED lines=31> */
.L_x_213:
[----:B------:R-:W-:Y:S05]  /*5790*/  BSYNC.RECONVERGENT B1 ;  /* 0x0000000000017941 */ /* 0x000fea0003800200 */
.L_x_212:
        /* <DEDUP_REMOVED lines=31> */
.L_x_215:
[----:B------:R-:W-:Y:S05]  /*5990*/  BSYNC.RECONVERGENT B1 ;  /* 0x0000000000017941 */ /* 0x000fea0003800200 */
.L_x_214:
[----:B------:R-:W-:Y:S01]  /*59a0*/  ISETP.GT.AND P0, PT, R2, 0x17, PT ;  /* 0x000000170200780c */ /* 0x000fe20003f04270 */
[----:B-1----:R1:W1:Y:S01]  /*59b0*/  SHFL.DOWN PT, R6, R4, 0x8, 0x1f ;  /* 0x09001f0004067f89 */ /* 0x00226200000e0000 */
[----:B------:R-:W-:Y:S01]  /*59c0*/  BSSY.RECONVERGENT B1, `(.L_x_216) ;  /* 0x000001d000017945 */ /* 0x000fe20003800200 */
[----:B--2---:R-:W-:Y:S02]  /*59d0*/  IMAD.MOV.U32 R12, RZ, RZ, R10 ;  /* 0x000000ffff0c7224 */ /* 0x004fe400078e000a */
[----:B------:R2:W1:Y:S01]  /*59e0*/  SHFL.DOWN PT, R7, R5, 0x8, 0x1f ;  /* 0x09001f0005077f89 */ /* 0x00046200000e0000 */
[----:B------:R-:W-:Y:S02]  /*59f0*/  IMAD.MOV.U32 R13, RZ, RZ, R11 ;  /* 0x000000ffff0d7224 */ /* 0x000fe400078e000b */
[----:B------:R-:W-:Y:S01]  /*5a00*/  IMAD.MOV.U32 R8, RZ, RZ, R4 ;  /* 0x000000ffff087224 */ /* 0x000fe200078e0004 */
[----:B0-----:R2:W0:Y:S01]  /*5a10*/  SHFL.DOWN PT, R15, R10, 0x8, 0x1f ;  /* 0x09001f000a0f7f89 */ /* 0x00142200000e0000 */
[----:B----4-:R-:W-:-:S03]  /*5a20*/  IMAD.MOV.U32 R9, RZ, RZ, R5 ;  /* 0x000000ffff097224 */ /* 0x010fc600078e0005 */
[----:B---3--:R2:W3:Y:S01]  /*5a30*/  SHFL.DOWN PT, R14, R11, 0x8, 0x1f ;  /* 0x09001f000b0e7f89 */ /* 0x0084e200000e0000 */
[----:B------:R-:W-:Y:S05]  /*5a40*/  @P0 BRA `(.L_x_217) ;  /* 0x0000000000500947 */ /* 0x000fea0003800000 */
[----:B-1----:R-:W-:Y:S01]  /*5a50*/  DSETP.GEU.AND P0, PT, |R4|, |R6|, PT ;  /* 0x400000060400722a */ /* 0x002fe20003f0e200 */
        /* <DEDUP_REMOVED lines=19> */
.L_x_217:
[----:B------:R-:W-:Y:S05]  /*5b90*/  BSYNC.RECONVERGENT B1 ;  /* 0x0000000000017941 */ /* 0x000fea0003800200 */
.L_x_216:
[----:B------:R-:W-:Y:S01]  /*5ba0*/  ISETP.GT.AND P0, PT, R2, 0xf, PT ;  /* 0x0000000f0200780c */ /* 0x000fe20003f04270 */
[----:B--2---:R2:W4:Y:S01]  /*5bb0*/  SHFL.DOWN PT, R10, R8, 0x10, 0x1f ;  /* 0x0a001f00080a7f89 */ /* 0x00452200000e0000 */
[----:B------:R-:W-:Y:S01]  /*5bc0*/  BSSY.RECONVERGENT B1, `(.L_x_218) ;  /* 0x000001d000017945 */ /* 0x000fe20003800200 */
[----:B-1----:R-:W-:Y:S02]  /*5bd0*/  IMAD.MOV.U32 R4, RZ, RZ, R12 ;  /* 0x000000ffff047224 */ /* 0x002fe400078e000c */
[----:B------:R2:W1:Y:S01]  /*5be0*/  SHFL.DOWN PT, R11, R9, 0x10, 0x1f ;  /* 0x0a001f00090b7f89 */ /* 0x00046200000e0000 */
[----:B------:R-:W-:Y:S02]  /*5bf0*/  IMAD.MOV.U32 R5, RZ, RZ, R13 ;  /* 0x000000ffff057224 */ /* 0x000fe400078e000d */
[----:B------:R-:W-:Y:S01]  /*5c00*/  IMAD.MOV.U32 R6, RZ, RZ, R8 ;  /* 0x000000ffff067224 */ /* 0x000fe200078e0008 */
[----:B0-----:R2:W0:Y:S01]  /*5c10*/  SHFL.DOWN PT, R15, R12, 0x10, 0x1f ;  /* 0x0a001f000c0f7f89 */ /* 0x00142200000e0000 */
[----:B------:R-:W-:-:S03]  /*5c20*/  IMAD.MOV.U32 R7, RZ, RZ, R9 ;  /* 0x000000ffff077224 */ /* 0x000fc600078e0009 */
[----:B---3--:R2:W3:Y:S01]  /*5c30*/  SHFL.DOWN PT, R14, R13, 0x10, 0x1f ;  /* 0x0a001f000d0e7f89 */ /* 0x0084e200000e0000 */
        /* <DEDUP_REMOVED lines=21> */
.L_x_219:
[----:B------:R-:W-:Y:S05]  /*5d90*/  BSYNC.RECONVERGENT B1 ;  /* 0x0000000000017941 */ /* 0x000fea0003800200 */
.L_x_218:
[----:B------:R-:W-:Y:S01]  /*5da0*/  ISETP.NE.AND P0, PT, R2, RZ, PT ;  /* 0x000000ff0200720c */ /* 0x000fe20003f05270 */
[----:B------:R-:W-:-:S12]  /*5db0*/  BSSY.RECONVERGENT B1, `(.L_x_220) ;  /* 0x000000a000017945 */ /* 0x000fd80003800200 */
[----:B------:R-:W-:Y:S05]  /*5dc0*/  @P0 BRA `(.L_x_221) ;  /* 0x0000000000200947 */ /* 0x000fea0003800000 */
[----:B--2---:R-:W2:Y:S01]  /*5dd0*/  S2R R9, SR_CgaCtaId ;  /* 0x0000000000097919 */ /* 0x004ea20000008800 */
[----:B------:R-:W-:Y:S02]  /*5de0*/  MOV R8, 0x400 ;  /* 0x0000040000087802 */ /* 0x000fe40000000f00 */
[----:B------:R-:W-:-:S04]  /*5df0*/  SHF.R.U32.HI R2, RZ, 0x1, R3 ;  /* 0x00000001ff027819 */ /* 0x000fc80000011603 */
[----:B------:R-:W-:Y:S02]  /*5e00*/  LOP3.LUT R2, R2, 0x1f0, RZ, 0xc0, !PT ;  /* 0x000001f002027812 */ /* 0x000fe400078ec0ff */
[----:B--2---:R-:W-:-:S05]  /*5e10*/  LEA R9, R9, R8, 0x18 ;  /* 0x0000000809097211 */ /* 0x004fca00078ec0ff */
[----:B------:R-:W-:-:S05]  /*5e20*/  IMAD.IADD R9, R2, 0x1, R9 ;  /* 0x0000000102097824 */ /* 0x000fca00078e0209 */
[----:B------:R2:W-:Y:S04]  /*5e30*/  STS.64 [R9+0x10], R4 ;  /* 0x0000100409007388 */ /* 0x0005e80000000a00 */
[----:B------:R2:W-:Y:S02]  /*5e40*/  STS.64 [R9+0x8], R6 ;  /* 0x0000080609007388 */ /* 0x0005e40000000a00 */
.L_x_221:
[----:B------:R-:W-:Y:S05]  /*5e50*/  BSYNC.RECONVERGENT B1 ;  /* 0x0000000000017941 */ /* 0x000fea0003800200 */
.L_x_220:
[----:B------:R-:W-:Y:S01]  /*5e60*/  BAR.SYNC.DEFER_BLOCKING 0x0 ;  /* 0x0000000000007b1d */ /* 0x000fe20000010000 */
[----:B------:R-:W-:-:S13]  /*5e70*/  ISETP.NE.AND P1, PT, R3, RZ, PT ;  /* 0x000000ff0300720c */ /* 0x000fda0003f25270 */
[----:B------:R-:W-:Y:S05]  /*5e80*/  @P1 BRA `(.L_x_149) ;  /* 0x00000008008c1947 */ /* 0x000fea0003800000 */
[----:B------:R-:W5:Y:S01]  /*5e90*/  S2R R3, SR_CgaCtaId ;  /* 0x0000000000037919 */ /* 0x000f620000008800 */
[----:B------:R-:W-:Y:S01]  /*5ea0*/  MOV R20, 0x400 ;  /* 0x0000040000147802 */ /* 0x000fe20000000f00 */
[----:B------:R-:W-:Y:S03]  /*5eb0*/  BSSY.RECONVERGENT B1, `(.L_x_222) ;  /* 0x000001a000017945 */ /* 0x000fe60003800200 */
[----:B-----5:R-:W-:-:S05]  /*5ec0*/  LEA R20, R3, R20, 0x18 ;  /* 0x0000001403147211 */ /* 0x020fca00078ec0ff */
[----:B------:R-:W5:Y:S04]  /*5ed0*/  LDS.64 R16, [R20+0x18] ;  /* 0x0000180014107984 */ /* 0x000f680000000a00 */
[----:B-12-4-:R-:W1:Y:S04]  /*5ee0*/  LDS.128 R8, [R20+0x20] ;  /* 0x0000200014087984 */ /* 0x016e680000000c00 */
[----:B------:R2:W4:Y:S04]  /*5ef0*/  LDS.64 R2, [R20+0x80] ;  /* 0x0000800014027984 */ /* 0x0005280000000a00 */
[----:B0--3--:R2:W0:Y:S01]  /*5f00*/  LDS.128 R12, [R20+0x30] ;  /* 0x00003000140c7984 */ /* 0x0094220000000c00 */
[----:B-----5:R-:W-:Y:S01]  /*5f10*/  DSETP.GEU.AND P0, PT, |R6|, |R16|, PT ;  /* 0x400000100600722a */ /* 0x020fe20003f0e200 */
[----:B------:R-:W-:-:S02]  /*5f20*/  IMAD.MOV.U32 R22, RZ, RZ, R16 ;  /* 0x000000ffff167224 */ /* 0x000fc400078e0010 */
[----:B------:R-:W-:Y:S02]  /*5f30*/  IMAD.MOV.U32 R23, RZ, RZ, R17 ;  /* 0x000000ffff177224 */ /* 0x000fe400078e0011 */
[----:B-1----:R-:W-:Y:S02]  /*5f40*/  IMAD.MOV.U32 R25, RZ, RZ, R8 ;  /* 0x000000ffff197224 */ /* 0x002fe400078e0008 */
[----:B------:R-:W-:-:S07]  /*5f50*/  IMAD.MOV.U32 R21, RZ, RZ, R9 ;  /* 0x000000ffff157224 */ /* 0x000fce00078e0009 */
[----:B0-2-4-:R-:W-:Y:S05]  /*5f60*/  @!P0 BRA `(.L_x_223) ;  /* 0x0000000000388947 */ /* 0x015fea0003800000 */
        /* <DEDUP_REMOVED lines=14> */
.L_x_223:
[----:B------:R-:W-:Y:S05]  /*6050*/  BSYNC.RECONVERGENT B1 ;  /* 0x0000000000017941 */ /* 0x000fea0003800200 */
.L_x_222:
        /* <DEDUP_REMOVED lines=23> */
.L_x_225:
[----:B------:R-:W-:Y:S05]  /*61d0*/  BSYNC.RECONVERGENT B1 ;  /* 0x0000000000017941 */ /* 0x000fea0003800200 */
.L_x_224:
        /* <DEDUP_REMOVED lines=21> */
.L_x_227:
[----:B------:R-:W-:Y:S05]  /*6330*/  BSYNC.RECONVERGENT B1 ;  /* 0x0000000000017941 */ /* 0x000fea0003800200 */
.L_x_226:
        /* <DEDUP_REMOVED lines=23> */
.L_x_229:
[----:B------:R-:W-:Y:S05]  /*64b0*/  BSYNC.RECONVERGENT B1 ;  /* 0x0000000000017941 */ /* 0x000fea0003800200 */
.L_x_228:
        /* <DEDUP_REMOVED lines=21> */
.L_x_231:
[----:B------:R-:W-:Y:S05]  /*6610*/  BSYNC.RECONVERGENT B1 ;  /* 0x0000000000017941 */ /* 0x000fea0003800200 */
.L_x_230:
        /* <DEDUP_REMOVED lines=21> */
.L_x_233:
[----:B------:R-:W-:Y:S05]  /*6770*/  BSYNC.RECONVERGENT B1 ;  /* 0x0000000000017941 */ /* 0x000fea0003800200 */
.L_x_232:
        /* <DEDUP_REMOVED lines=20> */
.L_x_149:
[----:B------:R-:W-:Y:S05]  /*68c0*/  BSYNC.RECONVERGENT B0 ;  /* 0x0000000000007941 */ /* 0x000fea0003800200 */
.L_x_116:
[----:B------:R-:W-:Y:S05]  /*68d0*/  @P1 EXIT ;  /* 0x000000000000194d */ /* 0x000fea0003800000 */
[----:B01--4-:R-:W0:Y:S02]  /*68e0*/  LDC.64 R2, c[0x0][0x390] ;  /* 0x0000e400ff027b82 */ /* 0x013e240000000a00 */
[----:B0-----:R-:W-:-:S05]  /*68f0*/  IMAD.WIDE.U32 R2, R0, 0x10, R2 ;  /* 0x0000001000027825 */ /* 0x001fca00078e0002 */
[----:B------:R-:W-:Y:S04]  /*6900*/  STG.E.64 desc[UR10][R2.64], R6 ;  /* 0x0000000602007986 */ /* 0x000fe8000c101b0a */
[----:B------:R-:W-:Y:S01]  /*6910*/  STG.E.64 desc[UR10][R2.64+0x8], R4 ;  /* 0x0000080402007986 */ /* 0x000fe2000c101b0a */
[----:B------:R-:W-:Y:S05]  /*6920*/  EXIT ;  /* 0x000000000000794d */ /* 0x000fea0003800000 */
.L_x_234:
        /* <DEDUP_REMOVED lines=13> */
.L_x_721:


//--------------------- .text._ZN6thrust24THRUST_300001_SM_1000_NS8cuda_cub4core6detail13_kernel_agentINS1_8__reduce11ReduceAgentINS0_12zip_iteratorIN4cuda3std3__45tupleIJNS0_10device_ptrIdEENS0_17counting_iteratorIlNS0_11use_defaultESF_SF_EEEEEEEPNSB_IJdlEEESJ_lNS1_9__extrema9arg_max_fIdl10ComparatorEEEEJSI_SK_lSO_EEEvDpT0_ --------------------------
	.section	.text._ZN6thrust24THRUST_300001_SM_1000_NS8cuda_cub4core6detail13_kernel_agentINS1_8__reduce11ReduceAgentINS0_12zip_iteratorIN4cuda3std3__45tupleIJNS0_10device_ptrIdEENS0_17counting_iteratorIlNS0_11use_defaultESF_SF_EEEEEEEPNSB_IJdlEEESJ_lNS1_9__extrema9arg_max_fIdl10ComparatorEEEEJSI_SK_lSO_EEEvDpT0_,"ax",@progbits
	.align	128
        .global         _ZN6thrust24THRUST_300001_SM_1000_NS8cuda_cub4core6detail13_kernel_agentINS1_8__reduce11ReduceAgentINS0_12zip_iteratorIN4cuda3std3__45tupleIJNS0_10device_ptrIdEENS0_17counting_iteratorIlNS0_11use_defaultESF_SF_EEEEEEEPNSB_IJdlEEESJ_lNS1_9__extrema9arg_max_fIdl10ComparatorEEEEJSI_SK_lSO_EEEvDpT0_
        .type           _ZN6thrust24THRUST_300001_SM_1000_NS8cuda_cub4core6detail13_kernel_agentINS1_8__reduce11ReduceAgentINS0_12zip_iteratorIN4cuda3std3__45tupleIJNS0_10device_ptrIdEENS0_17counting_iteratorIlNS0_11use_defaultESF_SF_EEEEEEEPNSB_IJdlEEESJ_lNS1_9__extrema9arg_max_fIdl10ComparatorEEEEJSI_SK_lSO_EEEvDpT0_,@function
        .size           _ZN6thrust24THRUST_300001_SM_1000_NS8cuda_cub4core6detail13_kernel_agentINS1_8__reduce11ReduceAgentINS0_12zip_iteratorIN4cuda3std3__45tupleIJNS0_10device_ptrIdEENS0_17counting_iteratorIlNS0_11use_defaultESF_SF_EEEEEEEPNSB_IJdlEEESJ_lNS1_9__extrema9arg_max_fIdl10ComparatorEEEEJSI_SK_lSO_EEEvDpT0_,(.L_x_722 - _ZN6thrust24THRUST_300001_SM_1000_NS8cuda_cub4core6detail13_kernel_agentINS1_8__reduce11ReduceAgentINS0_12zip_iteratorIN4cuda3std3__45tupleIJNS0_10device_ptrIdEENS0_17counting_iteratorIlNS0_11use_defaultESF_SF_EEEEEEEPNSB_IJdlEEESJ_lNS1_9__extrema9arg_max_fIdl10ComparatorEEEEJSI_SK_lSO_EEEvDpT0_)
        .other          _ZN6thrust24THRUST_300001_SM_1000_NS8cuda_cub4core6detail13_kernel_agentINS1_8__reduce11ReduceAgentINS0_12zip_iteratorIN4cuda3std3__45tupleIJNS0_10device_ptrIdEENS0_17counting_iteratorIlNS0_11use_defaultESF_SF_EEEEEEEPNSB_IJdlEEESJ_lNS1_9__extrema9arg_max_fIdl10ComparatorEEEEJSI_SK_lSO_EEEvDpT0_,@"STO_CUDA_ENTRY STV_DEFAULT"
_ZN6thrust24THRUST_300001_SM_1000_NS8cuda_cub4core6detail13_kernel_agentINS1_8__reduce11ReduceAgentINS0_12zip_iteratorIN4cuda3std3__45tupleIJNS0_10device_ptrIdEENS0_17counting_iteratorIlNS0_11use_defaultESF_SF_EEEEEEEPNSB_IJdlEEESJ_lNS1_9__extrema9arg_max_fIdl10ComparatorEEEEJSI_SK_lSO_EEEvDpT0_:
.text._ZN6thrust24THRUST_300001_SM_1000_NS8cuda_cub4core6detail13_kernel_agentINS1_8__reduce11ReduceAgentINS0_12zip_iteratorIN4cuda3std3__45tupleIJNS0_10device_ptrIdEENS0_17counting_iteratorIlNS0_11use_defaultESF_SF_EEEEEEEPNSB_IJdlEEESJ_lNS1_9__extrema9arg_max_fIdl10ComparatorEEEEJSI_SK_lSO_EEEvDpT0_:
[----:B------:R-:W-:Y:S01]  /*0000*/  LDC R1, c[0x0][0x37c] ;  /* 0x0000df00ff017b82 */ /* 0x000fe20000000800 */
[----:B------:R-:W0:Y:S02]  /*0010*/  LDCU.64 UR4, c[0x0][0x398] ;  /* 0x00007300ff0477ac */ /* 0x000e240008000a00 */
[----:B0-----:R-:W-:-:S04]  /*0020*/  ISETP.NE.U32.AND P0, PT, RZ, UR4, PT ;  /* 0x00000004ff007c0c */ /* 0x001fc8000bf05070 */
[----:B------:R-:W-:-:S13]  /*0030*/  ISETP.NE.AND.EX P0, PT, RZ, UR5, PT, P0 ;  /* 0x00000005ff007c0c */ /* 0x000fda000bf05300 */
[----:B------:R-:W-:Y:S05]  /*0040*/  @!P0 EXIT ;  /* 0x000000000000894d */ /* 0x000fea0003800000 */
[----:B------:R-:W-:Y:S01]  /*0050*/  UISETP.GT.U32.AND UP0, UPT, UR4, 0x4ff, UPT ;  /* 0x000004ff0400788c */ /* 0x000fe2000bf04070 */
[----:B------:R-:W-:Y:S01]  /*0060*/  BSSY.RECONVERGENT B0, `(.L_x_235) ;  /* 0x000063e000007945 */ /* 0x000fe20003800200 */
[----:B------:R-:W0:Y:S02]  /*0070*/  LDCU.64 UR8, c[0x0][0x358] ;  /* 0x00006b00ff0877ac */ /* 0x000e240008000a00 */
[----:B------:R-:W-:-:S09]  /*0080*/  UISETP.GT.AND.EX UP0, UPT, UR5, URZ, UPT, UP0 ;  /* 0x000000ff0500728c */ /* 0x000fd2000bf04300 */
        /* <DEDUP_REMOVED lines=9> */
[----:B------:R-:W1:Y:S01]  /*0120*/  LDC.64 R2, c[0x0][0x380] ;  /* 0x0000e000ff027b82 */ /* 0x000e620000000a00 */
[----:B------:R-:W2:Y:S01]  /*0130*/  LDCU.64 UR6, c[0x0][0x388] ;  /* 0x00007100ff0677ac */ /* 0x000ea20008000a00 */
[----:B-1----:R-:W-:-:S06]  /*0140*/  IMAD.WIDE.U32 R2, R0, 0x8, R2 ;  /* 0x0000000800027825 */ /* 0x002fcc00078e0002 */
[----:B0-----:R-:W5:Y:S01]  /*0150*/  LDG.E.64 R2, desc[UR8][R2.64] ;  /* 0x0000000802027981 */ /* 0x001f62000c1e1b00 */
[C---:B--2---:R-:W-:Y:S01]  /*0160*/  IADD3 R9, P0, PT, R0.reuse, UR6, RZ ;  /* 0x0000000600097c10 */ /* 0x044fe2000ff1e0ff */
[----:B------:R-:W-:-:S04]  /*0170*/  VIADD R10, R0, 0x100 ;  /* 0x00000100000a7836 */ /* 0x000fc80000000000 */
[----:B------:R-:W-:-:S08]  /*0180*/  IMAD.X R8, RZ, RZ, UR7, P0 ;  /* 0x00000007ff087e24 */ /* 0x000fd000080e06ff */
.L_x_238:
[----:B0-----:R-:W-:Y:S05]  /*0190*/  BSYNC.RECONVERGENT B1 ;  /* 0x0000000000017941 */ /* 0x001fea0003800200 */
.L_x_237:
[----:B------:R-:W-:Y:S01]  /*01a0*/  ISETP.GE.AND P0, PT, R10, UR4, PT ;  /* 0x000000040a007c0c */ /* 0x000fe2000bf06270 */
[----:B------:R-:W-:-:S12]  /*01b0*/  BSSY.RECONVERGENT B1, `(.L_x_239) ;  /* 0x00000a9000017945 */ /* 0x000fd80003800200 */
[----:B------:R-:W-:Y:S05]  /*01c0*/  @P0 BRA `(.L_x_240) ;  /* 0x00000008009c0947 */ /* 0x000fea0003800000 */
[----:B------:R-:W-:Y:S01]  /*01d0*/  LOP3.LUT R4, RZ, R10, RZ, 0x33, !PT ;  /* 0x0000000aff047212 */ /* 0x000fe200078e33ff */
[----:B------:R-:W-:Y:S04]  /*01e0*/  BSSY.RECONVERGENT B2, `(.L_x_241) ;  /* 0x0000034000027945 */ /* 0x000fe80003800200 */
[----:B------:R-:W-:-:S05]  /*01f0*/  VIADD R16, R4, UR4 ;  /* 0x0000000404107c36 */ /* 0x000fca0008000000 */
[----:B------:R-:W-:-:S04]  /*0200*/  LOP3.LUT R4, R16, 0x300, RZ, 0xc0, !PT ;  /* 0x0000030010047812 */ /* 0x000fc800078ec0ff */
[----:B------:R-:W-:-:S13]  /*0210*/  ISETP.NE.AND P0, PT, R4, 0x300, PT ;  /* 0x000003000400780c */ /* 0x000fda0003f05270 */
[----:B------:R-:W-:Y:S05]  /*0220*/  @!P0 BRA `(.L_x_242) ;  /* 0x0000000000bc8947 */ /* 0x000fea0003800000 */
[----:B------:R-:W0:Y:S01]  /*0230*/  LDC.64 R4, c[0x0][0x380] ;  /* 0x0000e000ff047b82 */ /* 0x000e220000000a00 */
[----:B------:R-:W1:Y:S01]  /*0240*/  LDCU.64 UR6, c[0x0][0x388] ;  /* 0x00007100ff0677ac */ /* 0x000e620008000a00 */
[----:B------:R-:W-:-:S04]  /*0250*/  LEA.HI R6, R16, 0x1, RZ, 0x18 ;  /* 0x0000000110067811 */ /* 0x000fc800078fc0ff */
[----:B------:R-:W-:-:S05]  /*0260*/  LOP3.LUT R6, R6, 0x3, RZ, 0xc0, !PT ;  /* 0x0000000306067812 */ /* 0x000fca00078ec0ff */
[----:B------:R-:W-:Y:S01]  /*0270*/  IMAD.MOV R11, RZ, RZ, -R6 ;  /* 0x000000ffff0b7224 */ /* 0x000fe200078e0a06 */
[C---:B-1----:R-:W-:Y:S01]  /*0280*/  IADD3 R14, P0, PT, R10.reuse, UR6, RZ ;  /* 0x000000060a0e7c10 */ /* 0x042fe2000ff1e0ff */
[----:B0-----:R-:W-:-:S04]  /*0290*/  IMAD.WIDE.U32 R4, R10, 0x8, R4 ;  /* 0x000000080a047825 */ /* 0x001fc800078e0004 */
[----:B------:R-:W-:Y:S02]  /*02a0*/  IMAD.MOV.U32 R12, RZ, RZ, R4 ;  /* 0x000000ffff0c7224 */ /* 0x000fe400078e0004 */
[----:B------:R-:W-:Y:S02]  /*02b0*/  IMAD.MOV.U32 R13, RZ, RZ, R5 ;  /* 0x000000ffff0d7224 */ /* 0x000fe400078e0005 */
[----:B------:R-:W-:-:S07]  /*02c0*/  IMAD.X R15, RZ, RZ, UR7, P0 ;  /* 0x00000007ff0f7e24 */ /* 0x000fce00080e06ff */
.L_x_245:
        /* <DEDUP_REMOVED lines=31> */
.L_x_244:
[----:B------:R-:W-:Y:S05]  /*04c0*/  BSYNC.RECONVERGENT B3 ;  /* 0x0000000000037941 */ /* 0x000fea0003800200 */
.L_x_243:
[----:B------:R-:W-:Y:S01]  /*04d0*/  IADD3 R14, P0, PT, R14, 0x100, RZ ;  /* 0x000001000e0e7810 */ /* 0x000fe20007f1e0ff */
[----:B------:R-:W-:Y:S02]  /*04e0*/  VIADD R10, R10, 0x100 ;  /* 0x000001000a0a7836 */ /* 0x000fe40000000000 */
[----:B------:R-:W-:Y:S02]  /*04f0*/  IMAD.X R13, RZ, RZ, R13, P3 ;  /* 0x000000ffff0d7224 */ /* 0x000fe400018e060d */
[----:B------:R-:W-:Y:S01]  /*0500*/  IMAD.X R15, RZ, RZ, R15, P0 ;  /* 0x000000ffff0f7224 */ /* 0x000fe200000e060f */
[----:B------:R-:W-:Y:S07]  /*0510*/  @P2 BRA `(.L_x_245) ;  /* 0xfffffffc006c2947 */ /* 0x000fee000383ffff */
.L_x_242:
[----:B------:R-:W-:Y:S05]  /*0520*/  BSYNC.RECONVERGENT B2 ;  /* 0x0000000000027941 */ /* 0x000fea0003800200 */
.L_x_241:
[----:B------:R-:W-:-:S13]  /*0530*/  ISETP.GE.U32.AND P0, PT, R16, 0x300, PT ;  /* 0x000003001000780c */ /* 0x000fda0003f06070 */
[----:B------:R-:W-:Y:S05]  /*0540*/  @!P0 BRA `(.L_x_240) ;  /* 0x0000000400bc8947 */ /* 0x000fea0003800000 */
[----:B------:R-:W0:Y:S01]  /*0550*/  LDC.64 R4, c[0x0][0x380] ;  /* 0x0000e000ff047b82 */ /* 0x000e220000000a00 */
[----:B------:R-:W-:-:S07]  /*0560*/  VIADD R20, R10, 0x200 ;  /* 0x000002000a147836 */ /* 0x000fce0000000000 */
[----:B------:R-:W1:Y:S02]  /*0570*/  LDC.64 R6, c[0x0][0x388] ;  /* 0x0000e200ff067b82 */ /* 0x000e640000000a00 */
.L_x_254:
[----:B------:R-:W-:-:S04]  /*0580*/  VIADD R17, R20, 0xfffffe00 ;  /* 0xfffffe0014117836 */ /* 0x000fc80000000000 */
[----:B0-----:R-:W-:-:S05]  /*0590*/  IMAD.WIDE R24, R17, 0x8, R4 ;  /* 0x0000000811187825 */ /* 0x001fca00078e0204 */
[----:B------:R-:W2:Y:S04]  /*05a0*/  LDG.E.64 R18, desc[UR8][R24.64] ;  /* 0x0000000818127981 */ /* 0x000ea8000c1e1b00 */
[----:B-----5:R0:W5:Y:S04]  /*05b0*/  LDG.E.64 R14, desc[UR8][R24.64+0x800] ;  /* 0x00080008180e7981 */ /* 0x020168000c1e1b00 */
[----:B------:R0:W5:Y:S04]  /*05c0*/  LDG.E.64 R12, desc[UR8][R24.64+0x1000] ;  /* 0x00100008180c7981 */ /* 0x000168000c1e1b00 */
[----:B------:R0:W5:Y:S01]  /*05d0*/  LDG.E.64 R10, desc[UR8][R24.64+0x1800] ;  /* 0x00180008180a7981 */ /* 0x000162000c1e1b00 */
[----:B-1----:R-:W-:Y:S01]  /*05e0*/  IADD3 R26, P1, PT, R17, R6, RZ ;  /* 0x00000006111a7210 */ /* 0x002fe20007f3e0ff */
[----:B------:R-:W-:Y:S01]  /*05f0*/  BSSY.RECONVERGENT B2, `(.L_x_246) ;  /* 0x0000017000027945 */ /* 0x000fe20003800200 */
[----:B------:R-:W-:-:S02]  /*0600*/  VIADD R23, R20, 0xffffff00 ;  /* 0xffffff0014177836 */ /* 0x000fc40000000000 */
[----:B------:R-:W-:Y:S01]  /*0610*/  LEA.HI.X.SX32 R27, R17, R7, 0x1, P1 ;  /* 0x00000007111b7211 */ /* 0x000fe200008f0eff */
[----:B------:R-:W-:-:S04]  /*0620*/  IMAD.MOV.U32 R22, RZ, RZ, R26 ;  /* 0x000000ffff167224 */ /* 0x000fc800078e001a */
        /* <DEDUP_REMOVED lines=19> */
.L_x_247:
[----:B------:R-:W-:Y:S05]  /*0760*/  BSYNC.RECONVERGENT B2 ;  /* 0x0000000000027941 */ /* 0x000fea0003800200 */
.L_x_246:
[----:B-----5:R-:W-:Y:S01]  /*0770*/  DSETP.GEU.AND P0, PT, |R16|, |R14|, PT ;  /* 0x4000000e1000722a */ /* 0x020fe20003f0e200 */
[C---:B------:R-:W-:Y:S01]  /*0780*/  IADD3 R19, P1, PT, R23.reuse, R6, RZ ;  /* 0x0000000617137210 */ /* 0x040fe20007f3e0ff */
[----:B------:R-:W-:Y:S01]  /*0790*/  BSSY.RECONVERGENT B2, `(.L_x_248) ;  /* 0x0000015000027945 */ /* 0x000fe20003800200 */
[----:B------:R-:W-:Y:S02]  /*07a0*/  IMAD.MOV.U32 R2, RZ, RZ, R14 ;  /* 0x000000ffff027224 */ /* 0x000fe400078e000e */
[----:B------:R-:W-:Y:S01]  /*07b0*/  LEA.HI.X.SX32 R18, R23, R7, 0x1, P1 ;  /* 0x0000000717127211 */ /* 0x000fe200008f0eff */
[----:B------:R-:W-:Y:S02]  /*07c0*/  IMAD.MOV.U32 R9, RZ, RZ, R19 ;  /* 0x000000ffff097224 */ /* 0x000fe400078e0013 */
[----:B------:R-:W-:Y:S01]  /*07d0*/  IMAD.MOV.U32 R3, RZ, RZ, R15 ;  /* 0x000000ffff037224 */ /* 0x000fe200078e000f */
[----:B------:R-:W-:-:S05]  /*07e0*/  MOV R8, R18 ;  /* 0x0000001200087202 */ /* 0x000fca0000000f00 */
        /* <DEDUP_REMOVED lines=15> */
.L_x_249:
[----:B------:R-:W-:Y:S05]  /*08e0*/  BSYNC.RECONVERGENT B2 ;  /* 0x0000000000027941 */ /* 0x000fea0003800200 */
.L_x_248:
[----:B------:R-:W-:Y:S01]  /*08f0*/  DSETP.GEU.AND P0, PT, |R2|, |R12|, PT ;  /* 0x4000000c0200722a */ /* 0x000fe20003f0e200 */
[CC--:B------:R-:W-:Y:S01]  /*0900*/  IADD3 R22, P1, PT, R20.reuse, R6.reuse, RZ ;  /* 0x0000000614167210 */ /* 0x0c0fe20007f3e0ff */
[C---:B------:R-:W-:Y:S01]  /*0910*/  VIADD R16, R20.reuse, 0x100 ;  /* 0x0000010014107836 */ /* 0x040fe20000000000 */
[----:B------:R-:W-:Y:S01]  /*0920*/  BSSY.RECONVERGENT B2, `(.L_x_250) ;  /* 0x0000016000027945 */ /* 0x000fe20003800200 */
[----:B------:R-:W-:Y:S01]  /*0930*/  IMAD.MOV.U32 R14, RZ, RZ, R12 ;  /* 0x000000ffff0e7224 */ /* 0x000fe200078e000c */
[----:B------:R-:W-:Y:S01]  /*0940*/  LEA.HI.X.SX32 R19, R20, R7, 0x1, P1 ;  /* 0x0000000714137211 */ /* 0x000fe200008f0eff */
[----:B------:R-:W-:Y:S01]  /*0950*/  IMAD.MOV.U32 R17, RZ, RZ, R22 ;  /* 0x000000ffff117224 */ /* 0x000fe200078e0016 */
[----:B------:R-:W-:Y:S01]  /*0960*/  IADD3 R24, P2, PT, R16, R6, RZ ;  /* 0x0000000610187210 */ /* 0x000fe20007f5e0ff */
[----:B------:R-:W-:Y:S02]  /*0970*/  IMAD.MOV.U32 R15, RZ, RZ, R13 ;  /* 0x000000ffff0f7224 */ /* 0x000fe400078e000d */
[----:B------:R-:W-:-:S04]  /*0980*/  IMAD.MOV.U32 R18, RZ, RZ, R19 ;  /* 0x000000ffff127224 */ /* 0x000fc800078e0013 */
[----:B------:R-:W-:Y:S06]  /*0990*/  @!P0 BRA `(.L_x_251) ;  /* 0x0000000000388947 */ /* 0x000fec0003800000 */
        /* <DEDUP_REMOVED lines=14> */
.L_x_251:
[----:B------:R-:W-:Y:S05]  /*0a80*/  BSYNC.RECONVERGENT B2 ;  /* 0x0000000000027941 */ /* 0x000fea0003800200 */
.L_x_250:
[----:B------:R-:W-:Y:S01]  /*0a90*/  DSETP.GEU.AND P0, PT, |R14|, |R10|, PT ;  /* 0x4000000a0e00722a */ /* 0x000fe20003f0e200 */
[----:B------:R-:W-:Y:S01]  /*0aa0*/  LEA.HI.X.SX32 R13, R16, R7, 0x1, P2 ;  /* 0x00000007100d7211 */ /* 0x000fe200010f0eff */
[----:B------:R-:W-:Y:S01]  /*0ab0*/  BSSY.RECONVERGENT B2, `(.L_x_252) ;  /* 0x0000014000027945 */ /* 0x000fe20003800200 */
[----:B------:R-:W-:Y:S02]  /*0ac0*/  IMAD.MOV.U32 R9, RZ, RZ, R24 ;  /* 0x000000ffff097224 */ /* 0x000fe400078e0018 */
[----:B------:R-:W-:Y:S02]  /*0ad0*/  IMAD.MOV.U32 R2, RZ, RZ, R10 ;  /* 0x000000ffff027224 */ /* 0x000fe400078e000a */
[----:B------:R-:W-:Y:S02]  /*0ae0*/  IMAD.MOV.U32 R8, RZ, RZ, R13 ;  /* 0x000000ffff087224 */ /* 0x000fe400078e000d */
[----:B------:R-:W-:-:S05]  /*0af0*/  IMAD.MOV.U32 R3, RZ, RZ, R11 ;  /* 0x000000ffff037224 */ /* 0x000fca00078e000b */
        /* <DEDUP_REMOVED lines=15> */
.L_x_253:
[----:B------:R-:W-:Y:S05]  /*0bf0*/  BSYNC.RECONVERGENT B2 ;  /* 0x0000000000027941 */ /* 0x000fea0003800200 */
.L_x_252:
[C---:B------:R-:W-:Y:S02]  /*0c00*/  VIADD R10, R20.reuse, 0x200 ;  /* 0x00000200140a7836 */ /* 0x040fe40000000000 */
[----:B------:R-:W-:-:S03]  /*0c10*/  VIADD R20, R20, 0x400 ;  /* 0x0000040014147836 */ /* 0x000fc60000000000 */
[----:B------:R-:W-:-:S13]  /*0c20*/  ISETP.GE.AND P0, PT, R10, UR5, PT ;  /* 0x000000050a007c0c */ /* 0x000fda000bf06270 */
[----:B------:R-:W-:Y:S05]  /*0c30*/  @!P0 BRA `(.L_x_254) ;  /* 0xfffffff800508947 */ /* 0x000fea000383ffff */
.L_x_240:
[----:B------:R-:W-:Y:S05]  /*0c40*/  BSYNC.RECONVERGENT B1 ;  /* 0x0000000000017941 */ /* 0x000fea0003800200 */
.L_x_239:
[----:B------:R-:W0:Y:S02]  /*0c50*/  LDCU UR6, c[0x0][0x398] ;  /* 0x00007300ff0677ac */ /* 0x000e240008000800 */
[----:B0-----:R-:W-:-:S09]  /*0c60*/  UISETP.GE.AND UP0, UPT, UR6, 0x100, UPT ;  /* 0x000001000600788c */ /* 0x001fd2000bf06270 */
[----:B------:R-:W-:Y:S05]  /*0c70*/  BRA.U !UP0, `(.L_x_255) ;  /* 0x0000001508507547 */ /* 0x000fea000b800000 */
        /* <DEDUP_REMOVED lines=32> */
.L_x_257:
[----:B------:R-:W-:Y:S05]  /*0e80*/  BSYNC.RECONVERGENT B1 ;  /* 0x0000000000017941 */ /* 0x000fea0003800200 */
.L_x_256:
        /* <DEDUP_REMOVED lines=31> */
.L_x_259:
[----:B------:R-:W-:Y:S05]  /*1080*/  BSYNC.RECONVERGENT B1 ;  /* 0x0000000000017941 */ /* 0x000fea0003800200 */
.L_x_258:
[----:B------:R-:W-:Y:S01]  /*1090*/  ISETP.GT.AND P0, PT, R10, 0x1b, PT ;  /* 0x0000001b0a00780c */ /* 0x000fe20003f04270 */
[----:B-1----:R1:W1:Y:S01]  /*10a0*/  SHFL.DOWN PT, R6, R2, 0x4, 0x1f ;  /* 0x08801f0002067f89 */ /* 0x00226200000e0000 */
[----:B------:R-:W-:Y:S01]  /*10b0*/  BSSY.RECONVERGENT B1, `(.L_x_260) ;  /* 0x000001d000017945 */ /* 0x000fe20003800200 */
[----:B0-----:R-:W-:Y:S02]  /*10c0*/  IMAD.MOV.U32 R11, RZ, RZ, R8 ;  /* 0x000000ffff0b7224 */ /* 0x001fe400078e0008 */
[----:B--2---:R0:W2:Y:S01]  /*10d0*/  SHFL.DOWN PT, R7, R3, 0x4, 0x1f ;  /* 0x08801f0003077f89 */ /* 0x0040a200000e0000 */
[----:B------:R-:W-:Y:S02]  /*10e0*/  IMAD.MOV.U32 R12, RZ, RZ, R9 ;  /* 0x000000ffff0c7224 */ /* 0x000fe400078e0009 */
[----:B------:R-:W-:Y:S01]  /*10f0*/  IMAD.MOV.U32 R4, RZ, RZ, R2 ;  /* 0x000000ffff047224 */ /* 0x000fe200078e0002 */
[----:B----4-:R0:W4:Y:S01]  /*1100*/  SHFL.DOWN PT, R13, R8, 0x4, 0x1f ;  /* 0x08801f00080d7f89 */ /* 0x01012200000e0000 */
[----:B------:R-:W-:-:S03]  /*1110*/  IMAD.MOV.U32 R5, RZ, RZ, R3 ;  /* 0x000000ffff057224 */ /* 0x000fc600078e0003 */
[----:B---3--:R0:W3:Y:S01]  /*1120*/  SHFL.DOWN PT, R14, R9, 0x4, 0x1f ;  /* 0x08801f00090e7f89 */ /* 0x0080e200000e0000 */
[----:B------:R-:W-:Y:S05]  /*1130*/  @P0 BRA `(.L_x_261) ;  /* 0x0000000000500947 */ /* 0x000fea0003800000 */
[----:B-12---:R-:W-:Y:S01]  /*1140*/  DSETP.GEU.AND P0, PT, |R2|, |R6|, PT ;  /* 0x400000060200722a */ /* 0x006fe20003f0e200 */
[----:B----4-:R-:W-:Y:S02]  /*1150*/  IMAD.MOV.U32 R11, RZ, RZ, R13 ;  /* 0x000000ffff0b7224 */ /* 0x010fe400078e000d */
        /* <DEDUP_REMOVED lines=18> */
.L_x_261:
[----:B------:R-:W-:Y:S05]  /*1280*/  BSYNC.RECONVERGENT B1 ;  /* 0x0000000000017941 */ /* 0x000fea0003800200 */
.L_x_260:
        /* <DEDUP_REMOVED lines=31> */
.L_x_263:
[----:B------:R-:W-:Y:S05]  /*1480*/  BSYNC.RECONVERGENT B1 ;  /* 0x0000000000017941 */ /* 0x000fea0003800200 */
.L_x_262:
[----:B------:R-:W-:Y:S01]  /*1490*/  ISETP.GT.AND P0, PT, R10, 0xf, PT ;  /* 0x0000000f0a00780c */ /* 0x000fe20003f04270 */
[----:B-1----:R1:W1:Y:S01]  /*14a0*/  SHFL.DOWN PT, R4, R2, 0x10, 0x1f ;  /* 0x0a001f0002047f89 */ /* 0x00226200000e0000 */
[----:B------:R-:W-:Y:S01]  /*14b0*/  BSSY.RECONVERGENT B1, `(.L_x_264) ;  /* 0x000001d000017945 */ /* 0x000fe20003800200 */
[----:B---3--:R-:W-:Y:S01]  /*14c0*/  MOV R14, R8 ;  /* 0x00000008000e7202 */ /* 0x008fe20000000f00 */
[----:B------:R-:W-:Y:S01]  /*14d0*/  IMAD.MOV.U32 R15, RZ, RZ, R9 ;  /* 0x000000ffff0f7224 */ /* 0x000fe200078e0009 */
[----:B0-----:R0:W3:Y:S01]  /*14e0*/  SHFL.DOWN PT, R5, R3, 0x10, 0x1f ;  /* 0x0a001f0003057f89 */ /* 0x0010e200000e0000 */
[----:B------:R-:W-:Y:S02]  /*14f0*/  IMAD.MOV.U32 R12, RZ, RZ, R2 ;  /* 0x000000ffff0c7224 */ /* 0x000fe400078e0002 */
[----:B----4-:R-:W-:Y:S01]  /*1500*/  IMAD.MOV.U32 R13, RZ, RZ, R3 ;  /* 0x000000ffff0d7224 */ /* 0x010fe200078e0003 */
[----:B--2---:R0:W2:Y:S04]  /*1510*/  SHFL.DOWN PT, R7, R8, 0x10, 0x1f ;  /* 0x0a001f0008077f89 */ /* 0x0040a800000e0000 */
[----:B------:R0:W4:Y:S01]  /*1520*/  SHFL.DOWN PT, R6, R9, 0x10, 0x1f ;  /* 0x0a001f0009067f89 */ /* 0x00012200000e0000 */
        /* <DEDUP_REMOVED lines=21> */
.L_x_265:
[----:B------:R-:W-:Y:S05]  /*1680*/  BSYNC.RECONVERGENT B1 ;  /* 0x0000000000017941 */ /* 0x000fea0003800200 */
.L_x_264:
        /* <DEDUP_REMOVED lines=11> */
.L_x_267:
[----:B------:R-:W-:Y:S05]  /*1740*/  BSYNC.RECONVERGENT B1 ;  /* 0x0000000000017941 */ /* 0x000fea0003800200 */
.L_x_266:
        /* <DEDUP_REMOVED lines=8> */
[----:B-1234-:R-:W1:Y:S04]  /*17d0*/  LDS.128 R4, [R0+0x20] ;  /* 0x0000200000047984 */ /* 0x01ee680000000c00 */
[----:B------:R2:W3:Y:S04]  /*17e0*/  LDS.64 R2, [R0+0x80] ;  /* 0x0000800000027984 */ /* 0x0004e80000000a00 */
[----:B------:R2:W4:Y:S01]  /*17f0*/  LDS.128 R8, [R0+0x30] ;  /* 0x0000300000087984 */ /* 0x0005220000000c00 */
        /* <DEDUP_REMOVED lines=20> */
.L_x_270:
[----:B------:R-:W-:Y:S05]  /*1940*/  BSYNC.RECONVERGENT B1 ;  /* 0x0000000000017941 */ /* 0x000fea0003800200 */
.L_x_269:
        /* <DEDUP_REMOVED lines=23> */
.L_x_272:
[----:B------:R-:W-:Y:S05]  /*1ac0*/  BSYNC.RECONVERGENT B1 ;  /* 0x0000000000017941 */ /* 0x000fea0003800200 */
.L_x_271:
        /* <DEDUP_REMOVED lines=21> */
.L_x_274:
[----:B------:R-:W-:Y:S05]  /*1c20*/  BSYNC.RECONVERGENT B1 ;  /* 0x0000000000017941 */ /* 0x000fea0003800200 */
.L_x_273:
[----:B------:R0:W1:Y:S01]  /*1c30*/  LDS.128 R8, [R0+0x60] ;  /* 0x0000600000087984 */ /* 0x0000620000000c00 */
[----:B------:R-:W-:Y:S01]  /*1c40*/  DSETP.GEU.AND P0, PT, |R20|, |R14|, PT ;  /* 0x4000000e1400722a */ /* 0x000fe20003f0e200 */
[----:B------:R-:W-:Y:S01]  /*1c50*/  BSSY.RECONVERGENT B1, `(.L_x_275) ;  /* 0x0000015000017945 */ /* 0x000fe20003800200 */
[----:B------:R-:W-:Y:S01]  /*1c60*/  MOV R12, R14 ;  /* 0x0000000e000c7202 */ /* 0x000fe20000000f00 */
        /* <DEDUP_REMOVED lines=19> */
.L_x_276:
[----:B------:R-:W-:Y:S05]  /*1da0*/  BSYNC.RECONVERGENT B1 ;  /* 0x0000000000017941 */ /* 0x000fea0003800200 */
.L_x_275:
        /* <DEDUP_REMOVED lines=21> */
.L_x_278:
[----:B------:R-:W-:Y:S05]  /*1f00*/  BSYNC.RECONVERGENT B1 ;  /* 0x0000000000017941 */ /* 0x000fea0003800200 */
.L_x_277:
        /* <DEDUP_REMOVED lines=21> */
.L_x_280:
[----:B------:R-:W-:Y:S05]  /*2060*/  BSYNC.RECONVERGENT B1 ;  /* 0x0000000000017941 */ /* 0x000fea0003800200 */
.L_x_279:
        /* <DEDUP_REMOVED lines=21> */
.L_x_255:
[----:B------:R-:W0:Y:S01]  /*21c0*/  S2R R4, SR_LANEID ;  /* 0x0000000000047919 */ /* 0x000e220000000000 */
[----:B------:R-:W-:Y:S01]  /*21d0*/  LOP3.LUT R5, R0, 0x3e0, RZ, 0xc0, !PT ;  /* 0x000003e000057812 */ /* 0x000fe200078ec0ff */
[----:B------:R-:W-:Y:S01]  /*21e0*/  BSSY.RECONVERGENT B1, `(.L_x_281) ;  /* 0x0000024000017945 */ /* 0x000fe20003800200 */
[----:B------:R-:W-:Y:S02]  /*21f0*/  IMAD.MOV.U32 R12, RZ, RZ, R9 ;  /* 0x000000ffff0c7224 */ /* 0x000fe400078e0009 */
[----:B------:R-:W-:Y:S02]  /*2200*/  IMAD.MOV.U32 R14, RZ, RZ, R8 ;  /* 0x000000ffff0e7224 */ /* 0x000fe400078e0008 */
[----:B------:R-:W-:Y:S01]  /*2210*/  VIADD R6, R5, 0x20 ;  /* 0x0000002005067836 */ /* 0x000fe20000000000 */
[----:B------:R-:W-:Y:S01]  /*2220*/  LOP3.LUT R5, RZ, R5, RZ, 0x33, !PT ;  /* 0x00000005ff057212 */ /* 0x000fe200078e33ff */
[----:B-----5:R-:W-:-:S03]  /*2230*/  IMAD.MOV.U32 R7, RZ, RZ, R3 ;  /* 0x000000ffff077224 */ /* 0x020fc600078e0003 */
[----:B------:R-:W-:Y:S01]  /*2240*/  ISETP.GT.AND P0, PT, R6, UR6, PT ;  /* 0x0000000606007c0c */ /* 0x000fe2000bf04270 */
[----:B------:R-:W-:Y:S01]  /*2250*/  VIADD R5, R5, UR6 ;  /* 0x0000000605057c36 */ /* 0x000fe20008000000 */
[----:B------:R-:W-:-:S04]  /*2260*/  MOV R6, R2 ;  /* 0x0000000200067202 */ /* 0x000fc80000000f00 */
[----:B------:R-:W-:-:S05]  /*2270*/  SEL R5, R5, 0x1f, P0 ;  /* 0x0000001f05057807 */ /* 0x000fca0000000000 */
[----:B------:R1:W2:Y:S04]  /*2280*/  SHFL.DOWN PT, R10, R2, 0x1, R5 ;  /* 0x08200000020a7989 */ /* 0x0002a800000e0005 */
[----:B------:R1:W3:Y:S04]  /*2290*/  SHFL.DOWN PT, R11, R3, 0x1, R5 ;  /* 0x08200000030b7989 */ /* 0x0002e800000e0005 */
[----:B------:R1:W4:Y:S01]  /*22a0*/  SHFL.DOWN PT, R16, R9, 0x1, R5 ;  /* 0x0820000009107989 */ /* 0x00032200000e0005 */
[----:B0-----:R-:W-:-:S03]  /*22b0*/  ISETP.GE.AND P0, PT, R4, R5, PT ;  /* 0x000000050400720c */ /* 0x001fc60003f06270 */
[----:B------:R1:W0:Y:S10]  /*22c0*/  SHFL.DOWN PT, R13, R8, 0x1, R5 ;  /* 0x08200000080d7989 */ /* 0x00023400000e0005 */
[----:B-1----:R-:W-:Y:S05]  /*22d0*/  @P0 BRA `(.L_x_282) ;  /* 0x0000000000500947 */ /* 0x002fea0003800000 */
[----:B--23--:R-:W-:Y:S01]  /*22e0*/  DSETP.GEU.AND P0, PT, |R2|, |R10|, PT ;  /* 0x4000000a0200722a */ /* 0x00cfe20003f0e200 */
        /* <DEDUP_REMOVED lines=19> */
.L_x_282:
[----:B------:R-:W-:Y:S05]  /*2420*/  BSYNC.RECONVERGENT B1 ;  /* 0x0000000000017941 */ /* 0x000fea0003800200 */
.L_x_281:
[----:B------:R-:W-:Y:S01]  /*2430*/  VIADD R2, R4, 0x2 ;  /* 0x0000000204027836 */ /* 0x000fe20000000000 */
[----:B------:R1:W1:Y:S01]  /*2440*/  SHFL.DOWN PT, R8, R6, 0x2, R5 ;  /* 0x0840000006087989 */ /* 0x00026200000e0005 */
[----:B------:R-:W-:Y:S01]  /*2450*/  BSSY.RECONVERGENT B1, `(.L_x_283) ;  /* 0x000001e000017945 */ /* 0x000fe20003800200 */
[----:B--2---:R-:W-:Y:S02]  /*2460*/  IMAD.MOV.U32 R10, RZ, RZ, R12 ;  /* 0x000000ffff0a7224 */ /* 0x004fe400078e000c */
[----:B------:R-:W-:Y:S01]  /*2470*/  ISETP.GT.AND P0, PT, R2, R5, PT ;  /* 0x000000050200720c */ /* 0x000fe20003f04270 */
[----:B------:R2:W1:Y:S01]  /*2480*/  SHFL.DOWN PT, R9, R7, 0x2, R5 ;  /* 0x0840000007097989 */ /* 0x00046200000e0005 */
[----:B----4-:R-:W-:Y:S02]  /*2490*/  IMAD.MOV.U32 R16, RZ, RZ, R14 ;  /* 0x000000ffff107224 */ /* 0x010fe400078e000e */
[----:B------:R-:W-:Y:S01]  /*24a0*/  IMAD.MOV.U32 R2, RZ, RZ, R6 ;  /* 0x000000ffff027224 */ /* 0x000fe200078e0006 */
[----:B---3--:R2:W3:Y:S01]  /*24b0*/  SHFL.DOWN PT, R11, R12, 0x2, R5 ;  /* 0x084000000c0b7989 */ /* 0x0084e200000e0005 */
[----:B------:R-:W-:-:S03]  /*24c0*/  IMAD.MOV.U32 R3, RZ, RZ, R7 ;  /* 0x000000ffff037224 */ /* 0x000fc600078e0007 */
[----:B0-----:R2:W0:Y:S04]  /*24d0*/  SHFL.DOWN PT, R13, R14, 0x2, R5 ;  /* 0x084000000e0d7989 */ /* 0x00142800000e0005 */
        /* <DEDUP_REMOVED lines=21> */
.L_x_284:
[----:B------:R-:W-:Y:S05]  /*2630*/  BSYNC.RECONVERGENT B1 ;  /* 0x0000000000017941 */ /* 0x000fea0003800200 */
.L_x_283:
[----:B-1----:R-:W-:Y:S01]  /*2640*/  VIADD R6, R4, 0x4 ;  /* 0x0000000404067836 */ /* 0x002fe20000000000 */
[----:B------:R1:W4:Y:S01]  /*2650*/  SHFL.DOWN PT, R8, R2, 0x4, R5 ;  /* 0x0880000002087989 */ /* 0x00032200000e0005 */
[----:B------:R-:W-:Y:S01]  /*2660*/  BSSY.RECONVERGENT B1, `(.L_x_285) ;  /* 0x000001e000017945 */ /* 0x000fe20003800200 */
[----:B--2---:R-:W-:Y:S02]  /*2670*/  IMAD.MOV.U32 R12, RZ, RZ, R10 ;  /* 0x000000ffff0c7224 */ /* 0x004fe400078e000a */
[----:B------:R-:W-:Y:S01]  /*2680*/  ISETP.GT.AND P0, PT, R6, R5, PT ;  /* 0x000000050600720c */ /* 0x000fe20003f04270 */
[----:B------:R1:W2:Y:S01]  /*2690*/  SHFL.DOWN PT, R9, R3, 0x4, R5 ;  /* 0x0880000003097989 */ /* 0x0002a200000e0005 */
[----:B------:R-:W-:Y:S02]  /*26a0*/  IMAD.MOV.U32 R14, RZ, RZ, R16 ;  /* 0x000000ffff0e7224 */ /* 0x000fe400078e0010 */
[----:B------:R-:W-:Y:S01]  /*26b0*/  IMAD.MOV.U32 R6, RZ, RZ, R2 ;  /* 0x000000ffff067224 */ /* 0x000fe200078e0002 */
[----:B---3--:R1:W3:Y:S01]  /*26c0*/  SHFL.DOWN PT, R11, R10, 0x4, R5 ;  /* 0x088000000a0b7989 */ /* 0x0082e200000e0005 */
[----:B------:R-:W-:-:S03]  /*26d0*/  IMAD.MOV.U32 R7, RZ, RZ, R3 ;  /* 0x000000ffff077224 */ /* 0x000fc600078e0003 */
[----:B0-----:R1:W0:Y:S04]  /*26e0*/  SHFL.DOWN PT, R13, R16, 0x4, R5 ;  /* 0x08800000100d7989 */ /* 0x00122800000e0005 */
[----:B------:R-:W-:Y:S05]  /*26f0*/  @P0 BRA `(.L_x_286) ;  /* 0x0000000000500947 */ /* 0x000fea0003800000 */
[----:B--2-4-:R-:W-:Y:S01]  /*2700*/  DSETP.GEU.AND P0, PT, |R2|, |R8|, PT ;  /* 0x400000080200722a */ /* 0x014fe20003f0e200 */
        /* <DEDUP_REMOVED lines=19> */
.L_x_286:
[----:B------:R-:W-:Y:S05]  /*2840*/  BSYNC.RECONVERGENT B1 ;  /* 0x0000000000017941 */ /* 0x000fea0003800200 */
.L_x_285:
[----:B-1----:R-:W-:Y:S01]  /*2850*/  IADD3 R2, PT, PT, R4, 0x8, RZ ;  /* 0x0000000804027810 */ /* 0x002fe20007ffe0ff */
[----:B----4-:R1:W4:Y:S01]  /*2860*/  SHFL.DOWN PT, R8, R6, 0x8, R5 ;  /* 0x0900000006087989 */ /* 0x01032200000e0005 */
[----:B------:R-:W-:Y:S01]  /*2870*/  BSSY.RECONVERGENT B1, `(.L_x_287) ;  /* 0x000001e000017945 */ /* 0x000fe20003800200 */
[----:B------:R-:W-:Y:S01]  /*2880*/  IMAD.MOV.U32 R10, RZ, RZ, R12 ;  /* 0x000000ffff0a7224 */ /* 0x000fe200078e000c */
[----:B------:R-:W-:Y:S01]  /*2890*/  ISETP.GT.AND P0, PT, R2, R5, PT ;  /* 0x000000050200720c */ /* 0x000fe20003f04270 */
[----:B--2---:R1:W2:Y:S01]  /*28a0*/  SHFL.DOWN PT, R9, R7, 0x8, R5 ;  /* 0x0900000007097989 */ /* 0x0042a200000e0005 */
        /* <DEDUP_REMOVED lines=26> */
.L_x_288:
[----:B------:R-:W-:Y:S05]  /*2a50*/  BSYNC.RECONVERGENT B1 ;  /* 0x0000000000017941 */ /* 0x000fea0003800200 */
.L_x_287:
[----:B----4-:R-:W-:Y:S01]  /*2a60*/  VIADD R8, R4, 0x10 ;  /* 0x0000001004087836 */ /* 0x010fe20000000000 */
[----:B-1----:R1:W4:Y:S01]  /*2a70*/  SHFL.DOWN PT, R6, R2, 0x10, R5 ;  /* 0x0a00000002067989 */ /* 0x00232200000e0005 */
[----:B------:R-:W-:Y:S01]  /*2a80*/  BSSY.RECONVERGENT B1, `(.L_x_289) ;  /* 0x000001e000017945 */ /* 0x000fe20003800200 */
[----:B------:R-:W-:Y:S02]  /*2a90*/  IMAD.MOV.U32 R14, RZ, RZ, R10 ;  /* 0x000000ffff0e7224 */ /* 0x000fe400078e000a */
[----:B------:R-:W-:Y:S01]  /*2aa0*/  ISETP.GT.AND P0, PT, R8, R5, PT ;  /* 0x000000050800720c */ /* 0x000fe20003f04270 */
[----:B------:R1:W1:Y:S01]  /*2ab0*/  SHFL.DOWN PT, R7, R3, 0x10, R5 ;  /* 0x0a00000003077989 */ /* 0x00026200000e0005 */
[----:B------:R-:W-:Y:S02]  /*2ac0*/  IMAD.MOV.U32 R15, RZ, RZ, R16 ;  /* 0x000000ffff0f7224 */ /* 0x000fe400078e0010 */
[----:B------:R-:W-:Y:S01]  /*2ad0*/  IMAD.MOV.U32 R12, RZ, RZ, R2 ;  /* 0x000000ffff0c7224 */ /* 0x000fe200078e0002 */
[----:B--2---:R2:W1:Y:S01]  /*2ae0*/  SHFL.DOWN PT, R9, R10, 0x10, R5 ;  /* 0x0a0000000a097989 */ /* 0x00446200000e0005 */
[----:B0-----:R-:W-:-:S03]  /*2af0*/  IMAD.MOV.U32 R13, RZ, RZ, R3 ;  /* 0x000000ffff0d7224 */ /* 0x001fc600078e0003 */
[----:B---3--:R2:W0:Y:S04]  /*2b00*/  SHFL.DOWN PT, R11, R16, 0x10, R5 ;  /* 0x0a000000100b7989 */ /* 0x00842800000e0005 */
[----:B------:R-:W-:Y:S05]  /*2b10*/  @P0 BRA `(.L_x_290) ;  /* 0x0000000000500947 */ /* 0x000fea0003800000 */
[----:B-1--4-:R-:W-:Y:S01]  /*2b20*/  DSETP.GEU.AND P0, PT, |R2|, |R6|, PT ;  /* 0x400000060200722a */ /* 0x012fe20003f0e200 */
[----:B------:R-:W-:Y:S02]  /*2b30*/  IMAD.MOV.U32 R14, RZ, RZ, R9 ;  /* 0x000000ffff0e7224 */ /* 0x000fe400078e0009 */
        /* <DEDUP_REMOVED lines=18> */
.L_x_290:
[----:B------:R-:W-:Y:S05]  /*2c60*/  BSYNC.RECONVERGENT B1 ;  /* 0x0000000000017941 */ /* 0x000fea0003800200 */
.L_x_289:
[----:B------:R-:W-:Y:S01]  /*2c70*/  ISETP.NE.AND P0, PT, R4, RZ, PT ;  /* 0x000000ff0400720c */ /* 0x000fe20003f05270 */
[----:B------:R-:W-:-:S12]  /*2c80*/  BSSY.RECONVERGENT B1, `(.L_x_291) ;  /* 0x000000a000017945 */ /* 0x000fd80003800200 */
[----:B------:R-:W-:Y:S05]  /*2c90*/  @P0 BRA `(.L_x_292) ;  /* 0x0000000000200947 */ /* 0x000fea0003800000 */
[----:B------:R-:W3:Y:S01]  /*2ca0*/  S2R R4, SR_CgaCtaId ;  /* 0x0000000000047919 */ /* 0x000ee20000008800 */
[----:B-1----:R-:W-:Y:S02]  /*2cb0*/  MOV R3, 0x400 ;  /* 0x0000040000037802 */ /* 0x002fe40000000f00 */
[----:B------:R-:W-:-:S04]  /*2cc0*/  SHF.R.U32.HI R2, RZ, 0x1, R0 ;  /* 0x00000001ff027819 */ /* 0x000fc80000011600 */
[----:B------:R-:W-:Y:S02]  /*2cd0*/  LOP3.LUT R2, R2, 0x1f0, RZ, 0xc0, !PT ;  /* 0x000001f002027812 */ /* 0x000fe400078ec0ff */
[----:B---3--:R-:W-:-:S05]  /*2ce0*/  LEA R3, R4, R3, 0x18 ;  /* 0x0000000304037211 */ /* 0x008fca00078ec0ff */
[----:B------:R-:W-:-:S05]  /*2cf0*/  IMAD.IADD R3, R2, 0x1, R3 ;  /* 0x0000000102037824 */ /* 0x000fca00078e0203 */
[----:B------:R3:W-:Y:S04]  /*2d00*/  STS.64 [R3+0x10], R14 ;  /* 0x0000100e03007388 */ /* 0x0007e80000000a00 */
[----:B------:R3:W-:Y:S02]  /*2d10*/  STS.64 [R3+0x8], R12 ;  /* 0x0000080c03007388 */ /* 0x0007e40000000a00 */
.L_x_292:
[----:B------:R-:W-:Y:S05]  /*2d20*/  BSYNC.RECONVERGENT B1 ;  /* 0x0000000000017941 */ /* 0x000fea0003800200 */
.L_x_291:
[----:B------:R-:W-:Y:S01]  /*2d30*/  BAR.SYNC.DEFER_BLOCKING 0x0 ;  /* 0x0000000000007b1d */ /* 0x000fe20000010000 */
[----:B------:R-:W-:-:S13]  /*2d40*/  ISETP.NE.AND P1, PT, R0, RZ, PT ;  /* 0x000000ff0000720c */ /* 0x000fda0003f25270 */
[----:B------:R-:W-:Y:S05]  /*2d50*/  @P1 BRA `(.L_x_268) ;  /* 0x0000003400b81947 */ /* 0x000fea0003800000 */
[----:B------:R-:W-:Y:S01]  /*2d60*/  UISETP.GE.AND UP0, UPT, UR6, 0x21, UPT ;  /* 0x000000210600788c */ /* 0x000fe2000bf06270 */
[----:B0-----:R-:W-:Y:S02]  /*2d70*/  IMAD.MOV.U32 R11, RZ, RZ, R14 ;  /* 0x000000ffff0b7224 */ /* 0x001fe400078e000e */
[----:B------:R-:W-:Y:S02]  /*2d80*/  IMAD.MOV.U32 R8, RZ, RZ, R15 ;  /* 0x000000ffff087224 */ /* 0x000fe400078e000f */
[----:B-1----:R-:W-:Y:S02]  /*2d90*/  IMAD.MOV.U32 R2, RZ, RZ, R12 ;  /* 0x000000ffff027224 */ /* 0x002fe400078e000c */
[----:B---3--:R-:W-:Y:S02]  /*2da0*/  IMAD.MOV.U32 R3, RZ, RZ, R13 ;  /* 0x000000ffff037224 */ /* 0x008fe400078e000d */
[----:B------:R-:W-:Y:S05]  /*2db0*/  BRA.U !UP0, `(.L_x_293) ;  /* 0x00000001086c7547 */ /* 0x000fea000b800000 */
[----:B------:R-:W0:Y:S01]  /*2dc0*/  S2UR UR5, SR_CgaCtaId ;  /* 0x00000000000579c3 */ /* 0x000e220000008800 */
[----:B------:R-:W-:Y:S01]  /*2dd0*/  UMOV UR4, 0x400 ;  /* 0x0000040000047882 */ /* 0x000fe20000000000 */
[----:B------:R-:W-:Y:S01]  /*2de0*/  BSSY.RECONVERGENT B1, `(.L_x_293) ;  /* 0x0000018000017945 */ /* 0x000fe20003800200 */
[----:B0-----:R-:W-:-:S09]  /*2df0*/  ULEA UR4, UR5, UR4, 0x18 ;  /* 0x0000000405047291 */ /* 0x001fd2000f8ec0ff */
[----:B--2---:R-:W0:Y:S04]  /*2e00*/  LDS.64 R4, [UR4+0x18] ;  /* 0x00001804ff047984 */ /* 0x004e280008000a00 */
        /* <DEDUP_REMOVED lines=21> */
.L_x_294:
[----:B------:R-:W-:Y:S05]  /*2f60*/  BSYNC.RECONVERGENT B1 ;  /* 0x0000000000017941 */ /* 0x000fea0003800200 */
.L_x_293:
[----:B------:R-:W-:Y:S01]  /*2f70*/  UISETP.GE.AND UP0, UPT, UR6, 0x41, UPT ;  /* 0x000000410600788c */ /* 0x000fe2000bf06270 */
[----:B------:R-:W-:Y:S02]  /*2f80*/  IMAD.MOV.U32 R9, RZ, RZ, R11 ;  /* 0x000000ffff097224 */ /* 0x000fe400078e000b */
[----:B------:R-:W-:Y:S02]  /*2f90*/  IMAD.MOV.U32 R0, RZ, RZ, R8 ;  /* 0x000000ffff007224 */ /* 0x000fe400078e0008 */
[----:B------:R-:W-:Y:S02]  /*2fa0*/  IMAD.MOV.U32 R4, RZ, RZ, R2 ;  /* 0x000000ffff047224 */ /* 0x000fe400078e0002 */
[----:B--2---:R-:W-:Y:S02]  /*2fb0*/  IMAD.MOV.U32 R5, RZ, RZ, R3 ;  /* 0x000000ffff057224 */ /* 0x004fe400078e0003 */
[----:B------:R-:W-:Y:S05]  /*2fc0*/  BRA.U !UP0, `(.L_x_295) ;  /* 0x00000001086c7547 */ /* 0x000fea000b800000 */
[----:B------:R-:W0:Y:S01]  /*2fd0*/  S2UR UR5, SR_CgaCtaId ;  /* 0x00000000000579c3 */ /* 0x000e220000008800 */
[----:B------:R-:W-:Y:S01]  /*2fe0*/  UMOV UR4, 0x400 ;  /* 0x0000040000047882 */ /* 0x000fe20000000000 */
[----:B------:R-:W-:Y:S01]  /*2ff0*/  BSSY.RECONVERGENT B1, `(.L_x_295) ;  /* 0x0000018000017945 */ /* 0x000fe20003800200 */
[----:B0-----:R-:W-:-:S09]  /*3000*/  ULEA UR4, UR5, UR4, 0x18 ;  /* 0x0000000405047291 */ /* 0x001fd2000f8ec0ff */
[----:B----4-:R-:W0:Y:S04]  /*3010*/  LDS.64 R6, [UR4+0x28] ;  /* 0x00002804ff067984 */ /* 0x010e280008000a00 */
        /* <DEDUP_REMOVED lines=21> */
.L_x_296:
[----:B------:R-:W-:Y:S05]  /*3170*/  BSYNC.RECONVERGENT B1 ;  /* 0x0000000000017941 */ /* 0x000fea0003800200 */
.L_x_295:
        /* <DEDUP_REMOVED lines=32> */
.L_x_298:
[----:B------:R-:W-:Y:S05]  /*3380*/  BSYNC.RECONVERGENT B1 ;  /* 0x0000000000017941 */ /* 0x000fea0003800200 */
.L_x_297:
        /* <DEDUP_REMOVED lines=32> */
.L_x_300:
[----:B------:R-:W-:Y:S05]  /*3590*/  BSYNC.RECONVERGENT B1 ;  /* 0x0000000000017941 */ /* 0x000fea0003800200 */
.L_x_299:
        /* <DEDUP_REMOVED lines=32> */
.L_x_302:
[----:B------:R-:W-:Y:S05]  /*37a0*/  BSYNC.RECONVERGENT B1 ;  /* 0x0000000000017941 */ /* 0x000fea0003800200 */
.L_x_301:
        /* <DEDUP_REMOVED lines=32> */
.L_x_304:
[----:B------:R-:W-:Y:S05]  /*39b0*/  BSYNC.RECONVERGENT B1 ;  /* 0x0000000000017941 */ /* 0x000fea0003800200 */
.L_x_303:
        /* <DEDUP_REMOVED lines=32> */
.L_x_236:
[----:B------:R-:W1:Y:S01]  /*3bc0*/  S2R R0, SR_TID.X ;  /* 0x0000000000007919 */ /* 0x000e620000002100 */
[----:B------:R-:W1:Y:S01]  /*3bd0*/  LDC.64 R2, c[0x0][0x380] ;  /* 0x0000e000ff027b82 */ /* 0x000e620000000a00 */
[----:B------:R-:W2:Y:S01]  /*3be0*/  LDCU.64 UR6, c[0x0][0x388] ;  /* 0x00007100ff0677ac */ /* 0x000ea20008000a00 */
[----:B-1----:R-:W-:-:S05]  /*3bf0*/  IMAD.WIDE.U32 R2, R0, 0x8, R2 ;  /* 0x0000000800027825 */ /* 0x002fca00078e0002 */
[----:B0-----:R-:W3:Y:S04]  /*3c00*/  LDG.E.64 R4, desc[UR8][R2.64] ;  /* 0x0000000802047981 */ /* 0x001ee8000c1e1b00 */
[----:B------:R-:W3:Y:S04]  /*3c10*/  LDG.E.64 R6, desc[UR8][R2.64+0x800] ;  /* 0x0008000802067981 */ /* 0x000ee8000c1e1b00 */
[----:B------:R-:W4:Y:S04]  /*3c20*/  LDG.E.64 R8, desc[UR8][R2.64+0x1000] ;  /* 0x0010000802087981 */ /* 0x000f28000c1e1b00 */
[----:B------:R-:W5:Y:S04]  /*3c30*/  LDG.E.64 R12, desc[UR8][R2.64+0x1800] ;  /* 0x00180008020c7981 */ /* 0x000f68000c1e1b00 */
[----:B------:R-:W5:Y:S01]  /*3c40*/  LDG.E.64 R10, desc[UR8][R2.64+0x2000] ;  /* 0x00200008020a7981 */ /* 0x000f62000c1e1b00 */
[----:B------:R-:W-:Y:S01]  /*3c50*/  BSSY.RECONVERGENT B1, `(.L_x_305) ;  /* 0x000001c000017945 */ /* 0x000fe20003800200 */
[----:B---3--:R-:W-:-:S06]  /*3c60*/  DSETP.GEU.AND P0, PT, |R4|, |R6|, PT ;  /* 0x400000060400722a */ /* 0x008fcc0003f0e200 */
[----:B------:R-:W-:Y:S02]  /*3c70*/  FSEL R4, R4, R6, P0 ;  /* 0x0000000604047208 */ /* 0x000fe40000000000 */
[----:B------:R-:W-:Y:S01]  /*3c80*/  FSEL R5, R5, R7, P0 ;  /* 0x0000000705057208 */ /* 0x000fe20000000000 */
[C---:B------:R-:W-:Y:S01]  /*3c90*/  VIADD R7, R0.reuse, 0x200 ;  /* 0x0000020000077836 */ /* 0x040fe20000000000 */
[----:B------:R-:W-:-:S04]  /*3ca0*/  LOP3.LUT R6, R0, 0x400, RZ, 0xfc, !PT ;  /* 0x0000040000067812 */ /* 0x000fc800078efcff */
[----:B----4-:R-:W-:Y:S01]  /*3cb0*/  DSETP.GEU.AND P1, PT, |R4|, |R8|, PT ;  /* 0x400000080400722a */ /* 0x010fe20003f2e200 */
[----:B--2---:R-:W-:-:S05]  /*3cc0*/  IADD3 R17, P4, PT, R6, UR6, RZ ;  /* 0x0000000606117c10 */ /* 0x004fca000ff9e0ff */
[----:B------:R-:W-:Y:S01]  /*3cd0*/  FSEL R4, R4, R8, P1 ;  /* 0x0000000804047208 */ /* 0x000fe20000800000 */
[----:B------:R-:W-:Y:S01]  /*3ce0*/  IMAD.X R16, RZ, RZ, UR7, P4 ;  /* 0x00000007ff107e24 */ /* 0x000fe2000a0e06ff */
[----:B------:R-:W-:Y:S01]  /*3cf0*/  FSEL R5, R5, R9, P1 ;  /* 0x0000000905057208 */ /* 0x000fe20000800000 */
[----:B------:R-:W-:-:S05]  /*3d00*/  VIADD R9, R0, 0x100 ;  /* 0x0000010000097836 */ /* 0x000fca0000000000 */
[----:B-----5:R-:W-:Y:S01]  /*3d10*/  DSETP.GEU.AND P2, PT, |R4|, |R12|, PT ;  /* 0x4000000c0400722a */ /* 0x020fe20003f4e200 */
[----:B------:R-:W-:-:S05]  /*3d20*/  @P1 SEL R7, R0, R9, P0 ;  /* 0x0000000900071207 */ /* 0x000fca0000000000 */
[----:B------:R-:W-:Y:S02]  /*3d30*/  FSEL R4, R4, R12, P2 ;  /* 0x0000000c04047208 */ /* 0x000fe40001000000 */
[----:B------:R-:W-:-:S06]  /*3d40*/  FSEL R5, R5, R13, P2 ;  /* 0x0000000d05057208 */ /* 0x000fcc0001000000 */
[----:B------:R-:W-:Y:S01]  /*3d50*/  DSETP.GEU.AND P3, PT, |R4|, |R10|, PT ;  /* 0x4000000a0400722a */ /* 0x000fe20003f6e200 */
[----:B------:R-:W-:-:S13]  /*3d60*/  @!P2 VIADD R7, R0, 0x300 ;  /* 0x000003000007a836 */ /* 0x000fda0000000000 */
[----:B------:R-:W-:Y:S05]  /*3d70*/  @!P3 BRA `(.L_x_306) ;  /* 0x000000000024b947 */ /* 0x000fea0003800000 */
[C---:B------:R-:W-:Y:S02]  /*3d80*/  ISETP.GE.U32.AND P0, PT, R7.reuse, R6, PT ;  /* 0x000000060700720c */ /* 0x040fe40003f06070 */
[----:B------:R-:W-:Y:S02]  /*3d90*/  IADD3 R6, P1, PT, R7, UR6, RZ ;  /* 0x0000000607067c10 */ /* 0x000fe4000ff3e0ff */
[----:B------:R-:W-:-:S03]  /*3da0*/  ISETP.GE.U32.AND.EX P0, PT, RZ, RZ, PT, P0 ;  /* 0x000000ffff00720c */ /* 0x000fc60003f06100 */
[----:B------:R-:W-:-:S10]  /*3db0*/  IMAD.X R7, RZ, RZ, UR7, P1 ;  /* 0x00000007ff077e24 */ /* 0x000fd400088e06ff */
[----:B------:R-:W-:-:S06]  /*3dc0*/  DSETP.LT.OR P0, PT, |R10|, |R4|, !P0 ;  /* 0x400000040a00722a */ /* 0x000fcc0004701600 */
[----:B------:R-:W-:Y:S02]  /*3dd0*/  FSEL R10, R4, R10, P0 ;  /* 0x0000000a040a7208 */ /* 0x000fe40000000000 */
[----:B------:R-:W-:Y:S02]  /*3de0*/  FSEL R11, R5, R11, P0 ;  /* 0x0000000b050b7208 */ /* 0x000fe40000000000 */
[----:B------:R-:W-:Y:S02]  /*3df0*/  SEL R17, R6, R17, P0 ;  /* 0x0000001106117207 */ /* 0x000fe40000000000 */
[----:B------:R-:W-:-:S07]  /*3e00*/  SEL R16, R7, R16, P0 ;  /* 0x0000001007107207 */ /* 0x000fce0000000000 */
.L_x_306:
[----:B------:R-:W-:Y:S05]  /*3e10*/  BSYNC.RECONVERGENT B1 ;  /* 0x0000000000017941 */ /* 0x000fea0003800200 */
.L_x_305:
[----:B------:R-:W-:Y:S01]  /*3e20*/  UISETP.GE.U32.AND UP0, UPT, UR4, 0xa00, UPT ;  /* 0x00000a000400788c */ /* 0x000fe2000bf06070 */
[----:B------:R-:W-:Y:S02]  /*3e30*/  IMAD.MOV.U32 R19, RZ, RZ, 0x500 ;  /* 0x00000500ff137424 */ /* 0x000fe400078e00ff */
[----:B------:R-:W-:Y:S01]  /*3e40*/  IMAD.MOV.U32 R18, RZ, RZ, RZ ;  /* 0x000000ffff127224 */ /* 0x000fe200078e00ff */
[----:B------:R-:W-:-:S09]  /*3e50*/  UISETP.GE.U32.AND.EX UP0, UPT, UR5, URZ, UPT, UP0 ;  /* 0x000000ff0500728c */ /* 0x000fd2000bf06100 */
[----:B------:R-:W-:Y:S05]  /*3e60*/  BRA.U !UP0, `(.L_x_307) ;  /* 0x0000000508587547 */ /* 0x000fea000b800000 */
[----:B------:R-:W-:Y:S01]  /*3e70*/  IMAD.MOV.U32 R12, RZ, RZ, R10 ;  /* 0x000000ffff0c7224 */ /* 0x000fe200078e000a */
[----:B------:R-:W0:Y:S01]  /*3e80*/  LDCU.64 UR6, c[0x0][0x388] ;  /* 0x00007100ff0677ac */ /* 0x000e220008000a00 */
[----:B------:R-:W-:Y:S02]  /*3e90*/  IMAD.MOV.U32 R13, RZ, RZ, R11 ;  /* 0x000000ffff0d7224 */ /* 0x000fe400078e000b */
[----:B------:R-:W-:Y:S01]  /*3ea0*/  IMAD.MOV.U32 R21, RZ, RZ, 0x500 ;  /* 0x00000500ff157424 */ /* 0x000fe200078e00ff */
[----:B------:R-:W1:Y:S01]  /*3eb0*/  LDCU.64 UR4, c[0x0][0x398] ;  /* 0x00007300ff0477ac */ /* 0x000e620008000a00 */
[----:B------:R-:W-:-:S07]  /*3ec0*/  IMAD.MOV.U32 R19, RZ, RZ, RZ ;  /* 0x000000ffff137224 */ /* 0x000fce00078e00ff */
.L_x_308:
[----:B------:R-:W-:-:S04]  /*3ed0*/  LEA R24, P0, R21, R2, 0x3 ;  /* 0x0000000215187211 */ /* 0x000fc800078018ff */
[----:B------:R-:W-:-:S05]  /*3ee0*/  LEA.HI.X R25, R21, R3, R19, 0x3, P0 ;  /* 0x0000000315197211 */ /* 0x000fca00000f1c13 */
[----:B------:R-:W2:Y:S04]  /*3ef0*/  LDG.E.64 R14, desc[UR8][R24.64] ;  /* 0x00000008180e7981 */ /* 0x000ea8000c1e1b00 */
[----:B------:R-:W3:Y:S04]  /*3f00*/  LDG.E.64 R8, desc[UR8][R24.64+0x800] ;  /* 0x0008000818087981 */ /* 0x000ee8000c1e1b00 */
[----:B------:R-:W4:Y:S04]  /*3f10*/  LDG.E.64 R6, desc[UR8][R24.64+0x1000] ;  /* 0x0010000818067981 */ /* 0x000f28000c1e1b00 */
[----:B------:R-:W5:Y:S04]  /*3f20*/  LDG.E.64 R4, desc[UR8][R24.64+0x1800] ;  /* 0x0018000818047981 */ /* 0x000f68000c1e1b00 */
[----:B------:R-:W5:Y:S01]  /*3f30*/  LDG.E.64 R10, desc[UR8][R24.64+0x2000] ;  /* 0x00200008180a7981 */ /* 0x000f62000c1e1b00 */
[----:B0-----:R-:W-:-:S04]  /*3f40*/  IADD3 R20, P0, P1, R21, UR6, R0 ;  /* 0x0000000615147c10 */ /* 0x001fc8000f91e000 */
[----:B------:R-:W-:Y:S01]  /*3f50*/  IADD3.X R18, PT, PT, R19, UR7, RZ, P0, P1 ;  /* 0x0000000713127c10 */ /* 0x000fe200087e24ff */
[----:B------:R-:W-:-:S04]  /*3f60*/  IMAD.MOV.U32 R22, RZ, RZ, R20 ;  /* 0x000000ffff167224 */ /* 0x000fc800078e0014 */
[----:B------:R-:W-:Y:S01]  /*3f70*/  IMAD.MOV.U32 R23, RZ, RZ, R18 ;  /* 0x000000ffff177224 */ /* 0x000fe200078e0012 */
[----:B--2---:R-:W-:-:S14]  /*3f80*/  DSETP.GEU.AND P2, PT, |R12|, |R14|, PT ;  /* 0x4000000e0c00722a */ /* 0x004fdc0003f4e200 */
[----:B------:R-:W-:-:S04]  /*3f90*/  @P2 ISETP.GE.U32.AND P0, PT, R17, R22, PT ;  /* 0x000000161100220c */ /* 0x000fc80003f06070 */
[----:B------:R-:W-:-:S13]  /*3fa0*/  @P2 ISETP.GE.AND.EX P0, PT, R16, R23, PT, P0 ;  /* 0x000000171000220c */ /* 0x000fda0003f06300 */
[----:B------:R-:W-:-:S06]  /*3fb0*/  @P2 DSETP.LT.OR P0, PT, |R14|, |R12|, !P0 ;  /* 0x4000000c0e00222a */ /* 0x000fcc0004701600 */
[----:B------:R-:W-:Y:S02]  /*3fc0*/  @P2 FSEL R13, R13, R15, P0 ;  /* 0x0000000f0d0d2208 */ /* 0x000fe40000000000 */
[----:B------:R-:W-:Y:S02]  /*3fd0*/  @P2 FSEL R12, R12, R14, P0 ;  /* 0x0000000e0c0c2208 */ /* 0x000fe40000000000 */
[----:B------:R-:W-:Y:S01]  /*3fe0*/  @P2 SEL R22, R17, R22, P0 ;  /* 0x0000001611162207 */ /* 0x000fe20000000000 */
[----:B------:R-:W-:Y:S01]  /*3ff0*/  @P2 IMAD.MOV.U32 R15, RZ, RZ, R13 ;  /* 0x000000ffff0f2224 */ /* 0x000fe200078e000d */
[----:B------:R-:W-:Y:S01]  /*4000*/  IADD3 R13, P3, PT, R20, 0x100, RZ ;  /* 0x00000100140d7810 */ /* 0x000fe20007f7e0ff */
[----:B------:R-:W-:Y:S01]  /*4010*/  @P2 IMAD.MOV.U32 R14, RZ, RZ, R12 ;  /* 0x000000ffff0e2224 */ /* 0x000fe200078e000c */
[----:B------:R-:W-:-:S03]  /*4020*/  @P2 SEL R23, R16, R23, P0 ;  /* 0x0000001710172207 */ /* 0x000fc60000000000 */
[----:B------:R-:W-:Y:S02]  /*4030*/  IMAD.X R16, RZ, RZ, R18, P3 ;  /* 0x000000ffff107224 */ /* 0x000fe400018e0612 */
[----:B---3--:R-:W-:-:S14]  /*4040*/  DSETP.GEU.AND P1, PT, |R14|, |R8|, PT ;  /* 0x400000080e00722a */ /* 0x008fdc0003f2e200 */
        /* <DEDUP_REMOVED lines=11> */
[----:B----4-:R-:W-:-:S14]  /*4100*/  DSETP.GEU.AND P2, PT, |R8|, |R6|, PT ;  /* 0x400000060800722a */ /* 0x010fdc0003f4e200 */
        /* <DEDUP_REMOVED lines=10> */
[----:B------:R-:W-:Y:S01]  /*41b0*/  IMAD.X R9, RZ, RZ, R18, P3 ;  /* 0x000000ffff097224 */ /* 0x000fe200018e0612 */
[----:B------:R-:W-:Y:S01]  /*41c0*/  IADD3 R17, P3, PT, R20, 0x400, RZ ;  /* 0x0000040014117810 */ /* 0x000fe20007f7e0ff */
[----:B-----5:R-:W-:-:S04]  /*41d0*/  DSETP.GEU.AND P1, PT, |R6|, |R4|, PT ;  /* 0x400000040600722a */ /* 0x020fc80003f2e200 */
[----:B------:R-:W-:-:S10]  /*41e0*/  IMAD.X R16, RZ, RZ, R18, P3 ;  /* 0x000000ffff107224 */ /* 0x000fd400018e0612 */
        /* <DEDUP_REMOVED lines=8> */
[----:B------:R-:W-:Y:S01]  /*4270*/  @P1 IMAD.MOV.U32 R5, RZ, RZ, R7 ;  /* 0x000000ffff051224 */ /* 0x000fe200078e0007 */
[C---:B------:R-:W-:Y:S02]  /*4280*/  IADD3 R6, P1, PT, R21.reuse, 0xa00, RZ ;  /* 0x00000a0015067810 */ /* 0x040fe40007f3e0ff */
[----:B------:R-:W-:-:S02]  /*4290*/  IADD3 R21, P3, PT, R21, 0x500, RZ ;  /* 0x0000050015157810 */ /* 0x000fc40007f7e0ff */
[----:B-1----:R-:W-:Y:S01]  /*42a0*/  ISETP.GT.U32.AND P4, PT, R6, UR4, PT ;  /* 0x0000000406007c0c */ /* 0x002fe2000bf84070 */
[----:B------:R-:W-:Y:S01]  /*42b0*/  DSETP.GEU.AND P2, PT, |R4|, |R10|, PT ;  /* 0x4000000a0400722a */ /* 0x000fe20003f4e200 */
[--C-:B------:R-:W-:Y:S02]  /*42c0*/  IMAD.X R6, RZ, RZ, R19.reuse, P1 ;  /* 0x000000ffff067224 */ /* 0x100fe400008e0613 */
[----:B------:R-:W-:-:S03]  /*42d0*/  IMAD.X R18, RZ, RZ, R19, P3 ;  /* 0x000000ffff127224 */ /* 0x000fc600018e0613 */
[----:B------:R-:W-:Y:S01]  /*42e0*/  ISETP.GT.AND.EX P1, PT, R6, UR5, PT, P4 ;  /* 0x0000000506007c0c */ /* 0x000fe2000bf24340 */
[----:B------:R-:W-:-:S07]  /*42f0*/  IMAD.MOV.U32 R19, RZ, RZ, R18 ;  /* 0x000000ffff137224 */ /* 0x000fce00078e0012 */
        /* <DEDUP_REMOVED lines=8> */
[----:B------:R-:W-:Y:S02]  /*4380*/  @P2 IMAD.MOV.U32 R11, RZ, RZ, R5 ;  /* 0x000000ffff0b2224 */ /* 0x000fe400078e0005 */
[----:B------:R-:W-:Y:S02]  /*4390*/  IMAD.MOV.U32 R12, RZ, RZ, R10 ;  /* 0x000000ffff0c7224 */ /* 0x000fe400078e000a */
[----:B------:R-:W-:Y:S01]  /*43a0*/  IMAD.MOV.U32 R13, RZ, RZ, R11 ;  /* 0x000000ffff0d7224 */ /* 0x000fe200078e000b */
[----:B------:R-:W-:Y:S06]  /*43b0*/  @!P1 BRA `(.L_x_308) ;  /* 0xfffffff800c49947 */ /* 0x000fec000383ffff */
[----:B------:R-:W-:-:S07]  /*43c0*/  IMAD.MOV.U32 R19, RZ, RZ, R21 ;  /* 0x000000ffff137224 */ /* 0x000fce00078e0015 */
.L_x_307:
[----:B------:R-:W-:-:S04]  /*43d0*/  ISETP.GE.U32.AND P0, PT, R19, UR4, PT ;  /* 0x0000000413007c0c */ /* 0x000fc8000bf06070 */
[----:B------:R-:W-:-:S13]  /*43e0*/  ISETP.GE.AND.EX P0, PT, R18, UR5, PT, P0 ;  /* 0x0000000512007c0c */ /* 0x000fda000bf06300 */
[----:B------:R-:W-:Y:S05]  /*43f0*/  @P0 BRA `(.L_x_309) ;  /* 0x0000000800c40947 */ /* 0x000fea0003800000 */
[----:B------:R-:W-:Y:S01]  /*4400*/  IADD3 R21, PT, PT, -R19, UR4, RZ ;  /* 0x0000000413157c10 */ /* 0x000fe2000fffe1ff */
[----:B------:R-:W-:Y:S03]  /*4410*/  BSSY.RECONVERGENT B1, `(.L_x_309) ;  /* 0x00000af000017945 */ /* 0x000fe60003800200 */
[----:B------:R-:W-:-:S13]  /*4420*/  ISETP.GE.AND P0, PT, R0, R21, PT ;  /* 0x000000150000720c */ /* 0x000fda0003f06270 */
[----:B------:R-:W-:Y:S05]  /*4430*/  @P0 BRA `(.L_x_310) ;  /* 0x0000000800b00947 */ /* 0x000fea0003800000 */
[-C--:B------:R-:W-:Y:S01]  /*4440*/  LOP3.LUT R6, RZ, R0.reuse, RZ, 0x33, !PT ;  /* 0x00000000ff067212 */ /* 0x080fe200078e33ff */
[----:B------:R-:W-:Y:S01]  /*4450*/  BSSY.RECONVERGENT B2, `(.L_x_311) ;  /* 0x0000036000027945 */ /* 0x000fe20003800200 */
[----:B------:R-:W-:Y:S02]  /*4460*/  MOV R12, R0 ;  /* 0x00000000000c7202 */ /* 0x000fe40000000f00 */
        /* <DEDUP_REMOVED lines=9> */
[----:B------:R-:W-:Y:S02]  /*4500*/  LOP3.LUT R2, R2, 0x3, RZ, 0xc0, !PT ;  /* 0x0000000302027812 */ /* 0x000fe400078ec0ff */
[----:B------:R-:W-:-:S03]  /*4510*/  IADD3 R13, P0, PT, R9, UR6, RZ ;  /* 0x00000006090d7c10 */ /* 0x000fc6000ff1e0ff */
[----:B------:R-:W-:Y:S01]  /*4520*/  IMAD.MOV R7, RZ, RZ, -R2 ;  /* 0x000000ffff077224 */ /* 0x000fe200078e0a02 */
[----:B0-----:R-:W-:-:S04]  /*4530*/  LEA R8, P1, R9, UR10, 0x3 ;  /* 0x0000000a09087c11 */ /* 0x001fc8000f8218ff */
[----:B------:R-:W-:Y:S02]  /*4540*/  LEA.HI.X R9, R9, UR11, R14, 0x3, P1 ;  /* 0x0000000b09097c11 */ /* 0x000fe400088f1c0e */
[----:B------:R-:W-:-:S07]  /*4550*/  IADD3.X R14, PT, PT, R14, UR7, RZ, P0, !PT ;  /* 0x000000070e0e7c10 */ /* 0x000fce00087fe4ff */
.L_x_315:
        /* <DEDUP_REMOVED lines=31> */
.L_x_314:
[----:B------:R-:W-:Y:S05]  /*4750*/  BSYNC.RECONVERGENT B3 ;  /* 0x0000000000037941 */ /* 0x000fea0003800200 */
.L_x_313:
[----:B------:R-:W-:Y:S01]  /*4760*/  IADD3 R13, P0, PT, R13, 0x100, RZ ;  /* 0x000001000d0d7810 */ /* 0x000fe20007f1e0ff */
[----:B------:R-:W-:Y:S02]  /*4770*/  VIADD R12, R12, 0x100 ;  /* 0x000001000c0c7836 */ /* 0x000fe40000000000 */
[----:B------:R-:W-:Y:S02]  /*4780*/  IMAD.X R9, RZ, RZ, R9, P3 ;  /* 0x000000ffff097224 */ /* 0x000fe400018e0609 */
[----:B------:R-:W-:Y:S01]  /*4790*/  IMAD.X R14, RZ, RZ, R14, P0 ;  /* 0x000000ffff0e7224 */ /* 0x000fe200000e060e */
[----:B------:R-:W-:Y:S07]  /*47a0*/  @P2 BRA `(.L_x_315) ;  /* 0xfffffffc006c2947 */ /* 0x000fee000383ffff */
.L_x_312:
[----:B------:R-:W-:Y:S05]  /*47b0*/  BSYNC.RECONVERGENT B2 ;  /* 0x0000000000027941 */ /* 0x000fea0003800200 */
.L_x_311:
[----:B------:R-:W-:-:S13]  /*47c0*/  ISETP.GE.U32.AND P0, PT, R6, 0x300, PT ;  /* 0x000003000600780c */ /* 0x000fda0003f06070 */
[----:B------:R-:W-:Y:S05]  /*47d0*/  @!P0 BRA `(.L_x_310) ;  /* 0x0000000400c88947 */ /* 0x000fea0003800000 */
[----:B------:R-:W0:Y:S01]  /*47e0*/  LDC.64 R8, c[0x0][0x380] ;  /* 0x0000e000ff087b82 */ /* 0x000e220000000a00 */
[----:B------:R-:W-:-:S07]  /*47f0*/  VIADD R20, R12, 0x200 ;  /* 0x000002000c147836 */ /* 0x000fce0000000000 */
[----:B------:R-:W1:Y:S02]  /*4800*/  LDC.64 R6, c[0x0][0x388] ;  /* 0x0000e200ff067b82 */ /* 0x000e640000000a00 */
.L_x_324:
        /* <DEDUP_REMOVED lines=30> */
.L_x_317:
[----:B------:R-:W-:Y:S05]  /*49f0*/  BSYNC.RECONVERGENT B2 ;  /* 0x0000000000027941 */ /* 0x000fea0003800200 */
.L_x_316:
        /* <DEDUP_REMOVED lines=9> */
[----:B------:R-:W-:-:S03]  /*4a90*/  IMAD.MOV.U32 R24, RZ, RZ, R26 ;  /* 0x000000ffff187224 */ /* 0x000fc600078e001a */
[----:B------:R-:W-:Y:S01]  /*4aa0*/  MOV R25, R27 ;  /* 0x0000001b00197202 */ /* 0x000fe20000000f00 */
        /* <DEDUP_REMOVED lines=15> */
.L_x_319:
[----:B------:R-:W-:Y:S05]  /*4ba0*/  BSYNC.RECONVERGENT B2 ;  /* 0x0000000000027941 */ /* 0x000fea0003800200 */
.L_x_318:
[----:B------:R-:W-:Y:S01]  /*4bb0*/  DSETP.GEU.AND P0, PT, |R16|, |R10|, PT ;  /* 0x4000000a1000722a */ /* 0x000fe20003f0e200 */
[CC--:B------:R-:W-:Y:S01]  /*4bc0*/  IADD3 R13, P1, P4, R19.reuse, R6.reuse, R20 ;  /* 0x00000006130d7210 */ /* 0x0c0fe20007c3e014 */
[----:B------:R-:W-:Y:S01]  /*4bd0*/  VIADD R4, R20, 0x100 ;  /* 0x0000010014047836 */ /* 0x000fe20000000000 */
[----:B------:R-:W-:Y:S01]  /*4be0*/  BSSY.RECONVERGENT B2, `(.L_x_320) ;  /* 0x0000016000027945 */ /* 0x000fe20003800200 */
[----:B------:R-:W-:Y:S01]  /*4bf0*/  IMAD.MOV.U32 R2, RZ, RZ, R10 ;  /* 0x000000ffff027224 */ /* 0x000fe200078e000a */
[----:B------:R-:W-:Y:S01]  /*4c00*/  IADD3.X R22, PT, PT, R18, R7, RZ, P1, P4 ;  /* 0x0000000712167210 */ /* 0x000fe20000fe84ff */
[----:B------:R-:W-:Y:S01]  /*4c10*/  IMAD.MOV.U32 R5, RZ, RZ, R13 ;  /* 0x000000ffff057224 */ /* 0x000fe200078e000d */
[----:B------:R-:W-:Y:S01]  /*4c20*/  IADD3 R4, P2, P3, R19, R6, R4 ;  /* 0x0000000613047210 */ /* 0x000fe20007b5e004 */
        /* <DEDUP_REMOVED lines=17> */
.L_x_321:
[----:B------:R-:W-:Y:S05]  /*4d40*/  BSYNC.RECONVERGENT B2 ;  /* 0x0000000000027941 */ /* 0x000fea0003800200 */
.L_x_320:
[----:B------:R-:W-:Y:S01]  /*4d50*/  DSETP.GEU.AND P0, PT, |R2|, |R14|, PT ;  /* 0x4000000e0200722a */ /* 0x000fe20003f0e200 */
[----:B------:R-:W-:Y:S01]  /*4d60*/  IADD3.X R13, PT, PT, R18, R7, RZ, P2, P3 ;  /* 0x00000007120d7210 */ /* 0x000fe200017e64ff */
        /* <DEDUP_REMOVED lines=20> */
.L_x_323:
[----:B------:R-:W-:Y:S05]  /*4eb0*/  BSYNC.RECONVERGENT B2 ;  /* 0x0000000000027941 */ /* 0x000fea0003800200 */
.L_x_322:
[C---:B------:R-:W-:Y:S02]  /*4ec0*/  VIADD R2, R20.reuse, 0x200 ;  /* 0x0000020014027836 */ /* 0x040fe40000000000 */
[----:B------:R-:W-:-:S03]  /*4ed0*/  VIADD R20, R20, 0x400 ;  /* 0x0000040014147836 */ /* 0x000fc60000000000 */
[----:B------:R-:W-:-:S13]  /*4ee0*/  ISETP.GE.AND P0, PT, R2, R21, PT ;  /* 0x000000150200720c */ /* 0x000fda0003f06270 */
[----:B------:R-:W-:Y:S05]  /*4ef0*/  @!P0 BRA `(.L_x_324) ;  /* 0xfffffff800448947 */ /* 0x000fea000383ffff */
.L_x_310:
[----:B------:R-:W-:Y:S05]  /*4f00*/  BSYNC.RECONVERGENT B1 ;  /* 0x0000000000017941 */ /* 0x000fea0003800200 */
.L_x_309:
        /* <DEDUP_REMOVED lines=32> */
.L_x_326:
[----:B------:R-:W-:Y:S05]  /*5110*/  BSYNC.RECONVERGENT B1 ;  /* 0x0000000000017941 */ /* 0x000fea0003800200 */
.L_x_325:
        /* <DEDUP_REMOVED lines=31> */
.L_x_328:
[----:B------:R-:W-:Y:S05]  /*5310*/  BSYNC.RECONVERGENT B1 ;  /* 0x0000000000017941 */ /* 0x000fea0003800200 */
.L_x_327:
        /* <DEDUP_REMOVED lines=31> */
.L_x_330:
[----:B------:R-:W-:Y:S05]  /*5510*/  BSYNC.RECONVERGENT B1 ;  /* 0x0000000000017941 */ /* 0x000fea0003800200 */
.L_x_329:
[----:B------:R-:W-:Y:S01]  /*5520*/  ISETP.GT.AND P0, PT, R8, 0x17, PT ;  /* 0x000000170800780c */ /* 0x000fe20003f04270 */
[----:B-1----:R1:W1:Y:S01]  /*5530*/  SHFL.DOWN PT, R6, R2, 0x8, 0x1f ;  /* 0x09001f0002067f89 */ /* 0x00226200000e0000 */
[----:B------:R-:W-:Y:S01]  /*5540*/  BSSY.RECONVERGENT B1, `(.L_x_331) ;  /* 0x000001d000017945 */ /* 0x000fe20003800200 */
[----:B--2---:R-:W-:Y:S02]  /*5550*/  IMAD.MOV.U32 R9, RZ, RZ, R11 ;  /* 0x000000ffff097224 */ /* 0x004fe400078e000b */
[----:B---3--:R2:W3:Y:S01]  /*5560*/  SHFL.DOWN PT, R7, R3, 0x8, 0x1f ;  /* 0x09001f0003077f89 */ /* 0x0084e200000e0000 */
[----:B------:R-:W-:Y:S02]  /*5570*/  IMAD.MOV.U32 R10, RZ, RZ, R12 ;  /* 0x000000ffff0a7224 */ /* 0x000fe400078e000c */
[----:B------:R-:W-:Y:S01]  /*5580*/  IMAD.MOV.U32 R4, RZ, RZ, R2 ;  /* 0x000000ffff047224 */ /* 0x000fe200078e0002 */
[----:B0-----:R2:W0:Y:S01]  /*5590*/  SHFL.DOWN PT, R14, R11, 0x8, 0x1f ;  /* 0x09001f000b0e7f89 */ /* 0x00142200000e0000 */
[----:B------:R-:W-:-:S03]  /*55a0*/  IMAD.MOV.U32 R5, RZ, RZ, R3 ;  /* 0x000000ffff057224 */ /* 0x000fc600078e0003 */
[----:B----4-:R2:W4:Y:S01]  /*55b0*/  SHFL.DOWN PT, R13, R12, 0x8, 0x1f ;  /* 0x09001f000c0d7f89 */ /* 0x01052200000e0000 */
        /* <DEDUP_REMOVED lines=21> */
.L_x_332:
[----:B------:R-:W-:Y:S05]  /*5710*/  BSYNC.RECONVERGENT B1 ;  /* 0x0000000000017941 */ /* 0x000fea0003800200 */
.L_x_331:
        /* <DEDUP_REMOVED lines=8> */
[----:B----4-:R-:W-:-:S03]  /*57a0*/  IMAD.MOV.U32 R13, RZ, RZ, R5 ;  /* 0x000000ffff0d7224 */ /* 0x010fc600078e0005 */
[----:B---3--:R3:W4:Y:S01]  /*57b0*/  SHFL.DOWN PT, R7, R10, 0x10, 0x1f ;  /* 0x0a001f000a077f89 */ /* 0x00872200000e0000 */
[----:B------:R-:W-:Y:S05]  /*57c0*/  @P0 BRA `(.L_x_334) ;  /* 0x0000000000500947 */ /* 0x000fea0003800000 */
[----:B-12---:R-:W-:Y:S01]  /*57d0*/  DSETP.GEU.AND P0, PT, |R4|, |R2|, PT ;  /* 0x400000020400722a */ /* 0x006fe20003f0e200 */
        /* <DEDUP_REMOVED lines=19> */
.L_x_334:
[----:B------:R-:W-:Y:S05]  /*5910*/  BSYNC.RECONVERGENT B1 ;  /* 0x0000000000017941 */ /* 0x000fea0003800200 */
.L_x_333:
        /* <DEDUP_REMOVED lines=11> */
.L_x_336:
[----:B------:R-:W-:Y:S05]  /*59d0*/  BSYNC.RECONVERGENT B1 ;  /* 0x0000000000017941 */ /* 0x000fea0003800200 */
.L_x_335:
        /* <DEDUP_REMOVED lines=8> */
[----:B0---4-:R-:W0:Y:S04]  /*5a60*/  LDS.128 R4, [R0+0x20] ;  /* 0x0000200000047984 */ /* 0x011e280000000c00 */
[----:B------:R2:W4:Y:S04]  /*5a70*/  LDS.64 R2, [R0+0x80] ;  /* 0x0000800000027984 */ /* 0x0005280000000a00 */
[----:B---3--:R2:W3:Y:S01]  /*5a80*/  LDS.128 R8, [R0+0x30] ;  /* 0x0000300000087984 */ /* 0x0084e20000000c00 */
[----:B-1----:R-:W-:Y:S01]  /*5a90*/  DSETP.GEU.AND P0, PT, |R12|, |R16|, PT ;  /* 0x400000100c00722a */ /* 0x002fe20003f0e200 */
[----:B------:R-:W-:-:S02]  /*5aa0*/  IMAD.MOV.U32 R20, RZ, RZ, R16 ;  /* 0x000000ffff147224 */ /* 0x000fc400078e0010 */
[----:B------:R-:W-:Y:S02]  /*5ab0*/  IMAD.MOV.U32 R21, RZ, RZ, R17 ;  /* 0x000000ffff157224 */ /* 0x000fe400078e0011 */
[----:B0-----:R-:W-:Y:S02]  /*5ac0*/  IMAD.MOV.U32 R23, RZ, RZ, R4 ;  /* 0x000000ffff177224 */ /* 0x001fe400078e0004 */
        /* <DEDUP_REMOVED lines=16> */
.L_x_338:
[----:B------:R-:W-:Y:S05]  /*5bd0*/  BSYNC.RECONVERGENT B1 ;  /* 0x0000000000017941 */ /* 0x000fea0003800200 */
.L_x_337:
        /* <DEDUP_REMOVED lines=23> */
.L_x_340:
[----:B------:R-:W-:Y:S05]  /*5d50*/  BSYNC.RECONVERGENT B1 ;  /* 0x0000000000017941 */ /* 0x000fea0003800200 */
.L_x_339:
        /* <DEDUP_REMOVED lines=21> */
.L_x_342:
[----:B------:R-:W-:Y:S05]  /*5eb0*/  BSYNC.RECONVERGENT B1 ;  /* 0x0000000000017941 */ /* 0x000fea0003800200 */
.L_x_341:
        /* <DEDUP_REMOVED lines=23> */
.L_x_344:
[----:B------:R-:W-:Y:S05]  /*6030*/  BSYNC.RECONVERGENT B1 ;  /* 0x0000000000017941 */ /* 0x000fea0003800200 */
.L_x_343:
        /* <DEDUP_REMOVED lines=21> */
.L_x_346:
[----:B------:R-:W-:Y:S05]  /*6190*/  BSYNC.RECONVERGENT B1 ;  /* 0x0000000000017941 */ /* 0x000fea0003800200 */
.L_x_345:
        /* <DEDUP_REMOVED lines=21> */
.L_x_348:
[----:B------:R-:W-:Y:S05]  /*62f0*/  BSYNC.RECONVERGENT B1 ;  /* 0x0000000000017941 */ /* 0x000fea0003800200 */
.L_x_347:
        /* <DEDUP_REMOVED lines=20> */
.L_x_268:
[----:B------:R-:W-:Y:S05]  /*6440*/  BSYNC.RECONVERGENT B0 ;  /* 0x0000000000007941 */ /* 0x000fea0003800200 */
.L_x_235:
[----:B------:R-:W-:Y:S05]  /*6450*/  @P1 EXIT ;  /* 0x000000000000194d */ /* 0x000fea0003800000 */
[----:B0123--:R-:W0:Y:S02]  /*6460*/  LDC.64 R2, c[0x0][0x390] ;  /* 0x0000e400ff027b82 */ /* 0x00fe240000000a00 */
[----:B0-----:R-:W-:Y:S04]  /*6470*/  STG.E.64 desc[UR8][R2.64], R12 ;  /* 0x0000000c02007986 */ /* 0x001fe8000c101b08 */
[----:B------:R-:W-:Y:S01]  /*6480*/  STG.E.64 desc[UR8][R2.64+0x8], R14 ;  /* 0x0000080e02007986 */ /* 0x000fe2000c101b08 */
[----:B------:R-:W-:Y:S05]  /*6490*/  EXIT ;  /* 0x000000000000794d */ /* 0x000fea0003800000 */
.L_x_349:
        /* <DEDUP_REMOVED lines=14> */
.L_x_722:


//--------------------- .text._ZN6thrust24THRUST_300001_SM_1000_NS8cuda_cub4core6detail13_kernel_agentINS1_8__reduce11ReduceAgentIPN4cuda3std3__45tupleIJdlEEESC_SB_iNS1_9__extrema9arg_max_fIdl10ComparatorEEEEJSC_SC_iSG_EEEvDpT0_ --------------------------
	.section	.text._ZN6thrust24THRUST_300001_SM_1000_NS8cuda_cub4core6detail13_kernel_agentINS1_8__reduce11ReduceAgentIPN4cuda3std3__45tupleIJdlEEESC_SB_iNS1_9__extrema9arg_max_fIdl10ComparatorEEEEJSC_SC_iSG_EEEvDpT0_,"ax",@progbits
	.align	128
        .global         _ZN6thrust24THRUST_300001_SM_1000_NS8cuda_cub4core6detail13_kernel_agentINS1_8__reduce11ReduceAgentIPN4cuda3std3__45tupleIJdlEEESC_SB_iNS1_9__extrema9arg_max_fIdl10ComparatorEEEEJSC_SC_iSG_EEEvDpT0_
        .type           _ZN6thrust24THRUST_300001_SM_1000_NS8cuda_cub4core6detail13_kernel_agentINS1_8__reduce11ReduceAgentIPN4cuda3std3__45tupleIJdlEEESC_SB_iNS1_9__extrema9arg_max_fIdl10ComparatorEEEEJSC_SC_iSG_EEEvDpT0_,@function
        .size           _ZN6thrust24THRUST_300001_SM_1000_NS8cuda_cub4core6detail13_kernel_agentINS1_8__reduce11ReduceAgentIPN4cuda3std3__45tupleIJdlEEESC_SB_iNS1_9__extrema9arg_max_fIdl10ComparatorEEEEJSC_SC_iSG_EEEvDpT0_,(.L_x_723 - _ZN6thrust24THRUST_300001_SM_1000_NS8cuda_cub4core6detail13_kernel_agentINS1_8__reduce11ReduceAgentIPN4cuda3std3__45tupleIJdlEEESC_SB_iNS1_9__extrema9arg_max_fIdl10ComparatorEEEEJSC_SC_iSG_EEEvDpT0_)
        .other          _ZN6thrust24THRUST_300001_SM_1000_NS8cuda_cub4core6detail13_kernel_agentINS1_8__reduce11ReduceAgentIPN4cuda3std3__45tupleIJdlEEESC_SB_iNS1_9__extrema9arg_max_fIdl10ComparatorEEEEJSC_SC_iSG_EEEvDpT0_,@"STO_CUDA_ENTRY STV_DEFAULT"
_ZN6thrust24THRUST_300001_SM_1000_NS8cuda_cub4core6detail13_kernel_agentINS1_8__reduce11ReduceAgentIPN4cuda3std3__45tupleIJdlEEESC_SB_iNS1_9__extrema9arg_max_fIdl10ComparatorEEEEJSC_SC_iSG_EEEvDpT0_:
.text._ZN6thrust24THRUST_300001_SM_1000_NS8cuda_cub4core6detail13_kernel_agentINS1_8__reduce11ReduceAgentIPN4cuda3std3__45tupleIJdlEEESC_SB_iNS1_9__extrema9arg_max_fIdl10ComparatorEEEEJSC_SC_iSG_EEEvDpT0_:
        /* <DEDUP_REMOVED lines=21> */
.L_x_353:
[----:B0-----:R-:W-:Y:S05]  /*0150*/  BSYNC.RECONVERGENT B1 ;  /* 0x0000000000017941 */ /* 0x001fea0003800200 */
.L_x_352:
        /* <DEDUP_REMOVED lines=15> */
.L_x_360:
        /* <DEDUP_REMOVED lines=31> */
.L_x_359:
[----:B------:R-:W-:Y:S05]  /*0440*/  BSYNC.RECONVERGENT B3 ;  /* 0x0000000000037941 */ /* 0x000fea0003800200 */
.L_x_358:
[----:B------:R-:W-:Y:S02]  /*0450*/  IMAD.X R3, RZ, RZ, R3, P3 ;  /* 0x000000ffff037224 */ /* 0x000fe400018e0603 */
[----:B------:R-:W-:Y:S01]  /*0460*/  VIADD R19, R19, 0x100 ;  /* 0x0000010013137836 */ /* 0x000fe20000000000 */
[----:B------:R-:W-:Y:S06]  /*0470*/  @P2 BRA `(.L_x_360) ;  /* 0xfffffffc00742947 */ /* 0x000fec000383ffff */
.L_x_357:
[----:B------:R-:W-:Y:S05]  /*0480*/  BSYNC.RECONVERGENT B2 ;  /* 0x0000000000027941 */ /* 0x000fea0003800200 */
.L_x_356:
[----:B------:R-:W0:Y:S01]  /*0490*/  LDC.64 R8, c[0x0][0x380] ;  /* 0x0000e000ff087b82 */ /* 0x000e220000000a00 */
[----:B------:R-:W-:-:S13]  /*04a0*/  ISETP.GE.U32.AND P0, PT, R4, 0x300, PT ;  /* 0x000003000400780c */ /* 0x000fda0003f06070 */
[----:B------:R-:W-:Y:S05]  /*04b0*/  @!P0 BRA `(.L_x_355) ;  /* 0x0000000400908947 */ /* 0x000fea0003800000 */
.L_x_369:
        /* <DEDUP_REMOVED lines=13> */
[----:B------:R-:W-:Y:S01]  /*0590*/  IMAD.MOV.U32 R23, RZ, RZ, R12 ;  /* 0x000000ffff177224 */ /* 0x000fe200078e000c */
[----:B------:R-:W-:Y:S01]  /*05a0*/  MOV R25, R13 ;  /* 0x0000000d00197202 */ /* 0x000fe20000000f00 */
[----:B------:R-:W-:Y:S02]  /*05b0*/  IMAD.MOV.U32 R2, RZ, RZ, R14 ;  /* 0x000000ffff027224 */ /* 0x000fe400078e000e */
[----:B------:R-:W-:-:S09]  /*05c0*/  IMAD.MOV.U32 R3, RZ, RZ, R15 ;  /* 0x000000ffff037224 */ /* 0x000fd200078e000f */
        /* <DEDUP_REMOVED lines=9> */
.L_x_362:
[----:B------:R-:W-:Y:S05]  /*0660*/  BSYNC.RECONVERGENT B2 ;  /* 0x0000000000027941 */ /* 0x000fea0003800200 */
.L_x_361:
        /* <DEDUP_REMOVED lines=25> */
.L_x_364:
[----:B------:R-:W-:Y:S05]  /*0800*/  BSYNC.RECONVERGENT B2 ;  /* 0x0000000000027941 */ /* 0x000fea0003800200 */
.L_x_363:
        /* <DEDUP_REMOVED lines=21> */
.L_x_366:
[----:B------:R-:W-:Y:S05]  /*0960*/  BSYNC.RECONVERGENT B2 ;  /* 0x0000000000027941 */ /* 0x000fea0003800200 */
.L_x_365:
        /* <DEDUP_REMOVED lines=21> */
.L_x_368:
[----:B------:R-:W-:Y:S05]  /*0ac0*/  BSYNC.RECONVERGENT B2 ;  /* 0x0000000000027941 */ /* 0x000fea0003800200 */
.L_x_367:
[----:B------:R-:W-:-:S05]  /*0ad0*/  VIADD R19, R19, 0x400 ;  /* 0x0000040013137836 */ /* 0x000fca0000000000 */
[----:B------:R-:W-:-:S13]  /*0ae0*/  ISETP.GE.AND P0, PT, R19, UR5, PT ;  /* 0x0000000513007c0c */ /* 0x000fda000bf06270 */
[----:B------:R-:W-:Y:S05]  /*0af0*/  @!P0 BRA `(.L_x_369) ;  /* 0xfffffff800708947 */ /* 0x000fea000383ffff */
.L_x_355:
[----:B------:R-:W-:Y:S05]  /*0b00*/  BSYNC.RECONVERGENT B1 ;  /* 0x0000000000017941 */ /* 0x000fea0003800200 */
.L_x_354:
        /* <DEDUP_REMOVED lines=35> */
.L_x_372:
[----:B------:R-:W-:Y:S05]  /*0d40*/  BSYNC.RECONVERGENT B1 ;  /* 0x0000000000017941 */ /* 0x000fea0003800200 */
.L_x_371:
        /* <DEDUP_REMOVED lines=31> */
.L_x_374:
[----:B------:R-:W-:Y:S05]  /*0f40*/  BSYNC.RECONVERGENT B1 ;  /* 0x0000000000017941 */ /* 0x000fea0003800200 */
.L_x_373:
        /* <DEDUP_REMOVED lines=31> */
.L_x_376:
[----:B------:R-:W-:Y:S05]  /*1140*/  BSYNC.RECONVERGENT B1 ;  /* 0x0000000000017941 */ /* 0x000fea0003800200 */
.L_x_375:
        /* <DEDUP_REMOVED lines=31> */
.L_x_378:
[----:B------:R-:W-:Y:S05]  /*1340*/  BSYNC.RECONVERGENT B1 ;  /* 0x0000000000017941 */ /* 0x000fea0003800200 */
.L_x_377:
[----:B------:R-:W-:Y:S01]  /*1350*/  ISETP.GT.AND P0, PT, R9, 0xf, PT ;  /* 0x0000000f0900780c */ /* 0x000fe20003f04270 */
[----:B-1----:R1:W1:Y:S01]  /*1360*/  SHFL.DOWN PT, R6, R4, 0x10, 0x1f ;  /* 0x0a001f0004067f89 */ /* 0x00226200000e0000 */
[----:B------:R-:W-:Y:S01]  /*1370*/  BSSY.RECONVERGENT B1, `(.L_x_379) ;  /* 0x000001d000017945 */ /* 0x000fe20003800200 */
[----:B0-----:R-:W-:Y:S01]  /*1380*/  MOV R14, R8 ;  /* 0x00000008000e7202 */ /* 0x001fe20000000f00 */
[----:B----4-:R-:W-:Y:S01]  /*1390*/  IMAD.MOV.U32 R15, RZ, RZ, R10 ;  /* 0x000000ffff0f7224 */ /* 0x010fe200078e000a */
[----:B--2---:R0:W2:Y:S01]  /*13a0*/  SHFL.DOWN PT, R7, R5, 0x10, 0x1f ;  /* 0x0a001f0005077f89 */ /* 0x0040a200000e0000 */
[----:B------:R-:W-:Y:S02]  /*13b0*/  IMAD.MOV.U32 R2, RZ, RZ, R4 ;  /* 0x000000ffff027224 */ /* 0x000fe400078e0004 */
[----:B------:R-:W-:Y:S01]  /*13c0*/  IMAD.MOV.U32 R3, RZ, RZ, R5 ;  /* 0x000000ffff037224 */ /* 0x000fe200078e0005 */
[----:B------:R0:W4:Y:S04]  /*13d0*/  SHFL.DOWN PT, R11, R8, 0x10, 0x1f ;  /* 0x0a001f00080b7f89 */ /* 0x00012800000e0000 */
        /* <DEDUP_REMOVED lines=22> */
.L_x_380:
[----:B------:R-:W-:Y:S05]  /*1540*/  BSYNC.RECONVERGENT B1 ;  /* 0x0000000000017941 */ /* 0x000fea0003800200 */
.L_x_379:
        /* <DEDUP_REMOVED lines=11> */
.L_x_382:
[----:B------:R-:W-:Y:S05]  /*1600*/  BSYNC.RECONVERGENT B1 ;  /* 0x0000000000017941 */ /* 0x000fea0003800200 */
.L_x_381:
        /* <DEDUP_REMOVED lines=31> */
.L_x_385:
[----:B------:R-:W-:Y:S05]  /*1800*/  BSYNC.RECONVERGENT B1 ;  /* 0x0000000000017941 */ /* 0x000fea0003800200 */
.L_x_384:
        /* <DEDUP_REMOVED lines=10> */
[----:B------:R-:W-:Y:S01]  /*18b0*/  MOV R15, R26 ;  /* 0x0000001a000f7202 */ /* 0x000fe20000000f00 */
[----:B------:R-:W-:Y:S02]  /*18c0*/  IMAD.MOV.U32 R29, RZ, RZ, R27 ;  /* 0x000000ffff1d7224 */ /* 0x000fe400078e001b */
[----:B------:R-:W-:Y:S02]  /*18d0*/  IMAD.MOV.U32 R4, RZ, RZ, R24 ;  /* 0x000000ffff047224 */ /* 0x000fe400078e0018 */
[----:B------:R-:W-:-:S08]  /*18e0*/  IMAD.MOV.U32 R5, RZ, RZ, R25 ;  /* 0x000000ffff057224 */ /* 0x000fd000078e0019 */
        /* <DEDUP_REMOVED lines=9> */
.L_x_387:
[----:B------:R-:W-:Y:S05]  /*1980*/  BSYNC.RECONVERGENT B1 ;  /* 0x0000000000017941 */ /* 0x000fea0003800200 */
.L_x_386:
        /* <DEDUP_REMOVED lines=21> */
.L_x_389:
[----:B------:R-:W-:Y:S05]  /*1ae0*/  BSYNC.RECONVERGENT B1 ;  /* 0x0000000000017941 */ /* 0x000fea0003800200 */
.L_x_388:
        /* <DEDUP_REMOVED lines=23> */
.L_x_391:
[----:B------:R-:W-:Y:S05]  /*1c60*/  BSYNC.RECONVERGENT B1 ;  /* 0x0000000000017941 */ /* 0x000fea0003800200 */
.L_x_390:
        /* <DEDUP_REMOVED lines=21> */
.L_x_393:
[----:B------:R-:W-:Y:S05]  /*1dc0*/  BSYNC.RECONVERGENT B1 ;  /* 0x0000000000017941 */ /* 0x000fea0003800200 */
.L_x_392:
        /* <DEDUP_REMOVED lines=21> */
.L_x_395:
[----:B------:R-:W-:Y:S05]  /*1f20*/  BSYNC.RECONVERGENT B1 ;  /* 0x0000000000017941 */ /* 0x000fea0003800200 */
.L_x_394:
        /* <DEDUP_REMOVED lines=21> */
.L_x_370:
        /* <DEDUP_REMOVED lines=19> */
[----:B0-----:R-:W-:Y:S01]  /*21b0*/  MOV R16, R9 ;  /* 0x0000000900107202 */ /* 0x001fe20000000f00 */
[----:B--2---:R-:W-:Y:S02]  /*21c0*/  IMAD.MOV.U32 R18, RZ, RZ, R11 ;  /* 0x000000ffff127224 */ /* 0x004fe400078e000b */
[----:B------:R-:W-:Y:S02]  /*21d0*/  IMAD.MOV.U32 R2, RZ, RZ, R6 ;  /* 0x000000ffff027224 */ /* 0x000fe400078e0006 */
[----:B------:R-:W-:-:S08]  /*21e0*/  IMAD.MOV.U32 R3, RZ, RZ, R7 ;  /* 0x000000ffff037224 */ /* 0x000fd000078e0007 */
        /* <DEDUP_REMOVED lines=15> */
.L_x_397:
[----:B------:R-:W-:Y:S05]  /*22e0*/  BSYNC.RECONVERGENT B1 ;  /* 0x0000000000017941 */ /* 0x000fea0003800200 */
.L_x_396:
        /* <DEDUP_REMOVED lines=32> */
.L_x_399:
[----:B------:R-:W-:Y:S05]  /*24f0*/  BSYNC.RECONVERGENT B1 ;  /* 0x0000000000017941 */ /* 0x000fea0003800200 */
.L_x_398:
[----:B-1----:R-:W-:Y:S01]  /*2500*/  VIADD R2, R4, 0x4 ;  /* 0x0000000404027836 */ /* 0x002fe20000000000 */
[----:B---3--:R1:W3:Y:S01]  /*2510*/  SHFL.DOWN PT, R8, R6, 0x4, R5 ;  /* 0x0880000006087989 */ /* 0x0082e200000e0005 */
[----:B------:R-:W-:Y:S01]  /*2520*/  BSSY.RECONVERGENT B1, `(.L_x_400) ;  /* 0x000001e000017945 */ /* 0x000fe20003800200 */
[----:B------:R-:W-:Y:S01]  /*2530*/  IMAD.MOV.U32 R14, RZ, RZ, R10 ;  /* 0x000000ffff0e7224 */ /* 0x000fe200078e000a */
[----:B------:R-:W-:Y:S01]  /*2540*/  MOV R3, R7 ;  /* 0x0000000700037202 */ /* 0x000fe20000000f00 */
[----:B0-----:R1:W0:Y:S01]  /*2550*/  SHFL.DOWN PT, R9, R7, 0x4, R5 ;  /* 0x0880000007097989 */ /* 0x00122200000e0005 */
[----:B------:R-:W-:Y:S01]  /*2560*/  ISETP.GT.AND P0, PT, R2, R5, PT ;  /* 0x000000050200720c */ /* 0x000fe20003f04270 */
[----:B------:R-:W-:Y:S02]  /*2570*/  IMAD.MOV.U32 R16, RZ, RZ, R12 ;  /* 0x000000ffff107224 */ /* 0x000fe400078e000c */
[----:B--2---:R1:W2:Y:S01]  /*2580*/  SHFL.DOWN PT, R11, R10, 0x4, R5 ;  /* 0x088000000a0b7989 */ /* 0x0042a200000e0005 */
[----:B------:R-:W-:-:S03]  /*2590*/  IMAD.MOV.U32 R2, RZ, RZ, R6 ;  /* 0x000000ffff027224 */ /* 0x000fc600078e0006 */
[----:B----4-:R1:W4:Y:S06]  /*25a0*/  SHFL.DOWN PT, R13, R12, 0x4, R5 ;  /* 0x088000000c0d7989 */ /* 0x01032c00000e0005 */
        /* <DEDUP_REMOVED lines=21> */
.L_x_401:
[----:B------:R-:W-:Y:S05]  /*2700*/  BSYNC.RECONVERGENT B1 ;  /* 0x0000000000017941 */ /* 0x000fea0003800200 */
.L_x_400:
        /* <DEDUP_REMOVED lines=32> */
.L_x_403:
[----:B------:R-:W-:Y:S05]  /*2910*/  BSYNC.RECONVERGENT B1 ;  /* 0x0000000000017941 */ /* 0x000fea0003800200 */
.L_x_402:
[----:B-1----:R-:W-:Y:S01]  /*2920*/  VIADD R2, R4, 0x10 ;  /* 0x0000001004027836 */ /* 0x002fe20000000000 */
[----:B---3--:R1:W3:Y:S01]  /*2930*/  SHFL.DOWN PT, R8, R6, 0x10, R5 ;  /* 0x0a00000006087989 */ /* 0x0082e200000e0005 */
[----:B------:R-:W-:Y:S01]  /*2940*/  BSSY.RECONVERGENT B1, `(.L_x_404) ;  /* 0x000001e000017945 */ /* 0x000fe20003800200 */
[----:B------:R-:W-:Y:S02]  /*2950*/  IMAD.MOV.U32 R14, RZ, RZ, R10 ;  /* 0x000000ffff0e7224 */ /* 0x000fe400078e000a */
[----:B------:R-:W-:Y:S01]  /*2960*/  ISETP.GT.AND P0, PT, R2, R5, PT ;  /* 0x000000050200720c */ /* 0x000fe20003f04270 */
[----:B0-----:R1:W0:Y:S01]  /*2970*/  SHFL.DOWN PT, R9, R7, 0x10, R5 ;  /* 0x0a00000007097989 */ /* 0x00122200000e0005 */
[----:B------:R-:W-:Y:S01]  /*2980*/  IMAD.MOV.U32 R15, RZ, RZ, R12 ;  /* 0x000000ffff0f7224 */ /* 0x000fe200078e000c */
[----:B------:R-:W-:Y:S01]  /*2990*/  MOV R2, R6 ;  /* 0x0000000600027202 */ /* 0x000fe20000000f00 */
[----:B------:R-:W-:Y:S01]  /*29a0*/  IMAD.MOV.U32 R3, RZ, RZ, R7 ;  /* 0x000000ffff037224 */ /* 0x000fe200078e0007 */
[----:B--2---:R1:W2:Y:S04]  /*29b0*/  SHFL.DOWN PT, R11, R10, 0x10, R5 ;  /* 0x0a0000000a0b7989 */ /* 0x0042a800000e0005 */
        /* <DEDUP_REMOVED lines=22> */
.L_x_405:
[----:B------:R-:W-:Y:S05]  /*2b20*/  BSYNC.RECONVERGENT B1 ;  /* 0x0000000000017941 */ /* 0x000fea0003800200 */
.L_x_404:
        /* <DEDUP_REMOVED lines=11> */
.L_x_407:
[----:B------:R-:W-:Y:S05]  /*2be0*/  BSYNC.RECONVERGENT B1 ;  /* 0x0000000000017941 */ /* 0x000fea0003800200 */
.L_x_406:
        /* <DEDUP_REMOVED lines=35> */
.L_x_409:
[----:B------:R-:W-:Y:S05]  /*2e20*/  BSYNC.RECONVERGENT B1 ;  /* 0x0000000000017941 */ /* 0x000fea0003800200 */
.L_x_408:
[----:B------:R-:W-:Y:S01]  /*2e30*/  UISETP.GE.AND UP0, UPT, UR8, 0x41, UPT ;  /* 0x000000410800788c */ /* 0x000fe2000bf06270 */
[----:B0-----:R-:W-:Y:S01]  /*2e40*/  IMAD.MOV.U32 R9, RZ, RZ, R11 ;  /* 0x000000ffff097224 */ /* 0x001fe200078e000b */
[----:B------:R-:W-:Y:S01]  /*2e50*/  MOV R2, R4 ;  /* 0x0000000400027202 */ /* 0x000fe20000000f00 */
[----:B------:R-:W-:Y:S02]  /*2e60*/  IMAD.MOV.U32 R0, RZ, RZ, R8 ;  /* 0x000000ffff007224 */ /* 0x000fe400078e0008 */
[----:B------:R-:W-:-:S04]  /*2e70*/  IMAD.MOV.U32 R3, RZ, RZ, R5 ;  /* 0x000000ffff037224 */ /* 0x000fc800078e0005 */
        /* <DEDUP_REMOVED lines=27> */
.L_x_411:
[----:B------:R-:W-:Y:S05]  /*3030*/  BSYNC.RECONVERGENT B1 ;  /* 0x0000000000017941 */ /* 0x000fea0003800200 */
.L_x_410:
        /* <DEDUP_REMOVED lines=32> */
.L_x_413:
[----:B------:R-:W-:Y:S05]  /*3240*/  BSYNC.RECONVERGENT B1 ;  /* 0x0000000000017941 */ /* 0x000fea0003800200 */
.L_x_412:
[----:B------:R-:W-:Y:S01]  /*3250*/  UISETP.GE.AND UP0, UPT, UR8, 0x81, UPT ;  /* 0x000000810800788c */ /* 0x000fe2000bf06270 */
[----:B------:R-:W-:Y:S01]  /*3260*/  IMAD.MOV.U32 R9, RZ, RZ, R11 ;  /* 0x000000ffff097224 */ /* 0x000fe200078e000b */
        /* <DEDUP_REMOVED lines=30> */
.L_x_415:
[----:B------:R-:W-:Y:S05]  /*3450*/  BSYNC.RECONVERGENT B1 ;  /* 0x0000000000017941 */ /* 0x000fea0003800200 */
.L_x_414:
        /* <DEDUP_REMOVED lines=32> */
.L_x_417:
[----:B------:R-:W-:Y:S05]  /*3660*/  BSYNC.RECONVERGENT B1 ;  /* 0x0000000000017941 */ /* 0x000fea0003800200 */
.L_x_416:
        /* <DEDUP_REMOVED lines=13> */
[----:B------:R-:W-:Y:S01]  /*3740*/  MOV R6, R2 ;  /* 0x0000000200067202 */ /* 0x000fe20000000f00 */
[----:B------:R-:W-:Y:S02]  /*3750*/  IMAD.MOV.U32 R7, RZ, RZ, R3 ;  /* 0x000000ffff077224 */ /* 0x000fe400078e0003 */
[----:B-1----:R-:W-:Y:S02]  /*3760*/  IMAD.MOV.U32 R9, RZ, RZ, R12 ;  /* 0x000000ffff097224 */ /* 0x002fe400078e000c */
        /* <DEDUP_REMOVED lines=16> */
.L_x_419:
[----:B------:R-:W-:Y:S05]  /*3870*/  BSYNC.RECONVERGENT B1 ;  /* 0x0000000000017941 */ /* 0x000fea0003800200 */
.L_x_418:
        /* <DEDUP_REMOVED lines=32> */
.L_x_351:
        /* <DEDUP_REMOVED lines=34> */
[----:B------:R-:W-:-:S04]  /*3ca0*/  IMAD.MOV.U32 R15, RZ, RZ, 0x500 ;  /* 0x00000500ff0f7424 */ /* 0x000fc800078e00ff */
        /* <DEDUP_REMOVED lines=8> */
[----:B------:R-:W-:Y:S02]  /*3d30*/  @P2 MOV R9, R13 ;  /* 0x0000000d00092202 */ /* 0x000fe40000000f00 */
[----:B------:R-:W-:-:S04]  /*3d40*/  @P2 SEL R7, R11, R7, P0 ;  /* 0x000000070b072207 */ /* 0x000fc80000000000 */
        /* <DEDUP_REMOVED lines=10> */
[----:B------:R-:W-:Y:S06]  /*3df0*/  BRA.U !UP0, `(.L_x_420) ;  /* 0x0000000508287547 */ /* 0x000fec000b800000 */
[----:B------:R-:W-:Y:S01]  /*3e00*/  IMAD.MOV.U32 R25, RZ, RZ, R2 ;  /* 0x000000ffff197224 */ /* 0x000fe200078e0002 */
[----:B------:R-:W0:Y:S01]  /*3e10*/  LDCU UR4, c[0x0][0x390] ;  /* 0x00007200ff0477ac */ /* 0x000e220008000800 */
[----:B------:R-:W-:Y:S02]  /*3e20*/  IMAD.MOV.U32 R24, RZ, RZ, R3 ;  /* 0x000000ffff187224 */ /* 0x000fe400078e0003 */
[----:B------:R-:W-:-:S07]  /*3e30*/  IMAD.MOV.U32 R27, RZ, RZ, 0x500 ;  /* 0x00000500ff1b7424 */ /* 0x000fce00078e00ff */
.L_x_421:
[----:B------:R-:W1:Y:S01]  /*3e40*/  LDC.64 R22, c[0x0][0x380] ;  /* 0x0000e000ff167b82 */ /* 0x000e620000000a00 */
[----:B------:R-:W-:-:S04]  /*3e50*/  IMAD.IADD R3, R0, 0x1, R27 ;  /* 0x0000000100037824 */ /* 0x000fc800078e021b */
[----:B-1----:R-:W-:-:S05]  /*3e60*/  IMAD.WIDE.U32 R22, R3, 0x10, R22 ;  /* 0x0000001003167825 */ /* 0x002fca00078e0016 */
        /* <DEDUP_REMOVED lines=14> */
[----:B------:R-:W-:Y:S02]  /*3f50*/  @P2 FSEL R29, R5, R21, P0 ;  /* 0x00000015051d2208 */ /* 0x000fe40000000000 */
[----:B------:R-:W2:Y:S01]  /*3f60*/  LDG.E.64.CONSTANT R4, desc[UR6][R22.64+0x4000] ;  /* 0x0040000616047981 */ /* 0x000ea2000c1e9b00 */
[----:B------:R-:W-:Y:S02]  /*3f70*/  @P2 IMAD.MOV.U32 R20, RZ, RZ, R26 ;  /* 0x000000ffff142224 */ /* 0x000fe400078e001a */
[----:B------:R-:W-:-:S06]  /*3f80*/  @P2 IMAD.MOV.U32 R21, RZ, RZ, R29 ;  /* 0x000000ffff152224 */ /* 0x000fcc00078e001d */
        /* <DEDUP_REMOVED lines=32> */
[----:B------:R-:W-:-:S05]  /*4190*/  VIADD R7, R27, 0xa00 ;  /* 0x00000a001b077836 */ /* 0x000fca0000000000 */
[----:B0-----:R-:W-:Y:S01]  /*41a0*/  ISETP.GT.AND P1, PT, R7, UR4, PT ;  /* 0x0000000407007c0c */ /* 0x001fe2000bf24270 */
[----:B------:R-:W-:-:S04]  /*41b0*/  VIADD R15, R27, 0x500 ;  /* 0x000005001b0f7836 */ /* 0x000fc80000000000 */
[----:B------:R-:W-:Y:S01]  /*41c0*/  IMAD.MOV.U32 R27, RZ, RZ, R15 ;  /* 0x000000ffff1b7224 */ /* 0x000fe200078e000f */
        /* <DEDUP_REMOVED lines=11> */
[----:B------:R-:W-:Y:S01]  /*4280*/  IMAD.MOV.U32 R24, RZ, RZ, R3 ;  /* 0x000000ffff187224 */ /* 0x000fe200078e0003 */
[----:B------:R-:W-:Y:S06]  /*4290*/  @!P1 BRA `(.L_x_421) ;  /* 0xfffffff800e89947 */ /* 0x000fec000383ffff */
.L_x_420:
[----:B------:R-:W-:-:S13]  /*42a0*/  ISETP.GE.AND P0, PT, R15, UR4, PT ;  /* 0x000000040f007c0c */ /* 0x000fda000bf06270 */
        /* <DEDUP_REMOVED lines=12> */
[----:B------:R-:W0:Y:S01]  /*4370*/  LDC.64 R6, c[0x0][0x380] ;  /* 0x0000e000ff067b82 */ /* 0x000e220000000a00 */
[----:B------:R-:W-:Y:S01]  /*4380*/  LEA.HI R8, R20, 0x1, RZ, 0x18 ;  /* 0x0000000114087811 */ /* 0x000fe200078fc0ff */
[----:B------:R-:W-:Y:S01]  /*4390*/  IMAD.IADD R21, R0, 0x1, R15 ;  /* 0x0000000100157824 */ /* 0x000fe200078e020f */
[----:B------:R-:W-:Y:S02]  /*43a0*/  MOV R12, R0 ;  /* 0x00000000000c7202 */ /* 0x000fe40000000f00 */
[----:B------:R-:W-:-:S05]  /*43b0*/  LOP3.LUT R8, R8, 0x3, RZ, 0xc0, !PT ;  /* 0x0000000308087812 */ /* 0x000fca00078ec0ff */
[----:B------:R-:W-:-:S07]  /*43c0*/  IMAD.MOV R14, RZ, RZ, -R8 ;  /* 0x000000ffff0e7224 */ /* 0x000fce00078e0a08 */
.L_x_428:
[----:B0-----:R-:W-:-:S05]  /*43d0*/  IMAD.WIDE.U32 R18, R21, 0x10, R6 ;  /* 0x0000001015127825 */ /* 0x001fca00078e0006 */
[----:B------:R-:W2:Y:S04]  /*43e0*/  LDG.E.64.CONSTANT R8, desc[UR6][R18.64] ;  /* 0x0000000612087981 */ /* 0x000ea8000c1e9b00 */
[----:B------:R-:W3:Y:S01]  /*43f0*/  LDG.E.64.CONSTANT R10, desc[UR6][R18.64+0x8] ;  /* 0x00000806120a7981 */ /* 0x000ee2000c1e9b00 */
[----:B------:R-:W-:Y:S01]  /*4400*/  VIADD R14, R14, 0x1 ;  /* 0x000000010e0e7836 */ /* 0x000fe20000000000 */
[----:B------:R-:W-:Y:S01]  /*4410*/  BSSY.RECONVERGENT B3, `(.L_x_426) ;  /* 0x000001a000037945 */ /* 0x000fe20003800200 */
[----:B------:R-:W-:Y:S02]  /*4420*/  IMAD.MOV.U32 R23, RZ, RZ, R2 ;  /* 0x000000ffff177224 */ /* 0x000fe400078e0002 */
        /* <DEDUP_REMOVED lines=24> */
.L_x_427:
[----:B------:R-:W-:Y:S05]  /*45b0*/  BSYNC.RECONVERGENT B3 ;  /* 0x0000000000037941 */ /* 0x000fea0003800200 */
.L_x_426:
[----:B------:R-:W-:Y:S02]  /*45c0*/  VIADD R12, R12, 0x100 ;  /* 0x000001000c0c7836 */ /* 0x000fe40000000000 */
[----:B------:R-:W-:Y:S01]  /*45d0*/  VIADD R21, R21, 0x100 ;  /* 0x0000010015157836 */ /* 0x000fe20000000000 */
[----:B------:R-:W-:Y:S06]  /*45e0*/  @P2 BRA `(.L_x_428) ;  /* 0xfffffffc00782947 */ /* 0x000fec000383ffff */
.L_x_425:
[----:B------:R-:W-:Y:S05]  /*45f0*/  BSYNC.RECONVERGENT B2 ;  /* 0x0000000000027941 */ /* 0x000fea0003800200 */
.L_x_424:
[----:B------:R-:W-:-:S13]  /*4600*/  ISETP.GE.U32.AND P0, PT, R20, 0x300, PT ;  /* 0x000003001400780c */ /* 0x000fda0003f06070 */
[----:B------:R-:W-:Y:S05]  /*4610*/  @!P0 BRA `(.L_x_423) ;  /* 0x0000000400c88947 */ /* 0x000fea0003800000 */
[----:B------:R-:W0:Y:S01]  /*4620*/  LDCU.64 UR8, c[0x0][0x380] ;  /* 0x00007000ff0877ac */ /* 0x000e220008000a00 */
[----:B------:R-:W1:Y:S01]  /*4630*/  LDC.64 R10, c[0x0][0x380] ;  /* 0x0000e000ff0a7b82 */ /* 0x000e620000000a00 */
[C---:B------:R-:W-:Y:S01]  /*4640*/  IADD3 R17, P0, PT, R12.reuse, R15, RZ ;  /* 0x0000000f0c117210 */ /* 0x040fe20007f1e0ff */
[----:B------:R-:W-:-:S04]  /*4650*/  IMAD.IADD R15, R12, 0x1, R15 ;  /* 0x000000010c0f7824 */ /* 0x000fc800078e020f */
[----:B------:R-:W-:Y:S01]  /*4660*/  IMAD.X R6, RZ, RZ, RZ, P0 ;  /* 0x000000ffff067224 */ /* 0x000fe200000e06ff */
[----:B0-----:R-:W-:-:S04]  /*4670*/  LEA R14, P1, R17, UR8, 0x4 ;  /* 0x00000008110e7c11 */ /* 0x001fc8000f8220ff */
[----:B------:R-:W-:Y:S02]  /*4680*/  IADD3 R14, P0, PT, R14, 0x3008, RZ ;  /* 0x000030080e0e7810 */ /* 0x000fe40007f1e0ff */
[----:B------:R-:W-:-:S05]  /*4690*/  LEA.HI.X R17, R17, UR9, R6, 0x4, P1 ;  /* 0x0000000911117c11 */ /* 0x000fca00088f2406 */
[----:B------:R-:W-:-:S07]  /*46a0*/  IMAD.X R17, RZ, RZ, R17, P0 ;  /* 0x000000ffff117224 */ /* 0x000fce00000e0611 */
.L_x_437:
[----:B-1----:R-:W-:-:S05]  /*46b0*/  IMAD.WIDE.U32 R8, R15, 0x10, R10 ;  /* 0x000000100f087825 */ /* 0x002fca00078e000a */
[----:B------:R-:W2:Y:S04]  /*46c0*/  LDG.E.64.CONSTANT R22, desc[UR6][R8.64] ;  /* 0x0000000608167981 */ /* 0x000ea8000c1e9b00 */
[----:B------:R0:W3:Y:S02]  /*46d0*/  LDG.E.64.CONSTANT R6, desc[UR6][R8.64+0x8] ;  /* 0x0000080608067981 */ /* 0x0000e4000c1e9b00 */
[----:B0-----:R-:W-:Y:S02]  /*46e0*/  IMAD.MOV.U32 R8, RZ, RZ, R14 ;  /* 0x000000ffff087224 */ /* 0x001fe400078e000e */
[----:B------:R-:W-:-:S05]  /*46f0*/  IMAD.MOV.U32 R9, RZ, RZ, R17 ;  /* 0x000000ffff097224 */ /* 0x000fca00078e0011 */
[----:B------:R0:W5:Y:S04]  /*4700*/  LDG.E.64.CONSTANT R20, desc[UR6][R8.64+-0x2008] ;  /* 0xffdff80608147981 */ /* 0x000168000c1e9b00 */
[----:B------:R0:W5:Y:S01]  /*4710*/  LDG.E.64.CONSTANT R18, desc[UR6][R8.64+-0x2000] ;  /* 0xffe0000608127981 */ /* 0x000162000c1e9b00 */
[----:B------:R-:W-:Y:S01]  /*4720*/  BSSY.RECONVERGENT B2, `(.L_x_429) ;  /* 0x0000015000027945 */ /* 0x000fe20003800200 */
[----:B--2---:R-:W-:Y:S01]  /*4730*/  DSETP.GEU.AND P0, PT, |R4|, |R22|, PT ;  /* 0x400000160400722a */ /* 0x004fe20003f0e200 */
[----:B------:R-:W-:Y:S02]  /*4740*/  IMAD.MOV.U32 R16, RZ, RZ, R22 ;  /* 0x000000ffff107224 */ /* 0x000fe400078e0016 */
[----:B------:R-:W-:Y:S01]  /*4750*/  IMAD.MOV.U32 R17, RZ, RZ, R23 ;  /* 0x000000ffff117224 */ /* 0x000fe200078e0017 */
[----:B---3--:R-:W-:Y:S01]  /*4760*/  MOV R29, R7 ;  /* 0x00000007001d7202 */ /* 0x008fe20000000f00 */
[----:B------:R-:W-:-:S09]  /*4770*/  IMAD.MOV.U32 R27, RZ, RZ, R6 ;  /* 0x000000ffff1b7224 */ /* 0x000fd200078e0006 */
        /* <DEDUP_REMOVED lines=15> */
.L_x_430:
[----:B------:R-:W-:Y:S05]  /*4870*/  BSYNC.RECONVERGENT B2 ;  /* 0x0000000000027941 */ /* 0x000fea0003800200 */
.L_x_429:
[----:B------:R0:W5:Y:S04]  /*4880*/  LDG.E.64.CONSTANT R6, desc[UR6][R8.64+-0x1008] ;  /* 0xffeff80608067981 */ /* 0x000168000c1e9b00 */
[----:B------:R0:W5:Y:S02]  /*4890*/  LDG.E.64.CONSTANT R4, desc[UR6][R8.64+-0x1000] ;  /* 0xfff0000608047981 */ /* 0x000164000c1e9b00 */
[----:B-----5:R-:W-:Y:S01]  /*48a0*/  DSETP.GEU.AND P0, PT, |R16|, |R20|, PT ;  /* 0x400000141000722a */ /* 0x020fe20003f0e200 */
[----:B------:R-:W-:Y:S01]  /*48b0*/  BSSY.RECONVERGENT B2, `(.L_x_431) ;  /* 0x0000014000027945 */ /* 0x000fe20003800200 */
[----:B------:R-:W-:Y:S02]  /*48c0*/  IMAD.MOV.U32 R2, RZ, RZ, R20 ;  /* 0x000000ffff027224 */ /* 0x000fe400078e0014 */
[----:B------:R-:W-:-:S02]  /*48d0*/  IMAD.MOV.U32 R3, RZ, RZ, R21 ;  /* 0x000000ffff037224 */ /* 0x000fc400078e0015 */
        /* <DEDUP_REMOVED lines=17> */
.L_x_432:
[----:B------:R-:W-:Y:S05]  /*49f0*/  BSYNC.RECONVERGENT B2 ;  /* 0x0000000000027941 */ /* 0x000fea0003800200 */
.L_x_431:
[----:B------:R0:W5:Y:S04]  /*4a00*/  LDG.E.64.CONSTANT R16, desc[UR6][R8.64+-0x8] ;  /* 0xfffff80608107981 */ /* 0x000168000c1e9b00 */
[----:B------:R0:W5:Y:S01]  /*4a10*/  LDG.E.64.CONSTANT R18, desc[UR6][R8.64] ;  /* 0x0000000608127981 */ /* 0x000162000c1e9b00 */
[----:B------:R-:W-:Y:S01]  /*4a20*/  DSETP.GEU.AND P0, PT, |R2|, |R6|, PT ;  /* 0x400000060200722a */ /* 0x000fe20003f0e200 */
[----:B------:R-:W-:Y:S01]  /*4a30*/  BSSY.RECONVERGENT B2, `(.L_x_433) ;  /* 0x0000014000027945 */ /* 0x000fe20003800200 */
[----:B------:R-:W-:Y:S02]  /*4a40*/  IMAD.MOV.U32 R20, RZ, RZ, R6 ;  /* 0x000000ffff147224 */ /* 0x000fe400078e0006 */
[----:B------:R-:W-:Y:S02]  /*4a50*/  IMAD.MOV.U32 R21, RZ, RZ, R7 ;  /* 0x000000ffff157224 */ /* 0x000fe400078e0007 */
[----:B------:R-:W-:-:S02]  /*4a60*/  IMAD.MOV.U32 R29, RZ, RZ, R4 ;  /* 0x000000ffff1d7224 */ /* 0x000fc400078e0004 */
        /* <DEDUP_REMOVED lines=16> */
.L_x_434:
[----:B------:R-:W-:Y:S05]  /*4b70*/  BSYNC.RECONVERGENT B2 ;  /* 0x0000000000027941 */ /* 0x000fea0003800200 */
.L_x_433:
[----:B-----5:R-:W-:Y:S01]  /*4b80*/  DSETP.GEU.AND P0, PT, |R20|, |R16|, PT ;  /* 0x400000101400722a */ /* 0x020fe20003f0e200 */
[----:B------:R-:W-:Y:S01]  /*4b90*/  BSSY.RECONVERGENT B2, `(.L_x_435) ;  /* 0x0000014000027945 */ /* 0x000fe20003800200 */
[----:B------:R-:W-:Y:S02]  /*4ba0*/  IMAD.MOV.U32 R4, RZ, RZ, R16 ;  /* 0x000000ffff047224 */ /* 0x000fe400078e0010 */
[----:B------:R-:W-:Y:S02]  /*4bb0*/  IMAD.MOV.U32 R5, RZ, RZ, R17 ;  /* 0x000000ffff057224 */ /* 0x000fe400078e0011 */
[----:B------:R-:W-:Y:S02]  /*4bc0*/  IMAD.MOV.U32 R2, RZ, RZ, R18 ;  /* 0x000000ffff027224 */ /* 0x000fe400078e0012 */
[----:B------:R-:W-:-:S06]  /*4bd0*/  IMAD.MOV.U32 R3, RZ, RZ, R19 ;  /* 0x000000ffff037224 */ /* 0x000fcc00078e0013 */
        /* <DEDUP_REMOVED lines=15> */
.L_x_436:
[----:B------:R-:W-:Y:S05]  /*4cd0*/  BSYNC.RECONVERGENT B2 ;  /* 0x0000000000027941 */ /* 0x000fea0003800200 */
.L_x_435:
[----:B------:R-:W-:Y:S01]  /*4ce0*/  VIADD R12, R12, 0x400 ;  /* 0x000004000c0c7836 */ /* 0x000fe20000000000 */
[----:B------:R-:W-:Y:S01]  /*4cf0*/  IADD3 R14, P1, PT, R8, 0x4000, RZ ;  /* 0x00004000080e7810 */ /* 0x000fe20007f3e0ff */
[----:B------:R-:W-:-:S03]  /*4d00*/  VIADD R15, R15, 0x400 ;  /* 0x000004000f0f7836 */ /* 0x000fc60000000000 */
[----:B------:R-:W-:Y:S01]  /*4d10*/  ISETP.GE.AND P0, PT, R12, R13, PT ;  /* 0x0000000d0c00720c */ /* 0x000fe20003f06270 */
[----:B------:R-:W-:-:S12]  /*4d20*/  IMAD.X R17, RZ, RZ, R9, P1 ;  /* 0x000000ffff117224 */ /* 0x000fd800008e0609 */
[----:B------:R-:W-:Y:S05]  /*4d30*/  @!P0 BRA `(.L_x_437) ;  /* 0xfffffff8005c8947 */ /* 0x000fea000383ffff */
.L_x_423:
[----:B------:R-:W-:Y:S05]  /*4d40*/  BSYNC.RECONVERGENT B1 ;  /* 0x0000000000017941 */ /* 0x000fea0003800200 */
.L_x_422:
        /* <DEDUP_REMOVED lines=32> */
.L_x_439:
[----:B------:R-:W-:Y:S05]  /*4f50*/  BSYNC.RECONVERGENT B1 ;  /* 0x0000000000017941 */ /* 0x000fea0003800200 */
.L_x_438:
        /* <DEDUP_REMOVED lines=12> */
[----:B---3--:R-:W-:Y:S01]  /*5020*/  IMAD.MOV.U32 R8, RZ, RZ, R14 ;  /* 0x000000ffff087224 */ /* 0x008fe200078e000e */
[----:B------:R-:W-:Y:S01]  /*5030*/  MOV R2, R4 ;  /* 0x0000000400027202 */ /* 0x000fe20000000f00 */
[----:B----4-:R-:W-:Y:S02]  /*5040*/  IMAD.MOV.U32 R9, RZ, RZ, R13 ;  /* 0x000000ffff097224 */ /* 0x010fe400078e000d */
        /* <DEDUP_REMOVED lines=16> */
.L_x_441:
[----:B------:R-:W-:Y:S05]  /*5150*/  BSYNC.RECONVERGENT B1 ;  /* 0x0000000000017941 */ /* 0x000fea0003800200 */
.L_x_440:
[----:B------:R-:W-:Y:S01]  /*5160*/  ISETP.GT.AND P0, PT, R10, 0x1b, PT ;  /* 0x0000001b0a00780c */ /* 0x000fe20003f04270 */
[----:B0-----:R0:W0:Y:S01]  /*5170*/  SHFL.DOWN PT, R6, R2, 0x4, 0x1f ;  /* 0x08801f0002067f89 */ /* 0x00102200000e0000 */
[----:B------:R-:W-:Y:S01]  /*5180*/  BSSY.RECONVERGENT B1, `(.L_x_442) ;  /* 0x000001d000017945 */ /* 0x000fe20003800200 */
[----:B------:R-:W-:Y:S02]  /*5190*/  IMAD.MOV.U32 R11, RZ, RZ, R8 ;  /* 0x000000ffff0b7224 */ /* 0x000fe400078e0008 */
[----:B------:R0:W0:Y:S01]  /*51a0*/  SHFL.DOWN PT, R7, R3, 0x4, 0x1f ;  /* 0x08801f0003077f89 */ /* 0x00002200000e0000 */
[----:B------:R-:W-:Y:S02]  /*51b0*/  IMAD.MOV.U32 R12, RZ, RZ, R9 ;  /* 0x000000ffff0c7224 */ /* 0x000fe400078e0009 */
[----:B-1----:R-:W-:Y:S01]  /*51c0*/  IMAD.MOV.U32 R4, RZ, RZ, R2 ;  /* 0x000000ffff047224 */ /* 0x002fe200078e0002 */
[----:B----4-:R1:W4:Y:S01]  /*51d0*/  SHFL.DOWN PT, R13, R8, 0x4, 0x1f ;  /* 0x08801f00080d7f89 */ /* 0x01032200000e0000 */
[----:B--2---:R-:W-:-:S03]  /*51e0*/  IMAD.MOV.U32 R5, RZ, RZ, R3 ;  /* 0x000000ffff057224 */ /* 0x004fc600078e0003 */
[----:B---3--:R1:W2:Y:S01]  /*51f0*/  SHFL.DOWN PT, R14, R9, 0x4, 0x1f ;  /* 0x08801f00090e7f89 */ /* 0x0082a200000e0000 */
[----:B------:R-:W-:Y:S05]  /*5200*/  @P0 BRA `(.L_x_443) ;  /* 0x0000000000500947 */ /* 0x000fea0003800000 */
[----:B0-----:R-:W-:Y:S01]  /*5210*/  DSETP.GEU.AND P0, PT, |R2|, |R6|, PT ;  /* 0x400000060200722a */ /* 0x001fe20003f0e200 */
[----:B----4-:R-:W-:Y:S02]  /*5220*/  IMAD.MOV.U32 R11, RZ, RZ, R13 ;  /* 0x000000ffff0b7224 */ /* 0x010fe400078e000d */
        /* <DEDUP_REMOVED lines=18> */
.L_x_443:
[----:B------:R-:W-:Y:S05]  /*5350*/  BSYNC.RECONVERGENT B1 ;  /* 0x0000000000017941 */ /* 0x000fea0003800200 */
.L_x_442:
[----:B------:R-:W-:Y:S01]  /*5360*/  ISETP.GT.AND P0, PT, R10, 0x17, PT ;  /* 0x000000170a00780c */ /* 0x000fe20003f04270 */
[----:B0-----:R0:W3:Y:S01]  /*5370*/  SHFL.DOWN PT, R2, R4, 0x8, 0x1f ;  /* 0x09001f0004027f89 */ /* 0x0010e200000e0000 */
[----:B------:R-:W-:Y:S01]  /*5380*/  BSSY.RECONVERGENT B1, `(.L_x_444) ;  /* 0x000001d000017945 */ /* 0x000fe20003800200 */
[----:B-1----:R-:W-:Y:S02]  /*5390*/  IMAD.MOV.U32 R8, RZ, RZ, R11 ;  /* 0x000000ffff087224 */ /* 0x002fe400078e000b */
[----:B------:R0:W1:Y:S01]  /*53a0*/  SHFL.DOWN PT, R3, R5, 0x8, 0x1f ;  /* 0x09001f0005037f89 */ /* 0x00006200000e0000 */
[----:B------:R-:W-:Y:S02]  /*53b0*/  IMAD.MOV.U32 R9, RZ, RZ, R12 ;  /* 0x000000ffff097224 */ /* 0x000fe400078e000c */
[----:B------:R-:W-:Y:S01]  /*53c0*/  IMAD.MOV.U32 R6, RZ, RZ, R4 ;  /* 0x000000ffff067224 */ /* 0x000fe200078e0004 */
[----:B--2---:R0:W2:Y:S01]  /*53d0*/  SHFL.DOWN PT, R14, R11, 0x8, 0x1f ;  /* 0x09001f000b0e7f89 */ /* 0x0040a200000e0000 */
[----:B------:R-:W-:-:S03]  /*53e0*/  IMAD.MOV.U32 R7, RZ, RZ, R5 ;  /* 0x000000ffff077224 */ /* 0x000fc600078e0005 */
[----:B----4-:R0:W4:Y:S01]  /*53f0*/  SHFL.DOWN PT, R13, R12, 0x8, 0x1f ;  /* 0x09001f000c0d7f89 */ /* 0x01012200000e0000 */
[----:B------:R-:W-:Y:S05]  /*5400*/  @P0 BRA `(.L_x_445) ;  /* 0x0000000000500947 */ /* 0x000fea0003800000 */
[----:B-1-3--:R-:W-:Y:S01]  /*5410*/  DSETP.GEU.AND P0, PT, |R4|, |R2|, PT ;  /* 0x400000020400722a */ /* 0x00afe20003f0e200 */
[----:B--2---:R-:W-:Y:S01]  /*5420*/  IMAD.MOV.U32 R8, RZ, RZ, R14 ;  /* 0x000000ffff087224 */ /* 0x004fe200078e000e */
        /* <DEDUP_REMOVED lines=18> */
.L_x_445:
[----:B------:R-:W-:Y:S05]  /*5550*/  BSYNC.RECONVERGENT B1 ;  /* 0x0000000000017941 */ /* 0x000fea0003800200 */
.L_x_444:
[----:B------:R-:W-:Y:S01]  /*5560*/  ISETP.GT.AND P0, PT, R10, 0xf, PT ;  /* 0x0000000f0a00780c */ /* 0x000fe20003f04270 */
[----:B0-----:R0:W0:Y:S01]  /*5570*/  SHFL.DOWN PT, R4, R6, 0x10, 0x1f ;  /* 0x0a001f0006047f89 */ /* 0x00102200000e0000 */
[----:B------:R-:W-:Y:S01]  /*5580*/  BSSY.RECONVERGENT B1, `(.L_x_446) ;  /* 0x000001d000017945 */ /* 0x000fe20003800200 */
[----:B--2---:R-:W-:Y:S02]  /*5590*/  IMAD.MOV.U32 R14, RZ, RZ, R8 ;  /* 0x000000ffff0e7224 */ /* 0x004fe400078e0008 */
[----:B------:R2:W0:Y:S01]  /*55a0*/  SHFL.DOWN PT, R5, R7, 0x10, 0x1f ;  /* 0x0a001f0007057f89 */ /* 0x00042200000e0000 */
[----:B------:R-:W-:Y:S02]  /*55b0*/  IMAD.MOV.U32 R15, RZ, RZ, R9 ;  /* 0x000000ffff0f7224 */ /* 0x000fe400078e0009 */
[----:B---3--:R-:W-:Y:S01]  /*55c0*/  IMAD.MOV.U32 R2, RZ, RZ, R6 ;  /* 0x000000ffff027224 */ /* 0x008fe200078e0006 */
[----:B------:R2:W3:Y:S01]  /*55d0*/  SHFL.DOWN PT, R11, R8, 0x10, 0x1f ;  /* 0x0a001f00080b7f89 */ /* 0x0004e200000e0000 */
[----:B-1----:R-:W-:-:S03]  /*55e0*/  IMAD.MOV.U32 R3, RZ, RZ, R7 ;  /* 0x000000ffff037224 */ /* 0x002fc600078e0007 */
[----:B------:R2:W1:Y:S01]  /*55f0*/  SHFL.DOWN PT, R12, R9, 0x10, 0x1f ;  /* 0x0a001f00090c7f89 */ /* 0x00046200000e0000 */
[----:B------:R-:W-:Y:S05]  /*5600*/  @P0 BRA `(.L_x_447) ;  /* 0x0000000000500947 */ /* 0x000fea0003800000 */
[----:B0-----:R-:W-:Y:S01]  /*5610*/  DSETP.GEU.AND P0, PT, |R6|, |R4|, PT ;  /* 0x400000040600722a */ /* 0x001fe20003f0e200 */
[----:B---3--:R-:W-:Y:S02]  /*5620*/  IMAD.MOV.U32 R14, RZ, RZ, R11 ;  /* 0x000000ffff0e7224 */ /* 0x008fe400078e000b */
[----:B-1----:R-:W-:Y:S02]  /*5630*/  IMAD.MOV.U32 R15, RZ, RZ, R12 ;  /* 0x000000ffff0f7224 */ /* 0x002fe400078e000c */
        /* <DEDUP_REMOVED lines=17> */
.L_x_447:
[----:B------:R-:W-:Y:S05]  /*5750*/  BSYNC.RECONVERGENT B1 ;  /* 0x0000000000017941 */ /* 0x000fea0003800200 */
.L_x_446:
        /* <DEDUP_REMOVED lines=11> */
.L_x_449:
[----:B------:R-:W-:Y:S05]  /*5810*/  BSYNC.RECONVERGENT B1 ;  /* 0x0000000000017941 */ /* 0x000fea0003800200 */
.L_x_448:
        /* <DEDUP_REMOVED lines=8> */
[----:B--2---:R-:W2:Y:S04]  /*58a0*/  LDS.128 R4, [R0+0x20] ;  /* 0x0000200000047984 */ /* 0x004ea80000000c00 */
[----:B-1--4-:R1:W4:Y:S04]  /*58b0*/  LDS.64 R12, [R0+0x80] ;  /* 0x00008000000c7984 */ /* 0x0123280000000a00 */
[----:B---3--:R1:W3:Y:S01]  /*58c0*/  LDS.128 R8, [R0+0x30] ;  /* 0x0000300000087984 */ /* 0x0082e20000000c00 */
[----:B0-----:R-:W-:Y:S01]  /*58d0*/  DSETP.GEU.AND P0, PT, |R2|, |R16|, PT ;  /* 0x400000100200722a */ /* 0x001fe20003f0e200 */
[----:B------:R-:W-:-:S02]  /*58e0*/  IMAD.MOV.U32 R24, RZ, RZ, R16 ;  /* 0x000000ffff187224 */ /* 0x000fc400078e0010 */
[----:B------:R-:W-:Y:S02]  /*58f0*/  IMAD.MOV.U32 R25, RZ, RZ, R17 ;  /* 0x000000ffff197224 */ /* 0x000fe400078e0011 */
[----:B--2---:R-:W-:Y:S02]  /*5900*/  IMAD.MOV.U32 R27, RZ, RZ, R4 ;  /* 0x000000ffff1b7224 */ /* 0x004fe400078e0004 */
[----:B------:R-:W-:-:S07]  /*5910*/  IMAD.MOV.U32 R29, RZ, RZ, R5 ;  /* 0x000000ffff1d7224 */ /* 0x000fce00078e0005 */
[----:B-1-34-:R-:W-:Y:S05]  /*5920*/  @!P0 BRA `(.L_x_451) ;  /* 0x0000000000388947 */ /* 0x01afea0003800000 */
        /* <DEDUP_REMOVED lines=14> */
.L_x_451:
[----:B------:R-:W-:Y:S05]  /*5a10*/  BSYNC.RECONVERGENT B1 ;  /* 0x0000000000017941 */ /* 0x000fea0003800200 */
.L_x_450:
        /* <DEDUP_REMOVED lines=23> */
.L_x_453:
[----:B------:R-:W-:Y:S05]  /*5b90*/  BSYNC.RECONVERGENT B1 ;  /* 0x0000000000017941 */ /* 0x000fea0003800200 */
.L_x_452:
        /* <DEDUP_REMOVED lines=21> */
.L_x_455:
[----:B------:R-:W-:Y:S05]  /*5cf0*/  BSYNC.RECONVERGENT B1 ;  /* 0x0000000000017941 */ /* 0x000fea0003800200 */
.L_x_454:
        /* <DEDUP_REMOVED lines=23> */
.L_x_457:
[----:B------:R-:W-:Y:S05]  /*5e70*/  BSYNC.RECONVERGENT B1 ;  /* 0x0000000000017941 */ /* 0x000fea0003800200 */
.L_x_456:
[----:B------:R-:W-:Y:S01]  /*5e80*/  DSETP.GEU.AND P0, PT, |R14|, |R22|, PT ;  /* 0x400000160e00722a */ /* 0x000fe20003f0e200 */
[----:B------:R-:W-:Y:S01]  /*5e90*/  BSSY.RECONVERGENT B1, `(.L_x_458) ;  /* 0x0000014000017945 */ /* 0x000fe20003800200 */
[----:B------:R-:W-:Y:S01]  /*5ea0*/  MOV R2, R22 ;  /* 0x0000001600027202 */ /* 0x000fe20000000f00 */
[----:B------:R-:W-:Y:S02]  /*5eb0*/  IMAD.MOV.U32 R3, RZ, RZ, R23 ;  /* 0x000000ffff037224 */ /* 0x000fe400078e0017 */
[----:B-1----:R-:W-:Y:S02]  /*5ec0*/  IMAD.MOV.U32 R19, RZ, RZ, R8 ;  /* 0x000000ffff137224 */ /* 0x002fe400078e0008 */
        /* <DEDUP_REMOVED lines=16> */
.L_x_459:
[----:B------:R-:W-:Y:S05]  /*5fd0*/  BSYNC.RECONVERGENT B1 ;  /* 0x0000000000017941 */ /* 0x000fea0003800200 */
.L_x_458:
        /* <DEDUP_REMOVED lines=21> */
.L_x_461:
[----:B------:R-:W-:Y:S05]  /*6130*/  BSYNC.RECONVERGENT B1 ;  /* 0x0000000000017941 */ /* 0x000fea0003800200 */
.L_x_460:
        /* <DEDUP_REMOVED lines=20> */
.L_x_383:
[----:B------:R-:W-:Y:S05]  /*6280*/  BSYNC.RECONVERGENT B0 ;  /* 0x0000000000007941 */ /* 0x000fea0003800200 */
.L_x_350:
[----:B------:R-:W-:Y:S05]  /*6290*/  @P1 EXIT ;  /* 0x000000000000194d */ /* 0x000fea0003800000 */
[----:B01----:R-:W0:Y:S02]  /*62a0*/  LDC.64 R4, c[0x0][0x388] ;  /* 0x0000e200ff047b82 */ /* 0x003e240000000a00 */
[----:B0-----:R-:W-:Y:S04]  /*62b0*/  STG.E.64 desc[UR6][R4.64], R2 ;  /* 0x0000000204007986 */ /* 0x001fe8000c101b06 */
[----:B------:R-:W-:Y:S01]  /*62c0*/  STG.E.64 desc[UR6][R4.64+0x8], R14 ;  /* 0x0000080e04007986 */ /* 0x000fe2000c101b06 */
[----:B------:R-:W-:Y:S05]  /*62d0*/  EXIT ;  /* 0x000000000000794d */ /* 0x000fea0003800000 */
.L_x_462:
        /* <DEDUP_REMOVED lines=10> */
.L_x_723:


//--------------------- .text._ZN6thrust24THRUST_300001_SM_1000_NS8cuda_cub4core6detail13_kernel_agentINS1_8__reduce10DrainAgentIiEEJN3cub18CUB_300001_SM_10009GridQueueIjEEiEEEvDpT0_ --------------------------
	.section	.text._ZN6thrust24THRUST_300001_SM_1000_NS8cuda_cub4core6detail13_kernel_agentINS1_8__reduce10DrainAgentIiEEJN3cub18CUB_300001_SM_10009GridQueueIjEEiEEEvDpT0_,"ax",@progbits
	.align	128
        .global         _ZN6thrust24THRUST_300001_SM_1000_NS8cuda_cub4core6detail13_kernel_agentINS1_8__reduce10DrainAgentIiEEJN3cub18CUB_300001_SM_10009GridQueueIjEEiEEEvDpT0_
        .type           _ZN6thrust24THRUST_300001_SM_1000_NS8cuda_cub4core6detail13_kernel_agentINS1_8__reduce10DrainAgentIiEEJN3cub18CUB_300001_SM_10009GridQueueIjEEiEEEvDpT0_,@function
        .size           _ZN6thrust24THRUST_300001_SM_1000_NS8cuda_cub4core6detail13_kernel_agentINS1_8__reduce10DrainAgentIiEEJN3cub18CUB_300001_SM_10009GridQueueIjEEiEEEvDpT0_,(.L_x_724 - _ZN6thrust24THRUST_300001_SM_1000_NS8cuda_cub4core6detail13_kernel_agentINS1_8__reduce10DrainAgentIiEEJN3cub18CUB_300001_SM_10009GridQueueIjEEiEEEvDpT0_)
        .other          _ZN6thrust24THRUST_300001_SM_1000_NS8cuda_cub4core6detail13_kernel_agentINS1_8__reduce10DrainAgentIiEEJN3cub18CUB_300001_SM_10009GridQueueIjEEiEEEvDpT0_,@"STO_CUDA_ENTRY STV_DEFAULT"
_ZN6thrust24THRUST_300001_SM_1000_NS8cuda_cub4core6detail13_kernel_agentINS1_8__reduce10DrainAgentIiEEJN3cub18CUB_300001_SM_10009GridQueueIjEEiEEEvDpT0_:
.text._ZN6thrust24THRUST_300001_SM_1000_NS8cuda_cub4core6detail13_kernel_agentINS1_8__reduce10DrainAgentIiEEJN3cub18CUB_300001_SM_10009GridQueueIjEEiEEEvDpT0_:
[----:B------:R-:W-:Y:S08]  /*0000*/  LDC R1, c[0x0][0x37c] ;  /* 0x0000df00ff017b82 */ /* 0x000ff00000000800 */
[----:B------:R-:W0:Y:S01]  /*0010*/  LDC.64 R2, c[0x0][0x380] ;  /* 0x0000e000ff027b82 */ /* 0x000e220000000a00 */
[----:B------:R-:W0:Y:S07]  /*0020*/  LDCU.64 UR4, c[0x0][0x358] ;  /* 0x00006b00ff0477ac */ /* 0x000e2e0008000a00 */
[----:B------:R-:W1:Y:S01]  /*0030*/  LDC R5, c[0x0][0x388] ;  /* 0x0000e200ff057b82 */ /* 0x000e620000000800 */
[----:B0-----:R-:W-:Y:S04]  /*0040*/  STG.E desc[UR4][R2.64+0x4], RZ ;  /* 0x000004ff02007986 */ /* 0x001fe8000c101904 */
[----:B-1----:R-:W-:Y:S01]  /*0050*/  STG.E desc[UR4][R2.64], R5 ;  /* 0x0000000502007986 */ /* 0x002fe2000c101904 */
[----:B------:R-:W-:Y:S05]  /*0060*/  EXIT ;  /* 0x000000000000794d */ /* 0x000fea0003800000 */
.L_x_463:
        /* <DEDUP_REMOVED lines=9> */
.L_x_724:


//--------------------- .text._ZN6thrust24THRUST_300001_SM_1000_NS8cuda_cub4core6detail13_kernel_agentINS1_8__reduce11ReduceAgentINS0_12zip_iteratorIN4cuda3std3__45tupleIJNS0_10device_ptrIdEENS0_17counting_iteratorIlNS0_11use_defaultESF_SF_EEEEEEEPNSB_IJdlEEESJ_iNS1_9__extrema9arg_max_fIdl10ComparatorEEEEJSI_SK_iN3cub18CUB_300001_SM_100013GridEvenShareIiEENSR_9GridQueueIjEESO_EEEvDpT0_ --------------------------
	.section	.text._ZN6thrust24THRUST_300001_SM_1000_NS8cuda_cub4core6detail13_kernel_agentINS1_8__reduce11ReduceAgentINS0_12zip_iteratorIN4cuda3std3__45tupleIJNS0_10device_ptrIdEENS0_17counting_iteratorIlNS0_11use_defaultESF_SF_EEEEEEEPNSB_IJdlEEESJ_iNS1_9__extrema9arg_max_fIdl10ComparatorEEEEJSI_SK_iN3cub18CUB_300001_SM_100013GridEvenShareIiEENSR_9GridQueueIjEESO_EEEvDpT0_,"ax",@progbits
	.align	128
        .global         _ZN6thrust24THRUST_300001_SM_1000_NS8cuda_cub4core6detail13_kernel_agentINS1_8__reduce11ReduceAgentINS0_12zip_iteratorIN4cuda3std3__45tupleIJNS0_10device_ptrIdEENS0_17counting_iteratorIlNS0_11use_defaultESF_SF_EEEEEEEPNSB_IJdlEEESJ_iNS1_9__extrema9arg_max_fIdl10ComparatorEEEEJSI_SK_iN3cub18CUB_300001_SM_100013GridEvenShareIiEENSR_9GridQueueIjEESO_EEEvDpT0_
        .type           _ZN6thrust24THRUST_300001_SM_1000_NS8cuda_cub4core6detail13_kernel_agentINS1_8__reduce11ReduceAgentINS0_12zip_iteratorIN4cuda3std3__45tupleIJNS0_10device_ptrIdEENS0_17counting_iteratorIlNS0_11use_defaultESF_SF_EEEEEEEPNSB_IJdlEEESJ_iNS1_9__extrema9arg_max_fIdl10ComparatorEEEEJSI_SK_iN3cub18CUB_300001_SM_100013GridEvenShareIiEENSR_9GridQueueIjEESO_EEEvDpT0_,@function
        .size           _ZN6thrust24THRUST_300001_SM_1000_NS8cuda_cub4core6detail13_kernel_agentINS1_8__reduce11ReduceAgentINS0_12zip_iteratorIN4cuda3std3__45tupleIJNS0_10device_ptrIdEENS0_17counting_iteratorIlNS0_11use_defaultESF_SF_EEEEEEEPNSB_IJdlEEESJ_iNS1_9__extrema9arg_max_fIdl10ComparatorEEEEJSI_SK_iN3cub18CUB_300001_SM_100013GridEvenShareIiEENSR_9GridQueueIjEESO_EEEvDpT0_,(.L_x_725 - _ZN6thrust24THRUST_300001_SM_1000_NS8cuda_cub4core6detail13_kernel_agentINS1_8__reduce11ReduceAgentINS0_12zip_iteratorIN4cuda3std3__45tupleIJNS0_10device_ptrIdEENS0_17counting_iteratorIlNS0_11use_defaultESF_SF_EEEEEEEPNSB_IJdlEEESJ_iNS1_9__extrema9arg_max_fIdl10ComparatorEEEEJSI_SK_iN3cub18CUB_300001_SM_100013GridEvenShareIiEENSR_9GridQueueIjEESO_EEEvDpT0_)
        .other          _ZN6thrust24THRUST_300001_SM_1000_NS8cuda_cub4core6detail13_kernel_agentINS1_8__reduce11ReduceAgentINS0_12zip_iteratorIN4cuda3std3__45tupleIJNS0_10device_ptrIdEENS0_17counting_iteratorIlNS0_11use_defaultESF_SF_EEEEEEEPNSB_IJdlEEESJ_iNS1_9__extrema9arg_max_fIdl10ComparatorEEEEJSI_SK_iN3cub18CUB_300001_SM_100013GridEvenShareIiEENSR_9GridQueueIjEESO_EEEvDpT0_,@"STO_CUDA_ENTRY STV_DEFAULT"
_ZN6thrust24THRUST_300001_SM_1000_NS8cuda_cub4core6detail13_kernel_agentINS1_8__reduce11ReduceAgentINS0_12zip_iteratorIN4cuda3std3__45tupleIJNS0_10device_ptrIdEENS0_17counting_iteratorIlNS0_11use_defaultESF_SF_EEEEEEEPNSB_IJdlEEESJ_iNS1_9__extrema9arg_max_fIdl10ComparatorEEEEJSI_SK_iN3cub18CUB_300001_SM_100013GridEvenShareIiEENSR_9GridQueueIjEESO_EEEvDpT0_:
.text._ZN6thrust24THRUST_300001_SM_1000_NS8cuda_cub4core6detail13_kernel_agentINS1_8__reduce11ReduceAgentINS0_12zip_iteratorIN4cuda3std3__45tupleIJNS0_10device_ptrIdEENS0_17counting_iteratorIlNS0_11use_defaultESF_SF_EEEEEEEPNSB_IJdlEEESJ_iNS1_9__extrema9arg_max_fIdl10ComparatorEEEEJSI_SK_iN3cub18CUB_300001_SM_100013GridEvenShareIiEENSR_9GridQueueIjEESO_EEEvDpT0_:
[----:B------:R-:W-:Y:S01]  /*0000*/  LDC R1, c[0x0][0x37c] ;  /* 0x0000df00ff017b82 */ /* 0x000fe20000000800 */
[----:B------:R-:W0:Y:S01]  /*0010*/  S2R R0, SR_CTAID.X ;  /* 0x0000000000007919 */ /* 0x000e220000002500 */
[----:B------:R-:W1:Y:S01]  /*0020*/  LDCU UR4, c[0x0][0x398] ;  /* 0x00007300ff0477ac */ /* 0x000e620008000800 */
[----:B------:R-:W-:Y:S01]  /*0030*/  BSSY.RECONVERGENT B0, `(.L_x_464) ;  /* 0x000066d000007945 */ /* 0x000fe20003800200 */
[----:B------:R-:W2:Y:S01]  /*0040*/  LDCU UR6, c[0x0][0x370] ;  /* 0x00006e00ff0677ac */ /* 0x000ea20008000800 */
[----:B------:R-:W3:Y:S01]  /*0050*/  LDCU.64 UR10, c[0x0][0x358] ;  /* 0x00006b00ff0a77ac */ /* 0x000ee20008000a00 */
[----:B-1----:R-:W-:Y:S01]  /*0060*/  IMAD.U32 R7, RZ, RZ, UR4 ;  /* 0x00000004ff077e24 */ /* 0x002fe2000f8e00ff */
[----:B--2---:R-:W-:Y:S01]  /*0070*/  UIMAD UR6, UR6, 0x500, URZ ;  /* 0x00000500060678a4 */ /* 0x004fe2000f8e02ff */
[----:B0-----:R-:W-:-:S04]  /*0080*/  IMAD R10, R0, 0x500, RZ ;  /* 0x00000500000a7824 */ /* 0x001fc800078e02ff */
[----:B------:R-:W-:-:S05]  /*0090*/  VIADD R2, R10, 0x500 ;  /* 0x000005000a027836 */ /* 0x000fca0000000000 */
[----:B------:R-:W-:-:S13]  /*00a0*/  ISETP.GT.AND P0, PT, R2, R7, PT ;  /* 0x000000070200720c */ /* 0x000fda0003f04270 */
[----:B---3--:R-:W-:Y:S05]  /*00b0*/  @!P0 BRA `(.L_x_465) ;  /* 0x0000003800d08947 */ /* 0x008fea0003800000 */
[----:B------:R-:W0:Y:S01]  /*00c0*/  S2R R5, SR_TID.X ;  /* 0x0000000000057919 */ /* 0x000e220000002100 */
[----:B------:R-:W-:Y:S01]  /*00d0*/  IMAD.IADD R4, R7, 0x1, -R10 ;  /* 0x0000000107047824 */ /* 0x000fe200078e0a0a */
[----:B------:R-:W1:Y:S01]  /*00e0*/  LDCU.64 UR6, c[0x0][0x388] ;  /* 0x00007100ff0677ac */ /* 0x000e620008000a00 */
[----:B------:R-:W-:Y:S01]  /*00f0*/  BSSY.RECONVERGENT B1, `(.L_x_466) ;  /* 0x0000010000017945 */ /* 0x000fe20003800200 */
[----:B------:R-:W-:Y:S01]  /*0100*/  IMAD.MOV.U32 R8, RZ, RZ, RZ ;  /* 0x000000ffff087224 */ /* 0x000fe200078e00ff */
[----:B------:R-:W-:Y:S01]  /*0110*/  CS2R R2, SRZ ;  /* 0x0000000000027805 */ /* 0x000fe2000001ff00 */
[----:B------:R-:W2:Y:S01]  /*0120*/  LDCU.64 UR8, c[0x0][0x388] ;  /* 0x00007100ff0877ac */ /* 0x000ea20008000a00 */
[----:B------:R-:W-:Y:S01]  /*0130*/  IMAD.MOV.U32 R6, RZ, RZ, RZ ;  /* 0x000000ffff067224 */ /* 0x000fe200078e00ff */
[----:B0-----:R-:W-:Y:S01]  /*0140*/  ISETP.GE.AND P0, PT, R5, R4, PT ;  /* 0x000000040500720c */ /* 0x001fe20003f06270 */
[----:B------:R-:W-:-:S12]  /*0150*/  IMAD.MOV.U32 R9, RZ, RZ, R5 ;  /* 0x000000ffff097224 */ /* 0x000fd800078e0005 */
[----:B-12---:R-:W-:Y:S05]  /*0160*/  @P0 BRA `(.L_x_467) ;  /* 0x0000000000200947 */ /* 0x006fea0003800000 */
[----:B------:R-:W0:Y:S01]  /*0170*/  LDC.64 R2, c[0x0][0x380] ;  /* 0x0000e000ff027b82 */ /* 0x000e220000000a00 */
[----:B------:R-:W-:Y:S01]  /*0180*/  IMAD.IADD R11, R10, 0x1, R5 ;  /* 0x000000010a0b7824 */ /* 0x000fe200078e0205 */
[----:B------:R-:W1:Y:S03]  /*0190*/  LDCU.64 UR4, c[0x0][0x388] ;  /* 0x00007100ff0477ac */ /* 0x000e660008000a00 */
[----:B0-----:R-:W-:-:S06]  /*01a0*/  IMAD.WIDE R2, R11, 0x8, R2 ;  /* 0x000000080b027825 */ /* 0x001fcc00078e0202 */
[----:B------:R-:W5:Y:S01]  /*01b0*/  LDG.E.64 R2, desc[UR10][R2.64] ;  /* 0x0000000a02027981 */ /* 0x000f62000c1e1b00 */
[----:B-1----:R-:W-:Y:S01]  /*01c0*/  IADD3 R8, P0, PT, R11, UR4, RZ ;  /* 0x000000040b087c10 */ /* 0x002fe2000ff1e0ff */
[----:B------:R-:W-:-:S03]  /*01d0*/  VIADD R9, R5, 0x100 ;  /* 0x0000010005097836 */ /* 0x000fc60000000000 */
[----:B------:R-:W-:-:S09]  /*01e0*/  LEA.HI.X.SX32 R6, R11, UR5, 0x1, P0 ;  /* 0x000000050b067c11 */ /* 0x000fd200080f0eff */
.L_x_467:
[----:B------:R-:W-:Y:S05]  /*01f0*/  BSYNC.RECONVERGENT B1 ;  /* 0x0000000000017941 */ /* 0x000fea0003800200 */
.L_x_466:
        /* <DEDUP_REMOVED lines=9> */
[----:B------:R-:W0:Y:S01]  /*0290*/  LDC.64 R12, c[0x0][0x380] ;  /* 0x0000e000ff0c7b82 */ /* 0x000e220000000a00 */
[----:B------:R-:W-:Y:S01]  /*02a0*/  LEA.HI R7, R18, 0x1, RZ, 0x18 ;  /* 0x0000000112077811 */ /* 0x000fe200078fc0ff */
[----:B------:R-:W-:-:S03]  /*02b0*/  IMAD.IADD R11, R10, 0x1, R9 ;  /* 0x000000010a0b7824 */ /* 0x000fc600078e0209 */
[----:B------:R-:W-:-:S05]  /*02c0*/  LOP3.LUT R7, R7, 0x3, RZ, 0xc0, !PT ;  /* 0x0000000307077812 */ /* 0x000fca00078ec0ff */
[----:B------:R-:W-:-:S07]  /*02d0*/  IMAD.MOV R7, RZ, RZ, -R7 ;  /* 0x000000ffff077224 */ /* 0x000fce00078e0a07 */
.L_x_474:
[----:B0-----:R-:W-:-:S06]  /*02e0*/  IMAD.WIDE R14, R11, 0x8, R12 ;  /* 0x000000080b0e7825 */ /* 0x001fcc00078e020c */
[----:B------:R-:W2:Y:S01]  /*02f0*/  LDG.E.64 R14, desc[UR10][R14.64] ;  /* 0x0000000a0e0e7981 */ /* 0x000ea2000c1e1b00 */
[----:B------:R-:W-:Y:S01]  /*0300*/  IADD3 R22, P1, PT, R11, UR6, RZ ;  /* 0x000000060b167c10 */ /* 0x000fe2000ff3e0ff */
[----:B------:R-:W-:Y:S01]  /*0310*/  VIADD R7, R7, 0x1 ;  /* 0x0000000107077836 */ /* 0x000fe20000000000 */
[----:B------:R-:W-:Y:S01]  /*0320*/  BSSY.RECONVERGENT B3, `(.L_x_472) ;  /* 0x000001b000037945 */ /* 0x000fe20003800200 */
[----:B------:R-:W-:Y:S01]  /*0330*/  IMAD.MOV.U32 R19, RZ, RZ, R8 ;  /* 0x000000ffff137224 */ /* 0x000fe200078e0008 */
[----:B------:R-:W-:Y:S01]  /*0340*/  LEA.HI.X.SX32 R21, R11, UR7, 0x1, P1 ;  /* 0x000000070b157c11 */ /* 0x000fe200088f0eff */
[----:B------:R-:W-:Y:S01]  /*0350*/  IMAD.MOV.U32 R20, RZ, RZ, R6 ;  /* 0x000000ffff147224 */ /* 0x000fe200078e0006 */
[----:B------:R-:W-:Y:S01]  /*0360*/  ISETP.NE.AND P2, PT, R7, RZ, PT ;  /* 0x000000ff0700720c */ /* 0x000fe20003f45270 */
[----:B-----5:R-:W-:Y:S02]  /*0370*/  IMAD.MOV.U32 R16, RZ, RZ, R2 ;  /* 0x000000ffff107224 */ /* 0x020fe400078e0002 */
[----:B------:R-:W-:-:S02]  /*0380*/  IMAD.MOV.U32 R17, RZ, RZ, R3 ;  /* 0x000000ffff117224 */ /* 0x000fc400078e0003 */
[----:B------:R-:W-:Y:S02]  /*0390*/  IMAD.MOV.U32 R8, RZ, RZ, R22 ;  /* 0x000000ffff087224 */ /* 0x000fe400078e0016 */
        /* <DEDUP_REMOVED lines=19> */
.L_x_473:
[----:B------:R-:W-:Y:S05]  /*04d0*/  BSYNC.RECONVERGENT B3 ;  /* 0x0000000000037941 */ /* 0x000fea0003800200 */
.L_x_472:
[----:B------:R-:W-:Y:S02]  /*04e0*/  VIADD R9, R9, 0x100 ;  /* 0x0000010009097836 */ /* 0x000fe40000000000 */
[----:B------:R-:W-:Y:S01]  /*04f0*/  VIADD R11, R11, 0x100 ;  /* 0x000001000b0b7836 */ /* 0x000fe20000000000 */
[----:B------:R-:W-:Y:S06]  /*0500*/  @P2 BRA `(.L_x_474) ;  /* 0xfffffffc00742947 */ /* 0x000fec000383ffff */
.L_x_471:
[----:B------:R-:W-:Y:S05]  /*0510*/  BSYNC.RECONVERGENT B2 ;  /* 0x0000000000027941 */ /* 0x000fea0003800200 */
.L_x_470:
[----:B------:R-:W-:-:S13]  /*0520*/  ISETP.GE.U32.AND P0, PT, R18, 0x300, PT ;  /* 0x000003001200780c */ /* 0x000fda0003f06070 */
[----:B------:R-:W-:Y:S05]  /*0530*/  @!P0 BRA `(.L_x_469) ;  /* 0x0000000400cc8947 */ /* 0x000fea0003800000 */
[----:B------:R-:W0:Y:S01]  /*0540*/  LDC.64 R12, c[0x0][0x380] ;  /* 0x0000e000ff0c7b82 */ /* 0x000e220000000a00 */
[----:B------:R-:W-:-:S04]  /*0550*/  IMAD.IADD R7, R10, 0x1, R9 ;  /* 0x000000010a077824 */ /* 0x000fc800078e0209 */
[C---:B------:R-:W-:Y:S02]  /*0560*/  VIADD R27, R7.reuse, 0x100 ;  /* 0x00000100071b7836 */ /* 0x040fe40000000000 */
[C---:B------:R-:W-:Y:S02]  /*0570*/  VIADD R26, R7.reuse, 0x200 ;  /* 0x00000200071a7836 */ /* 0x040fe40000000000 */
[----:B------:R-:W-:Y:S01]  /*0580*/  VIADD R25, R7, 0x300 ;  /* 0x0000030007197836 */ /* 0x000fe20000000000 */
[----:B0-----:R-:W-:-:S05]  /*0590*/  IADD3 R10, P0, PT, R12, 0x1000, RZ ;  /* 0x000010000c0a7810 */ /* 0x001fca0007f1e0ff */
[----:B------:R-:W-:-:S08]  /*05a0*/  IMAD.X R11, RZ, RZ, R13, P0 ;  /* 0x000000ffff0b7224 */ /* 0x000fd000000e060d */
.L_x_483:
[----:B------:R-:W-:-:S05]  /*05b0*/  IMAD.WIDE R22, R7, 0x8, R10 ;  /* 0x0000000807167825 */ /* 0x000fca00078e020a */
[----:B------:R-:W2:Y:S04]  /*05c0*/  LDG.E.64 R20, desc[UR10][R22.64+-0x1000] ;  /* 0xfff0000a16147981 */ /* 0x000ea8000c1e1b00 */
[----:B-----5:R0:W5:Y:S04]  /*05d0*/  LDG.E.64 R16, desc[UR10][R22.64+-0x800] ;  /* 0xfff8000a16107981 */ /* 0x020168000c1e1b00 */
[----:B------:R0:W5:Y:S04]  /*05e0*/  LDG.E.64 R14, desc[UR10][R22.64] ;  /* 0x0000000a160e7981 */ /* 0x000168000c1e1b00 */
[----:B------:R0:W5:Y:S01]  /*05f0*/  LDG.E.64 R12, desc[UR10][R22.64+0x800] ;  /* 0x0008000a160c7981 */ /* 0x000162000c1e1b00 */
[C---:B------:R-:W-:Y:S01]  /*0600*/  IADD3 R29, P1, PT, R7.reuse, UR8, RZ ;  /* 0x00000008071d7c10 */ /* 0x040fe2000ff3e0ff */
[----:B------:R-:W-:Y:S03]  /*0610*/  BSSY.RECONVERGENT B2, `(.L_x_475) ;  /* 0x0000016000027945 */ /* 0x000fe60003800200 */
[----:B------:R-:W-:Y:S01]  /*0620*/  LEA.HI.X.SX32 R31, R7, UR9, 0x1, P1 ;  /* 0x00000009071f7c11 */ /* 0x000fe200088f0eff */
[----:B------:R-:W-:-:S03]  /*0630*/  IMAD.MOV.U32 R24, RZ, RZ, R29 ;  /* 0x000000ffff187224 */ /* 0x000fc600078e001d */
[----:B------:R-:W-:Y:S01]  /*0640*/  MOV R28, R31 ;  /* 0x0000001f001c7202 */ /* 0x000fe20000000f00 */
        /* <DEDUP_REMOVED lines=18> */
.L_x_476:
[----:B------:R-:W-:Y:S05]  /*0770*/  BSYNC.RECONVERGENT B2 ;  /* 0x0000000000027941 */ /* 0x000fea0003800200 */
.L_x_475:
[----:B-----5:R-:W-:Y:S01]  /*0780*/  DSETP.GEU.AND P0, PT, |R18|, |R16|, PT ;  /* 0x400000101200722a */ /* 0x020fe20003f0e200 */
[C---:B------:R-:W-:Y:S01]  /*0790*/  IADD3 R21, P1, PT, R27.reuse, UR8, RZ ;  /* 0x000000081b157c10 */ /* 0x040fe2000ff3e0ff */
[----:B------:R-:W-:Y:S01]  /*07a0*/  BSSY.RECONVERGENT B2, `(.L_x_477) ;  /* 0x0000015000027945 */ /* 0x000fe20003800200 */
[----:B------:R-:W-:Y:S02]  /*07b0*/  IMAD.MOV.U32 R2, RZ, RZ, R16 ;  /* 0x000000ffff027224 */ /* 0x000fe400078e0010 */
[----:B------:R-:W-:Y:S01]  /*07c0*/  LEA.HI.X.SX32 R23, R27, UR9, 0x1, P1 ;  /* 0x000000091b177c11 */ /* 0x000fe200088f0eff */
[----:B------:R-:W-:Y:S02]  /*07d0*/  IMAD.MOV.U32 R6, RZ, RZ, R21 ;  /* 0x000000ffff067224 */ /* 0x000fe400078e0015 */
[----:B------:R-:W-:Y:S02]  /*07e0*/  IMAD.MOV.U32 R3, RZ, RZ, R17 ;  /* 0x000000ffff037224 */ /* 0x000fe400078e0011 */
[----:B------:R-:W-:-:S04]  /*07f0*/  IMAD.MOV.U32 R8, RZ, RZ, R23 ;  /* 0x000000ffff087224 */ /* 0x000fc800078e0017 */
        /* <DEDUP_REMOVED lines=15> */
.L_x_478:
[----:B------:R-:W-:Y:S05]  /*08f0*/  BSYNC.RECONVERGENT B2 ;  /* 0x0000000000027941 */ /* 0x000fea0003800200 */
.L_x_477:
[----:B------:R-:W-:Y:S01]  /*0900*/  DSETP.GEU.AND P0, PT, |R2|, |R14|, PT ;  /* 0x4000000e0200722a */ /* 0x000fe20003f0e200 */
[C---:B------:R-:W-:Y:S01]  /*0910*/  IADD3 R21, P1, PT, R26.reuse, UR8, RZ ;  /* 0x000000081a157c10 */ /* 0x040fe2000ff3e0ff */
[----:B------:R-:W-:Y:S01]  /*0920*/  BSSY.RECONVERGENT B2, `(.L_x_479) ;  /* 0x0000016000027945 */ /* 0x000fe20003800200 */
[----:B------:R-:W-:Y:S01]  /*0930*/  IADD3 R29, P2, PT, R25, UR8, RZ ;  /* 0x00000008191d7c10 */ /* 0x000fe2000ff5e0ff */
[----:B------:R-:W-:Y:S01]  /*0940*/  IMAD.MOV.U32 R16, RZ, RZ, R14 ;  /* 0x000000ffff107224 */ /* 0x000fe200078e000e */
        /* <DEDUP_REMOVED lines=19> */
.L_x_480:
[----:B------:R-:W-:Y:S05]  /*0a80*/  BSYNC.RECONVERGENT B2 ;  /* 0x0000000000027941 */ /* 0x000fea0003800200 */
.L_x_479:
[----:B------:R-:W-:Y:S01]  /*0a90*/  DSETP.GEU.AND P0, PT, |R16|, |R12|, PT ;  /* 0x4000000c1000722a */ /* 0x000fe20003f0e200 */
[----:B------:R-:W-:Y:S01]  /*0aa0*/  LEA.HI.X.SX32 R14, R25, UR9, 0x1, P2 ;  /* 0x00000009190e7c11 */ /* 0x000fe200090f0eff */
[----:B------:R-:W-:Y:S01]  /*0ab0*/  BSSY.RECONVERGENT B2, `(.L_x_481) ;  /* 0x0000014000027945 */ /* 0x000fe20003800200 */
[----:B------:R-:W-:Y:S02]  /*0ac0*/  IMAD.MOV.U32 R8, RZ, RZ, R29 ;  /* 0x000000ffff087224 */ /* 0x000fe400078e001d */
[----:B------:R-:W-:Y:S02]  /*0ad0*/  IMAD.MOV.U32 R2, RZ, RZ, R12 ;  /* 0x000000ffff027224 */ /* 0x000fe400078e000c */
[----:B------:R-:W-:Y:S02]  /*0ae0*/  IMAD.MOV.U32 R6, RZ, RZ, R14 ;  /* 0x000000ffff067224 */ /* 0x000fe400078e000e */
[----:B------:R-:W-:-:S05]  /*0af0*/  IMAD.MOV.U32 R3, RZ, RZ, R13 ;  /* 0x000000ffff037224 */ /* 0x000fca00078e000d */
        /* <DEDUP_REMOVED lines=15> */
.L_x_482:
[----:B------:R-:W-:Y:S05]  /*0bf0*/  BSYNC.RECONVERGENT B2 ;  /* 0x0000000000027941 */ /* 0x000fea0003800200 */
.L_x_481:
[----:B------:R-:W-:Y:S02]  /*0c00*/  VIADD R9, R9, 0x400 ;  /* 0x0000040009097836 */ /* 0x000fe40000000000 */
[----:B------:R-:W-:Y:S02]  /*0c10*/  VIADD R27, R27, 0x400 ;  /* 0x000004001b1b7836 */ /* 0x000fe40000000000 */
[----:B------:R-:W-:Y:S01]  /*0c20*/  VIADD R26, R26, 0x400 ;  /* 0x000004001a1a7836 */ /* 0x000fe20000000000 */
[----:B------:R-:W-:Y:S01]  /*0c30*/  ISETP.GE.AND P0, PT, R9, R4, PT ;  /* 0x000000040900720c */ /* 0x000fe20003f06270 */
[----:B------:R-:W-:Y:S02]  /*0c40*/  VIADD R25, R25, 0x400 ;  /* 0x0000040019197836 */ /* 0x000fe40000000000 */
[----:B------:R-:W-:-:S10]  /*0c50*/  VIADD R7, R7, 0x400 ;  /* 0x0000040007077836 */ /* 0x000fd40000000000 */
[----:B------:R-:W-:Y:S05]  /*0c60*/  @!P0 BRA `(.L_x_483) ;  /* 0xfffffff800508947 */ /* 0x000fea000383ffff */
.L_x_469:
[----:B------:R-:W-:Y:S05]  /*0c70*/  BSYNC.RECONVERGENT B1 ;  /* 0x0000000000017941 */ /* 0x000fea0003800200 */
.L_x_468:
        /* <DEDUP_REMOVED lines=34> */
.L_x_486:
[----:B------:R-:W-:Y:S05]  /*0ea0*/  BSYNC.RECONVERGENT B1 ;  /* 0x0000000000017941 */ /* 0x000fea0003800200 */
.L_x_485:
        /* <DEDUP_REMOVED lines=31> */
.L_x_488:
[----:B------:R-:W-:Y:S05]  /*10a0*/  BSYNC.RECONVERGENT B1 ;  /* 0x0000000000017941 */ /* 0x000fea0003800200 */
.L_x_487:
[----:B------:R-:W-:Y:S01]  /*10b0*/  ISETP.GT.AND P0, PT, R15, 0x1b, PT ;  /* 0x0000001b0f00780c */ /* 0x000fe20003f04270 */
[----:B---3--:R3:W3:Y:S01]  /*10c0*/  SHFL.DOWN PT, R8, R2, 0x4, 0x1f ;  /* 0x08801f0002087f89 */ /* 0x0086e200000e0000 */
[----:B------:R-:W-:Y:S01]  /*10d0*/  BSSY.RECONVERGENT B1, `(.L_x_489) ;  /* 0x000001d000017945 */ /* 0x000fe20003800200 */
[----:B0-----:R-:W-:Y:S01]  /*10e0*/  MOV R11, R4 ;  /* 0x00000004000b7202 */ /* 0x001fe20000000f00 */
[----:B------:R-:W-:Y:S01]  /*10f0*/  IMAD.MOV.U32 R12, RZ, RZ, R13 ;  /* 0x000000ffff0c7224 */ /* 0x000fe200078e000d */
[----:B------:R0:W0:Y:S01]  /*1100*/  SHFL.DOWN PT, R9, R3, 0x4, 0x1f ;  /* 0x08801f0003097f89 */ /* 0x00002200000e0000 */
[----:B-1----:R-:W-:Y:S02]  /*1110*/  IMAD.MOV.U32 R6, RZ, RZ, R2 ;  /* 0x000000ffff067224 */ /* 0x002fe400078e0002 */
[----:B--2---:R-:W-:Y:S01]  /*1120*/  IMAD.MOV.U32 R7, RZ, RZ, R3 ;  /* 0x000000ffff077224 */ /* 0x004fe200078e0003 */
[----:B----4-:R1:W2:Y:S04]  /*1130*/  SHFL.DOWN PT, R17, R4, 0x4, 0x1f ;  /* 0x08801f0004117f89 */ /* 0x0102a800000e0000 */
[----:B------:R1:W4:Y:S01]  /*1140*/  SHFL.DOWN PT, R10, R13, 0x4, 0x1f ;  /* 0x08801f000d0a7f89 */ /* 0x00032200000e0000 */
        /* <DEDUP_REMOVED lines=21> */
.L_x_490:
[----:B------:R-:W-:Y:S05]  /*12a0*/  BSYNC.RECONVERGENT B1 ;  /* 0x0000000000017941 */ /* 0x000fea0003800200 */
.L_x_489:
[----:B------:R-:W-:Y:S01]  /*12b0*/  ISETP.GT.AND P0, PT, R15, 0x17, PT ;  /* 0x000000170f00780c */ /* 0x000fe20003f04270 */
[----:B---3--:R3:W2:Y:S01]  /*12c0*/  SHFL.DOWN PT, R8, R6, 0x8, 0x1f ;  /* 0x09001f0006087f89 */ /* 0x0086a200000e0000 */
[----:B------:R-:W-:Y:S01]  /*12d0*/  BSSY.RECONVERGENT B1, `(.L_x_491) ;  /* 0x000001d000017945 */ /* 0x000fe20003800200 */
[----:B-1----:R-:W-:Y:S02]  /*12e0*/  IMAD.MOV.U32 R4, RZ, RZ, R11 ;  /* 0x000000ffff047224 */ /* 0x002fe400078e000b */
[----:B0-----:R3:W0:Y:S01]  /*12f0*/  SHFL.DOWN PT, R9, R7, 0x8, 0x1f ;  /* 0x09001f0007097f89 */ /* 0x00162200000e0000 */
[----:B----4-:R-:W-:Y:S02]  /*1300*/  IMAD.MOV.U32 R10, RZ, RZ, R12 ;  /* 0x000000ffff0a7224 */ /* 0x010fe400078e000c */
[----:B------:R-:W-:Y:S01]  /*1310*/  IMAD.MOV.U32 R2, RZ, RZ, R6 ;  /* 0x000000ffff027224 */ /* 0x000fe200078e0006 */
[----:B------:R3:W1:Y:S01]  /*1320*/  SHFL.DOWN PT, R14, R11, 0x8, 0x1f ;  /* 0x09001f000b0e7f89 */ /* 0x00066200000e0000 */
[----:B------:R-:W-:-:S03]  /*1330*/  IMAD.MOV.U32 R3, RZ, RZ, R7 ;  /* 0x000000ffff037224 */ /* 0x000fc600078e0007 */
[----:B------:R3:W4:Y:S01]  /*1340*/  SHFL.DOWN PT, R13, R12, 0x8, 0x1f ;  /* 0x09001f000c0d7f89 */ /* 0x00072200000e0000 */
[----:B------:R-:W-:Y:S05]  /*1350*/  @P0 BRA `(.L_x_492) ;  /* 0x0000000000500947 */ /* 0x000fea0003800000 */
[----:B0-2---:R-:W-:Y:S01]  /*1360*/  DSETP.GEU.AND P0, PT, |R6|, |R8|, PT ;  /* 0x400000080600722a */ /* 0x005fe20003f0e200 */
[----:B-1----:R-:W-:Y:S02]  /*1370*/  IMAD.MOV.U32 R4, RZ, RZ, R14 ;  /* 0x000000ffff047224 */ /* 0x002fe400078e000e */
        /* <DEDUP_REMOVED lines=18> */
.L_x_492:
[----:B------:R-:W-:Y:S05]  /*14a0*/  BSYNC.RECONVERGENT B1 ;  /* 0x0000000000017941 */ /* 0x000fea0003800200 */
.L_x_491:
[----:B------:R-:W-:Y:S01]  /*14b0*/  ISETP.GT.AND P0, PT, R15, 0xf, PT ;  /* 0x0000000f0f00780c */ /* 0x000fe20003f04270 */
[----:B---3--:R3:W1:Y:S01]  /*14c0*/  SHFL.DOWN PT, R6, R2, 0x10, 0x1f ;  /* 0x0a001f0002067f89 */ /* 0x00866200000e0000 */
[----:B------:R-:W-:Y:S01]  /*14d0*/  BSSY.RECONVERGENT B1, `(.L_x_493) ;  /* 0x000001d000017945 */ /* 0x000fe20003800200 */
[----:B--2---:R-:W-:Y:S02]  /*14e0*/  IMAD.MOV.U32 R17, RZ, RZ, R4 ;  /* 0x000000ffff117224 */ /* 0x004fe400078e0004 */
[----:B------:R3:W2:Y:S01]  /*14f0*/  SHFL.DOWN PT, R7, R3, 0x10, 0x1f ;  /* 0x0a001f0003077f89 */ /* 0x0006a200000e0000 */
[----:B------:R-:W-:Y:S02]  /*1500*/  IMAD.MOV.U32 R19, RZ, RZ, R10 ;  /* 0x000000ffff137224 */ /* 0x000fe400078e000a */
[----:B------:R-:W-:Y:S01]  /*1510*/  IMAD.MOV.U32 R12, RZ, RZ, R2 ;  /* 0x000000ffff0c7224 */ /* 0x000fe200078e0002 */
[----:B0-----:R3:W0:Y:S01]  /*1520*/  SHFL.DOWN PT, R9, R4, 0x10, 0x1f ;  /* 0x0a001f0004097f89 */ /* 0x00162200000e0000 */
[----:B----4-:R-:W-:-:S03]  /*1530*/  IMAD.MOV.U32 R13, RZ, RZ, R3 ;  /* 0x000000ffff0d7224 */ /* 0x010fc600078e0003 */
[----:B------:R3:W4:Y:S01]  /*1540*/  SHFL.DOWN PT, R11, R10, 0x10, 0x1f ;  /* 0x0a001f000a0b7f89 */ /* 0x00072200000e0000 */
[----:B------:R-:W-:Y:S05]  /*1550*/  @P0 BRA `(.L_x_494) ;  /* 0x0000000000500947 */ /* 0x000fea0003800000 */
[----:B-12---:R-:W-:Y:S01]  /*1560*/  DSETP.GEU.AND P0, PT, |R2|, |R6|, PT ;  /* 0x400000060200722a */ /* 0x006fe20003f0e200 */
[----:B0-----:R-:W-:Y:S01]  /*1570*/  IMAD.MOV.U32 R17, RZ, RZ, R9 ;  /* 0x000000ffff117224 */ /* 0x001fe200078e0009 */
        /* <DEDUP_REMOVED lines=18> */
.L_x_494:
[----:B------:R-:W-:Y:S05]  /*16a0*/  BSYNC.RECONVERGENT B1 ;  /* 0x0000000000017941 */ /* 0x000fea0003800200 */
.L_x_493:
[----:B------:R-:W-:Y:S01]  /*16b0*/  ISETP.NE.AND P0, PT, R15, RZ, PT ;  /* 0x000000ff0f00720c */ /* 0x000fe20003f05270 */
[----:B------:R-:W-:-:S12]  /*16c0*/  BSSY.RECONVERGENT B1, `(.L_x_495) ;  /* 0x000000b000017945 */ /* 0x000fd80003800200 */
[----:B------:R-:W-:Y:S05]  /*16d0*/  @P0 BRA `(.L_x_496) ;  /* 0x0000000000240947 */ /* 0x000fea0003800000 */
[----:B---3--:R-:W3:Y:S01]  /*16e0*/  S2R R4, SR_CgaCtaId ;  /* 0x0000000000047919 */ /* 0x008ee20000008800 */
[----:B------:R-:W-:Y:S01]  /*16f0*/  MOV R3, 0x400 ;  /* 0x0000040000037802 */ /* 0x000fe20000000f00 */
[----:B------:R-:W-:Y:S01]  /*1700*/  IMAD.MOV.U32 R18, RZ, RZ, R17 ;  /* 0x000000ffff127224 */ /* 0x000fe200078e0011 */
[----:B------:R-:W-:-:S04]  /*1710*/  SHF.R.U32.HI R2, RZ, 0x1, R5 ;  /* 0x00000001ff027819 */ /* 0x000fc80000011605 */
[----:B------:R-:W-:Y:S02]  /*1720*/  LOP3.LUT R2, R2, 0x1f0, RZ, 0xc0, !PT ;  /* 0x000001f002027812 */ /* 0x000fe400078ec0ff */
[----:B---3--:R-:W-:-:S05]  /*1730*/  LEA R3, R4, R3, 0x18 ;  /* 0x0000000304037211 */ /* 0x008fca00078ec0ff */
[----:B------:R-:W-:-:S05]  /*1740*/  IMAD.IADD R3, R2, 0x1, R3 ;  /* 0x0000000102037824 */ /* 0x000fca00078e0203 */
[----:B------:R3:W-:Y:S04]  /*1750*/  STS.64 [R3+0x10], R18 ;  /* 0x0000101203007388 */ /* 0x0007e80000000a00 */
[----:B------:R3:W-:Y:S02]  /*1760*/  STS.64 [R3+0x8], R12 ;  /* 0x0000080c03007388 */ /* 0x0007e40000000a00 */
.L_x_496:
[----:B------:R-:W-:Y:S05]  /*1770*/  BSYNC.RECONVERGENT B1 ;  /* 0x0000000000017941 */ /* 0x000fea0003800200 */
.L_x_495:
[----:B------:R-:W-:Y:S01]  /*1780*/  BAR.SYNC.DEFER_BLOCKING 0x0 ;  /* 0x0000000000007b1d */ /* 0x000fe20000010000 */
[----:B------:R-:W-:-:S13]  /*1790*/  ISETP.NE.AND P1, PT, R5, RZ, PT ;  /* 0x000000ff0500720c */ /* 0x000fda0003f25270 */
[----:B------:R-:W-:Y:S05]  /*17a0*/  @P1 BRA `(.L_x_497) ;  /* 0x0000004c00d41947 */ /* 0x000fea0003800000 */
[----:B---3--:R-:W3:Y:S01]  /*17b0*/  S2R R3, SR_CgaCtaId ;  /* 0x0000000000037919 */ /* 0x008ee20000008800 */
[----:B------:R-:W-:Y:S01]  /*17c0*/  MOV R2, 0x400 ;  /* 0x0000040000027802 */ /* 0x000fe20000000f00 */
[----:B------:R-:W-:Y:S03]  /*17d0*/  BSSY.RECONVERGENT B1, `(.L_x_498) ;  /* 0x000001a000017945 */ /* 0x000fe60003800200 */
[----:B---3--:R-:W-:-:S05]  /*17e0*/  LEA R32, R3, R2, 0x18 ;  /* 0x0000000203207211 */ /* 0x008fca00078ec0ff */
[----:B-1----:R-:W1:Y:S04]  /*17f0*/  LDS.64 R14, [R32+0x18] ;  /* 0x00001800200e7984 */ /* 0x002e680000000a00 */
[----:B0---4-:R-:W0:Y:S04]  /*1800*/  LDS.128 R8, [R32+0x20] ;  /* 0x0000200020087984 */ /* 0x011e280000000c00 */
[----:B------:R3:W4:Y:S04]  /*1810*/  LDS.64 R2, [R32+0x80] ;  /* 0x0000800020027984 */ /* 0x0007280000000a00 */
[----:B--2---:R3:W2:Y:S01]  /*1820*/  LDS.128 R4, [R32+0x30] ;  /* 0x0000300020047984 */ /* 0x0046a20000000c00 */
        /* <DEDUP_REMOVED lines=20> */
.L_x_499:
[----:B------:R-:W-:Y:S05]  /*1970*/  BSYNC.RECONVERGENT B1 ;  /* 0x0000000000017941 */ /* 0x000fea0003800200 */
.L_x_498:
[----:B------:R0:W1:Y:S01]  /*1980*/  LDS.128 R12, [R32+0x40] ;  /* 0x00004000200c7984 */ /* 0x0000620000000c00 */
[----:B------:R-:W-:Y:S01]  /*1990*/  DSETP.GEU.AND P0, PT, |R28|, |R10|, PT ;  /* 0x4000000a1c00722a */ /* 0x000fe20003f0e200 */
[----:B------:R-:W-:Y:S01]  /*19a0*/  BSSY.RECONVERGENT B1, `(.L_x_500) ;  /* 0x0000017000017945 */ /* 0x000fe20003800200 */
[----:B------:R-:W-:Y:S01]  /*19b0*/  IMAD.MOV.U32 R33, RZ, RZ, R4 ;  /* 0x000000ffff217224 */ /* 0x000fe200078e0004 */
[----:B------:R0:W2:Y:S01]  /*19c0*/  LDS.128 R16, [R32+0x50] ;  /* 0x0000500020107984 */ /* 0x0000a20000000c00 */
[----:B------:R-:W-:Y:S02]  /*19d0*/  IMAD.MOV.U32 R35, RZ, RZ, R5 ;  /* 0x000000ffff237224 */ /* 0x000fe400078e0005 */
[----:B------:R-:W-:Y:S01]  /*19e0*/  IMAD.MOV.U32 R8, RZ, RZ, R10 ;  /* 0x000000ffff087224 */ /* 0x000fe200078e000a */
[----:B------:R0:W3:Y:S01]  /*19f0*/  LDS.128 R20, [R32+0x60] ;  /* 0x0000600020147984 */ /* 0x0000e20000000c00 */
[----:B------:R-:W-:-:S03]  /*1a00*/  IMAD.MOV.U32 R9, RZ, RZ, R11 ;  /* 0x000000ffff097224 */ /* 0x000fc600078e000b */
[----:B------:R0:W4:Y:S03]  /*1a10*/  LDS.128 R24, [R32+0x70] ;  /* 0x0000700020187984 */ /* 0x0001260000000c00 */
        /* <DEDUP_REMOVED lines=15> */
.L_x_501:
[----:B------:R-:W-:Y:S05]  /*1b10*/  BSYNC.RECONVERGENT B1 ;  /* 0x0000000000017941 */ /* 0x000fea0003800200 */
.L_x_500:
        /* <DEDUP_REMOVED lines=21> */
.L_x_503:
[----:B------:R-:W-:Y:S05]  /*1c70*/  BSYNC.RECONVERGENT B1 ;  /* 0x0000000000017941 */ /* 0x000fea0003800200 */
.L_x_502:
[----:B------:R-:W-:Y:S01]  /*1c80*/  DSETP.GEU.AND P0, PT, |R4|, |R14|, PT ;  /* 0x4000000e0400722a */ /* 0x000fe20003f0e200 */
[----:B------:R-:W-:Y:S01]  /*1c90*/  BSSY.RECONVERGENT B1, `(.L_x_504) ;  /* 0x0000014000017945 */ /* 0x000fe20003800200 */
[----:B------:R-:W-:Y:S02]  /*1ca0*/  IMAD.MOV.U32 R6, RZ, RZ, R14 ;  /* 0x000000ffff067224 */ /* 0x000fe400078e000e */
[----:B------:R-:W-:Y:S02]  /*1cb0*/  IMAD.MOV.U32 R7, RZ, RZ, R15 ;  /* 0x000000ffff077224 */ /* 0x000fe400078e000f */
[----:B--2---:R-:W-:Y:S02]  /*1cc0*/  IMAD.MOV.U32 R9, RZ, RZ, R16 ;  /* 0x000000ffff097224 */ /* 0x004fe400078e0010 */
        /* <DEDUP_REMOVED lines=16> */
.L_x_505:
[----:B------:R-:W-:Y:S05]  /*1dd0*/  BSYNC.RECONVERGENT B1 ;  /* 0x0000000000017941 */ /* 0x000fea0003800200 */
.L_x_504:
        /* <DEDUP_REMOVED lines=21> */
.L_x_507:
[----:B------:R-:W-:Y:S05]  /*1f30*/  BSYNC.RECONVERGENT B1 ;  /* 0x0000000000017941 */ /* 0x000fea0003800200 */
.L_x_506:
[----:B------:R-:W-:Y:S01]  /*1f40*/  DSETP.GEU.AND P0, PT, |R4|, |R22|, PT ;  /* 0x400000160400722a */ /* 0x000fe20003f0e200 */
[----:B------:R-:W-:Y:S01]  /*1f50*/  BSSY.RECONVERGENT B1, `(.L_x_508) ;  /* 0x0000014000017945 */ /* 0x000fe20003800200 */
[----:B------:R-:W-:Y:S02]  /*1f60*/  IMAD.MOV.U32 R6, RZ, RZ, R22 ;  /* 0x000000ffff067224 */ /* 0x000fe400078e0016 */
[----:B------:R-:W-:Y:S02]  /*1f70*/  IMAD.MOV.U32 R7, RZ, RZ, R23 ;  /* 0x000000ffff077224 */ /* 0x000fe400078e0017 */
[----:B----4-:R-:W-:Y:S02]  /*1f80*/  IMAD.MOV.U32 R9, RZ, RZ, R24 ;  /* 0x000000ffff097224 */ /* 0x010fe400078e0018 */
        /* <DEDUP_REMOVED lines=16> */
.L_x_509:
[----:B------:R-:W-:Y:S05]  /*2090*/  BSYNC.RECONVERGENT B1 ;  /* 0x0000000000017941 */ /* 0x000fea0003800200 */
.L_x_508:
[----:B------:R-:W-:Y:S01]  /*20a0*/  DSETP.GEU.AND P0, PT, |R6|, |R26|, PT ;  /* 0x4000001a0600722a */ /* 0x000fe20003f0e200 */
[----:B------:R-:W-:Y:S02]  /*20b0*/  IMAD.MOV.U32 R12, RZ, RZ, R26 ;  /* 0x000000ffff0c7224 */ /* 0x000fe400078e001a */
[----:B------:R-:W-:Y:S02]  /*20c0*/  IMAD.MOV.U32 R13, RZ, RZ, R27 ;  /* 0x000000ffff0d7224 */ /* 0x000fe400078e001b */
        /* <DEDUP_REMOVED lines=18> */
.L_x_484:
        /* <DEDUP_REMOVED lines=8> */
[----:B------:R-:W-:Y:S01]  /*2270*/  ISETP.GT.AND P0, PT, R11, R4, PT ;  /* 0x000000040b00720c */ /* 0x000fe20003f04270 */
[----:B------:R-:W-:Y:S02]  /*2280*/  IMAD.IADD R9, R4, 0x1, R9 ;  /* 0x0000000104097824 */ /* 0x000fe400078e0209 */
[----:B------:R-:W-:-:S03]  /*2290*/  IMAD.MOV.U32 R11, RZ, RZ, R3 ;  /* 0x000000ffff0b7224 */ /* 0x000fc600078e0003 */
        /* <DEDUP_REMOVED lines=27> */
.L_x_511:
[----:B------:R-:W-:Y:S05]  /*2450*/  BSYNC.RECONVERGENT B1 ;  /* 0x0000000000017941 */ /* 0x000fea0003800200 */
.L_x_510:
[----:B------:R-:W-:Y:S01]  /*2460*/  VIADD R2, R7, 0x2 ;  /* 0x0000000207027836 */ /* 0x000fe20000000000 */
[----:B--2---:R1:W2:Y:S01]  /*2470*/  SHFL.DOWN PT, R12, R10, 0x2, R9 ;  /* 0x084000000a0c7989 */ /* 0x0042a200000e0009 */
[----:B------:R-:W-:Y:S01]  /*2480*/  BSSY.RECONVERGENT B1, `(.L_x_512) ;  /* 0x000001e000017945 */ /* 0x000fe20003800200 */
[----:B------:R-:W-:Y:S02]  /*2490*/  IMAD.MOV.U32 R8, RZ, RZ, R16 ;  /* 0x000000ffff087224 */ /* 0x000fe400078e0010 */
[----:B------:R-:W-:Y:S01]  /*24a0*/  ISETP.GT.AND P0, PT, R2, R9, PT ;  /* 0x000000090200720c */ /* 0x000fe20003f04270 */
[----:B---3--:R1:W3:Y:S01]  /*24b0*/  SHFL.DOWN PT, R13, R11, 0x2, R9 ;  /* 0x084000000b0d7989 */ /* 0x0082e200000e0009 */
[----:B------:R-:W-:Y:S02]  /*24c0*/  IMAD.MOV.U32 R14, RZ, RZ, R18 ;  /* 0x000000ffff0e7224 */ /* 0x000fe400078e0012 */
[----:B------:R-:W-:Y:S01]  /*24d0*/  IMAD.MOV.U32 R2, RZ, RZ, R10 ;  /* 0x000000ffff027224 */ /* 0x000fe200078e000a */
[----:B----4-:R1:W4:Y:S01]  /*24e0*/  SHFL.DOWN PT, R15, R16, 0x2, R9 ;  /* 0x08400000100f7989 */ /* 0x01032200000e0009 */
[----:B------:R-:W-:-:S03]  /*24f0*/  IMAD.MOV.U32 R3, RZ, RZ, R11 ;  /* 0x000000ffff037224 */ /* 0x000fc600078e000b */
[----:B0-----:R1:W0:Y:S04]  /*2500*/  SHFL.DOWN PT, R17, R18, 0x2, R9 ;  /* 0x0840000012117989 */ /* 0x00122800000e0009 */
[----:B------:R-:W-:Y:S05]  /*2510*/  @P0 BRA `(.L_x_513) ;  /* 0x0000000000500947 */ /* 0x000fea0003800000 */
[----:B--23--:R-:W-:Y:S01]  /*2520*/  DSETP.GEU.AND P0, PT, |R10|, |R12|, PT ;  /* 0x4000000c0a00722a */ /* 0x00cfe20003f0e200 */
[----:B----4-:R-:W-:Y:S02]  /*2530*/  IMAD.MOV.U32 R8, RZ, RZ, R15 ;  /* 0x000000ffff087224 */ /* 0x010fe400078e000f */
[----:B0-----:R-:W-:Y:S02]  /*2540*/  IMAD.MOV.U32 R14, RZ, RZ, R17 ;  /* 0x000000ffff0e7224 */ /* 0x001fe400078e0011 */
        /* <DEDUP_REMOVED lines=17> */
.L_x_513:
[----:B------:R-:W-:Y:S05]  /*2660*/  BSYNC.RECONVERGENT B1 ;  /* 0x0000000000017941 */ /* 0x000fea0003800200 */
.L_x_512:
[----:B------:R-:W-:Y:S01]  /*2670*/  VIADD R6, R7, 0x4 ;  /* 0x0000000407067836 */ /* 0x000fe20000000000 */
[----:B--2---:R2:W2:Y:S01]  /*2680*/  SHFL.DOWN PT, R12, R2, 0x4, R9 ;  /* 0x08800000020c7989 */ /* 0x0044a200000e0009 */
[----:B------:R-:W-:Y:S01]  /*2690*/  BSSY.RECONVERGENT B1, `(.L_x_514) ;  /* 0x000001e000017945 */ /* 0x000fe20003800200 */
[----:B-1----:R-:W-:Y:S02]  /*26a0*/  IMAD.MOV.U32 R16, RZ, RZ, R14 ;  /* 0x000000ffff107224 */ /* 0x002fe400078e000e */
        /* <DEDUP_REMOVED lines=28> */
.L_x_515:
[----:B------:R-:W-:Y:S05]  /*2870*/  BSYNC.RECONVERGENT B1 ;  /* 0x0000000000017941 */ /* 0x000fea0003800200 */
.L_x_514:
[----:B--2---:R-:W-:Y:S01]  /*2880*/  VIADD R2, R7, 0x8 ;  /* 0x0000000807027836 */ /* 0x004fe20000000000 */
[----:B------:R2:W2:Y:S01]  /*2890*/  SHFL.DOWN PT, R12, R10, 0x8, R9 ;  /* 0x090000000a0c7989 */ /* 0x0004a200000e0009 */
        /* <DEDUP_REMOVED lines=30> */
.L_x_517:
[----:B------:R-:W-:Y:S05]  /*2a80*/  BSYNC.RECONVERGENT B1 ;  /* 0x0000000000017941 */ /* 0x000fea0003800200 */
.L_x_516:
[----:B-1----:R-:W-:Y:S01]  /*2a90*/  VIADD R6, R7, 0x10 ;  /* 0x0000001007067836 */ /* 0x002fe20000000000 */
[----:B--2---:R1:W2:Y:S01]  /*2aa0*/  SHFL.DOWN PT, R10, R2, 0x10, R9 ;  /* 0x0a000000020a7989 */ /* 0x0042a200000e0009 */
[----:B------:R-:W-:Y:S01]  /*2ab0*/  BSSY.RECONVERGENT B1, `(.L_x_518) ;  /* 0x000001e000017945 */ /* 0x000fe20003800200 */
[----:B0-----:R-:W-:Y:S01]  /*2ac0*/  IMAD.MOV.U32 R17, RZ, RZ, R8 ;  /* 0x000000ffff117224 */ /* 0x001fe200078e0008 */
[----:B------:R-:W-:Y:S01]  /*2ad0*/  MOV R19, R14 ;  /* 0x0000000e00137202 */ /* 0x000fe20000000f00 */
[----:B------:R1:W0:Y:S01]  /*2ae0*/  SHFL.DOWN PT, R11, R3, 0x10, R9 ;  /* 0x0a000000030b7989 */ /* 0x00022200000e0009 */
[----:B------:R-:W-:Y:S01]  /*2af0*/  ISETP.GT.AND P0, PT, R6, R9, PT ;  /* 0x000000090600720c */ /* 0x000fe20003f04270 */
[----:B------:R-:W-:Y:S02]  /*2b00*/  IMAD.MOV.U32 R12, RZ, RZ, R2 ;  /* 0x000000ffff0c7224 */ /* 0x000fe400078e0002 */
[----:B----4-:R1:W4:Y:S01]  /*2b10*/  SHFL.DOWN PT, R15, R8, 0x10, R9 ;  /* 0x0a000000080f7989 */ /* 0x01032200000e0009 */
[----:B---3--:R-:W-:-:S03]  /*2b20*/  IMAD.MOV.U32 R13, RZ, RZ, R3 ;  /* 0x000000ffff0d7224 */ /* 0x008fc600078e0003 */
[----:B------:R1:W3:Y:S06]  /*2b30*/  SHFL.DOWN PT, R21, R14, 0x10, R9 ;  /* 0x0a0000000e157989 */ /* 0x0002ec00000e0009 */
[----:B------:R-:W-:Y:S05]  /*2b40*/  @P0 BRA `(.L_x_519) ;  /* 0x0000000000500947 */ /* 0x000fea0003800000 */
[----:B0-2---:R-:W-:Y:S01]  /*2b50*/  DSETP.GEU.AND P0, PT, |R2|, |R10|, PT ;  /* 0x4000000a0200722a */ /* 0x005fe20003f0e200 */
        /* <DEDUP_REMOVED lines=19> */
.L_x_519:
[----:B------:R-:W-:Y:S05]  /*2c90*/  BSYNC.RECONVERGENT B1 ;  /* 0x0000000000017941 */ /* 0x000fea0003800200 */
.L_x_518:
[----:B------:R-:W-:Y:S01]  /*2ca0*/  ISETP.NE.AND P0, PT, R7, RZ, PT ;  /* 0x000000ff0700720c */ /* 0x000fe20003f05270 */
[----:B------:R-:W-:-:S12]  /*2cb0*/  BSSY.RECONVERGENT B1, `(.L_x_520) ;  /* 0x000000b000017945 */ /* 0x000fd80003800200 */
[----:B------:R-:W-:Y:S05]  /*2cc0*/  @P0 BRA `(.L_x_521) ;  /* 0x0000000000240947 */ /* 0x000fea0003800000 */
[----:B------:R-:W5:Y:S01]  /*2cd0*/  S2R R6, SR_CgaCtaId ;  /* 0x0000000000067919 */ /* 0x000f620000008800 */
[----:B-1----:R-:W-:Y:S01]  /*2ce0*/  MOV R3, 0x400 ;  /* 0x0000040000037802 */ /* 0x002fe20000000f00 */
[----:B------:R-:W-:Y:S01]  /*2cf0*/  IMAD.MOV.U32 R18, RZ, RZ, R17 ;  /* 0x000000ffff127224 */ /* 0x000fe200078e0011 */
[----:B------:R-:W-:-:S04]  /*2d00*/  SHF.R.U32.HI R2, RZ, 0x1, R5 ;  /* 0x00000001ff027819 */ /* 0x000fc80000011605 */
[----:B------:R-:W-:Y:S02]  /*2d10*/  LOP3.LUT R2, R2, 0x1f0, RZ, 0xc0, !PT ;  /* 0x000001f002027812 */ /* 0x000fe400078ec0ff */
[----:B-----5:R-:W-:-:S05]  /*2d20*/  LEA R3, R6, R3, 0x18 ;  /* 0x0000000306037211 */ /* 0x020fca00078ec0ff */
[----:B------:R-:W-:-:S05]  /*2d30*/  IMAD.IADD R3, R2, 0x1, R3 ;  /* 0x0000000102037824 */ /* 0x000fca00078e0203 */
[----:B------:R1:W-:Y:S04]  /*2d40*/  STS.64 [R3+0x10], R18 ;  /* 0x0000101203007388 */ /* 0x0003e80000000a00 */
[----:B------:R1:W-:Y:S02]  /*2d50*/  STS.64 [R3+0x8], R12 ;  /* 0x0000080c03007388 */ /* 0x0003e40000000a00 */
.L_x_521:
[----:B------:R-:W-:Y:S05]  /*2d60*/  BSYNC.RECONVERGENT B1 ;  /* 0x0000000000017941 */ /* 0x000fea0003800200 */
.L_x_520:
[----:B------:R-:W-:Y:S01]  /*2d70*/  BAR.SYNC.DEFER_BLOCKING 0x0 ;  /* 0x0000000000007b1d */ /* 0x000fe20000010000 */
[----:B------:R-:W-:-:S13]  /*2d80*/  ISETP.NE.AND P1, PT, R5, RZ, PT ;  /* 0x000000ff0500720c */ /* 0x000fda0003f25270 */
[----:B------:R-:W-:Y:S05]  /*2d90*/  @P1 BRA `(.L_x_497) ;  /* 0x0000003800581947 */ /* 0x000fea0003800000 */
[----:B------:R-:W-:Y:S01]  /*2da0*/  ISETP.GE.AND P0, PT, R4, 0x21, PT ;  /* 0x000000210400780c */ /* 0x000fe20003f06270 */
[----:B0-----:R-:W-:Y:S02]  /*2db0*/  IMAD.MOV.U32 R11, RZ, RZ, R17 ;  /* 0x000000ffff0b7224 */ /* 0x001fe400078e0011 */
[----:B-1----:R-:W-:Y:S02]  /*2dc0*/  IMAD.MOV.U32 R14, RZ, RZ, R19 ;  /* 0x000000ffff0e7224 */ /* 0x002fe400078e0013 */
        /* <DEDUP_REMOVED lines=29> */
.L_x_523:
[----:B------:R-:W-:Y:S05]  /*2fa0*/  BSYNC.RECONVERGENT B1 ;  /* 0x0000000000017941 */ /* 0x000fea0003800200 */
.L_x_522:
[----:B------:R-:W-:Y:S01]  /*2fb0*/  ISETP.GE.AND P0, PT, R4, 0x41, PT ;  /* 0x000000410400780c */ /* 0x000fe20003f06270 */
[----:B------:R-:W-:Y:S02]  /*2fc0*/  IMAD.MOV.U32 R5, RZ, RZ, R11 ;  /* 0x000000ffff057224 */ /* 0x000fe400078e000b */
[----:B--2---:R-:W-:Y:S02]  /*2fd0*/  IMAD.MOV.U32 R10, RZ, RZ, R14 ;  /* 0x000000ffff0a7224 */ /* 0x004fe400078e000e */
        /* <DEDUP_REMOVED lines=29> */
.L_x_525:
[----:B------:R-:W-:Y:S05]  /*31b0*/  BSYNC.RECONVERGENT B1 ;  /* 0x0000000000017941 */ /* 0x000fea0003800200 */
.L_x_524:
        /* <DEDUP_REMOVED lines=32> */
.L_x_527:
[----:B------:R-:W-:Y:S05]  /*33c0*/  BSYNC.RECONVERGENT B1 ;  /* 0x0000000000017941 */ /* 0x000fea0003800200 */
.L_x_526:
        /* <DEDUP_REMOVED lines=32> */
.L_x_529:
[----:B------:R-:W-:Y:S05]  /*35d0*/  BSYNC.RECONVERGENT B1 ;  /* 0x0000000000017941 */ /* 0x000fea0003800200 */
.L_x_528:
        /* <DEDUP_REMOVED lines=32> */
.L_x_531:
[----:B------:R-:W-:Y:S05]  /*37e0*/  BSYNC.RECONVERGENT B1 ;  /* 0x0000000000017941 */ /* 0x000fea0003800200 */
.L_x_530:
        /* <DEDUP_REMOVED lines=32> */
.L_x_533:
[----:B------:R-:W-:Y:S05]  /*39f0*/  BSYNC.RECONVERGENT B1 ;  /* 0x0000000000017941 */ /* 0x000fea0003800200 */
.L_x_532:
        /* <DEDUP_REMOVED lines=32> */
.L_x_465:
[----:B------:R-:W0:Y:S01]  /*3c00*/  S2R R4, SR_TID.X ;  /* 0x0000000000047919 */ /* 0x000e220000002100 */
[----:B------:R-:W1:Y:S01]  /*3c10*/  LDCU.128 UR12, c[0x0][0x380] ;  /* 0x00007000ff0c77ac */ /* 0x000e620008000c00 */
[----:B------:R-:W-:Y:S02]  /*3c20*/  SHF.R.S32.HI R5, RZ, 0x1f, R10 ;  /* 0x0000001fff057819 */ /* 0x000fe4000001140a */
[----:B0-----:R-:W-:-:S04]  /*3c30*/  IADD3 R2, P0, PT, R10, R4, RZ ;  /* 0x000000040a027210 */ /* 0x001fc80007f1e0ff */
[----:B-1----:R-:W-:Y:S01]  /*3c40*/  LEA R8, P1, R2, UR12, 0x3 ;  /* 0x0000000c02087c11 */ /* 0x002fe2000f8218ff */
[----:B------:R-:W-:-:S05]  /*3c50*/  IMAD.X R3, RZ, RZ, R5, P0 ;  /* 0x000000ffff037224 */ /* 0x000fca00000e0605 */
[----:B------:R-:W-:-:S05]  /*3c60*/  LEA.HI.X R9, R2, UR13, R3, 0x3, P1 ;  /* 0x0000000d02097c11 */ /* 0x000fca00088f1c03 */
[----:B------:R-:W2:Y:S04]  /*3c70*/  LDG.E.64 R12, desc[UR10][R8.64] ;  /* 0x0000000a080c7981 */ /* 0x000ea8000c1e1b00 */
[----:B------:R-:W2:Y:S04]  /*3c80*/  LDG.E.64 R14, desc[UR10][R8.64+0x800] ;  /* 0x0008000a080e7981 */ /* 0x000ea8000c1e1b00 */
[----:B------:R-:W3:Y:S04]  /*3c90*/  LDG.E.64 R16, desc[UR10][R8.64+0x1000] ;  /* 0x0010000a08107981 */ /* 0x000ee8000c1e1b00 */
[----:B------:R-:W4:Y:S04]  /*3ca0*/  LDG.E.64 R18, desc[UR10][R8.64+0x1800] ;  /* 0x0018000a08127981 */ /* 0x000f28000c1e1b00 */
[----:B------:R0:W5:Y:S01]  /*3cb0*/  LDG.E.64 R2, desc[UR10][R8.64+0x2000] ;  /* 0x0020000a08027981 */ /* 0x000162000c1e1b00 */
[----:B------:R-:W-:Y:S01]  /*3cc0*/  BSSY.RECONVERGENT B1, `(.L_x_534) ;  /* 0x000001f000017945 */ /* 0x000fe20003800200 */
[C---:B0-----:R-:W-:Y:S01]  /*3cd0*/  LOP3.LUT R8, R4.reuse, 0x400, RZ, 0xfc, !PT ;  /* 0x0000040004087812 */ /* 0x041fe200078efcff */
[----:B------:R-:W-:Y:S01]  /*3ce0*/  VIADD R9, R4, 0x200 ;  /* 0x0000020004097836 */ /* 0x000fe20000000000 */
[----:B--2---:R-:W-:-:S06]  /*3cf0*/  DSETP.GEU.AND P0, PT, |R12|, |R14|, PT ;  /* 0x4000000e0c00722a */ /* 0x004fcc0003f0e200 */
[----:B------:R-:W-:Y:S02]  /*3d00*/  FSEL R12, R12, R14, P0 ;  /* 0x0000000e0c0c7208 */ /* 0x000fe40000000000 */
[----:B------:R-:W-:Y:S02]  /*3d10*/  FSEL R13, R13, R15, P0 ;  /* 0x0000000f0d0d7208 */ /* 0x000fe40000000000 */
[----:B------:R-:W-:-:S04]  /*3d20*/  IADD3 R14, P1, PT, R10, UR14, RZ ;  /* 0x0000000e0a0e7c10 */ /* 0x000fc8000ff3e0ff */
[----:B---3--:R-:W-:Y:S01]  /*3d30*/  DSETP.GEU.AND P2, PT, |R12|, |R16|, PT ;  /* 0x400000100c00722a */ /* 0x008fe20003f4e200 */
[----:B------:R-:W-:-:S05]  /*3d40*/  IADD3 R6, P5, PT, R8, R14, RZ ;  /* 0x0000000e08067210 */ /* 0x000fca0007fbe0ff */
[----:B------:R-:W-:Y:S02]  /*3d50*/  FSEL R12, R12, R16, P2 ;  /* 0x000000100c0c7208 */ /* 0x000fe40001000000 */
[----:B------:R-:W-:-:S06]  /*3d60*/  FSEL R13, R13, R17, P2 ;  /* 0x000000110d0d7208 */ /* 0x000fcc0001000000 */
[----:B----4-:R-:W-:-:S06]  /*3d70*/  DSETP.GEU.AND P3, PT, |R12|, |R18|, PT ;  /* 0x400000120c00722a */ /* 0x010fcc0003f6e200 */
[----:B------:R-:W-:Y:S02]  /*3d80*/  FSEL R10, R12, R18, P3 ;  /* 0x000000120c0a7208 */ /* 0x000fe40001800000 */
[----:B------:R-:W-:Y:S02]  /*3d90*/  FSEL R11, R13, R19, P3 ;  /* 0x000000130d0b7208 */ /* 0x000fe40001800000 */
[----:B------:R-:W-:Y:S01]  /*3da0*/  IADD3.X R12, PT, PT, R5, UR15, RZ, P1, !PT ;  /* 0x0000000f050c7c10 */ /* 0x000fe20008ffe4ff */
[C---:B------:R-:W-:Y:S01]  /*3db0*/  VIADD R5, R4.reuse, 0x100 ;  /* 0x0000010004057836 */ /* 0x040fe20000000000 */
[----:B------:R-:W-:Y:S02]  /*3dc0*/  ISETP.LE.AND P1, PT, R7, UR6, PT ;  /* 0x0000000607007c0c */ /* 0x000fe4000bf23270 */
[----:B-----5:R-:W-:Y:S02]  /*3dd0*/  DSETP.GEU.AND P4, PT, |R10|, |R2|, PT ;  /* 0x400000020a00722a */ /* 0x020fe40003f8e200 */
[----:B------:R-:W-:Y:S01]  /*3de0*/  @P2 SEL R9, R4, R5, P0 ;  /* 0x0000000504092207 */ /* 0x000fe20000000000 */
[----:B------:R-:W-:-:S02]  /*3df0*/  IMAD.X R5, RZ, RZ, R12, P5 ;  /* 0x000000ffff057224 */ /* 0x000fc400028e060c */
[----:B------:R-:W-:-:S09]  /*3e00*/  @!P3 VIADD R9, R4, 0x300 ;  /* 0x000003000409b836 */ /* 0x000fd20000000000 */
        /* <DEDUP_REMOVED lines=10> */
.L_x_535:
[----:B------:R-:W-:Y:S05]  /*3eb0*/  BSYNC.RECONVERGENT B1 ;  /* 0x0000000000017941 */ /* 0x000fea0003800200 */
.L_x_534:
        /* <DEDUP_REMOVED lines=12> */
[----:B------:R-:W-:-:S05]  /*3f80*/  IMAD.MOV.U32 R11, RZ, RZ, 0x500 ;  /* 0x00000500ff0b7424 */ /* 0x000fca00078e00ff */
[----:B------:R-:W2:Y:S01]  /*3f90*/  ATOMG.E.ADD.STRONG.GPU PT, R10, desc[UR10][R8.64], R11 ;  /* 0x8000000b080a79a8 */ /* 0x000ea200081ef10a */
[----:B------:R-:W0:Y:S01]  /*3fa0*/  S2UR UR5, SR_CgaCtaId ;  /* 0x00000000000579c3 */ /* 0x000e220000008800 */
[----:B------:R-:W-:Y:S02]  /*3fb0*/  UMOV UR4, 0x400 ;  /* 0x0000040000047882 */ /* 0x000fe40000000000 */
[----:B0-----:R-:W-:Y:S01]  /*3fc0*/  ULEA UR4, UR5, UR4, 0x18 ;  /* 0x0000000405047291 */ /* 0x001fe2000f8ec0ff */
[----:B--2---:R-:W-:-:S08]  /*3fd0*/  VIADD R10, R10, UR6 ;  /* 0x000000060a0a7c36 */ /* 0x004fd00008000000 */
[----:B------:R0:W-:Y:S03]  /*3fe0*/  STS [UR4+0x98], R10 ;  /* 0x0000980aff007988 */ /* 0x0001e60008000804 */
.L_x_538:
[----:B------:R-:W-:Y:S05]  /*3ff0*/  BSYNC.RECONVERGENT B1 ;  /* 0x0000000000017941 */ /* 0x000fea0003800200 */
.L_x_537:
[----:B------:R-:W1:Y:S08]  /*4000*/  S2UR UR5, SR_CgaCtaId ;  /* 0x00000000000579c3 */ /* 0x000e700000008800 */
[----:B------:R-:W-:Y:S06]  /*4010*/  BAR.SYNC.DEFER_BLOCKING 0x0 ;  /* 0x0000000000007b1d */ /* 0x000fec0000010000 */
[----:B------:R-:W-:-:S02]  /*4020*/  UMOV UR4, 0x400 ;  /* 0x0000040000047882 */ /* 0x000fc40000000000 */
[----:B-1----:R-:W-:-:S06]  /*4030*/  ULEA UR4, UR5, UR4, 0x18 ;  /* 0x0000000405047291 */ /* 0x002fcc000f8ec0ff */
[----:B------:R-:W-:-:S05]  /*4040*/  IMAD.U32 R14, RZ, RZ, UR4 ;  /* 0x00000004ff0e7e24 */ /* 0x000fca000f8e00ff */
[----:B------:R-:W0:Y:S02]  /*4050*/  LDS R12, [R14+0x98] ;  /* 0x000098000e0c7984 */ /* 0x000e240000000800 */
[----:B0-----:R-:W-:-:S05]  /*4060*/  VIADD R10, R12, 0x500 ;  /* 0x000005000c0a7836 */ /* 0x001fca0000000000 */
[----:B------:R-:W-:-:S13]  /*4070*/  ISETP.GT.AND P0, PT, R10, R7, PT ;  /* 0x000000070a00720c */ /* 0x000fda0003f04270 */
[----:B------:R-:W-:Y:S05]  /*4080*/  @P0 BRA `(.L_x_539) ;  /* 0x0000000400900947 */ /* 0x000fea0003800000 */
[----:B------:R-:W-:Y:S01]  /*4090*/  BSSY.RECONVERGENT B1, `(.L_x_539) ;  /* 0x0000063000017945 */ /* 0x000fe20003800200 */
[----:B------:R-:W-:Y:S01]  /*40a0*/  IMAD.MOV.U32 R20, RZ, RZ, R2 ;  /* 0x000000ffff147224 */ /* 0x000fe200078e0002 */
[----:B------:R-:W0:Y:S01]  /*40b0*/  LDCU UR7, c[0x0][0x398] ;  /* 0x00007300ff0777ac */ /* 0x000e220008000800 */
[----:B------:R-:W-:Y:S02]  /*40c0*/  IMAD.MOV.U32 R21, RZ, RZ, R3 ;  /* 0x000000ffff157224 */ /* 0x000fe400078e0003 */
[----:B------:R-:W-:Y:S01]  /*40d0*/  IMAD.MOV.U32 R27, RZ, RZ, R6 ;  /* 0x000000ffff1b7224 */ /* 0x000fe200078e0006 */
[----:B------:R-:W1:Y:S01]  /*40e0*/  LDCU.128 UR12, c[0x0][0x380] ;  /* 0x00007000ff0c77ac */ /* 0x000e620008000c00 */
[----:B------:R-:W-:-:S07]  /*40f0*/  IMAD.MOV.U32 R22, RZ, RZ, R5 ;  /* 0x000000ffff167224 */ /* 0x000fce00078e0005 */
.L_x_542:
[----:B------:R-:W-:-:S04]  /*4100*/  IADD3 R28, P0, PT, R4, R12, RZ ;  /* 0x0000000c041c7210 */ /* 0x000fc80007f1e0ff */
[----:B------:R-:W-:Y:S02]  /*4110*/  LEA.HI.X.SX32 R25, R12, RZ, 0x1, P0 ;  /* 0x000000ff0c197211 */ /* 0x000fe400000f0eff */
[----:B-1----:R-:W-:-:S04]  /*4120*/  LEA R6, P0, R28, UR12, 0x3 ;  /* 0x0000000c1c067c11 */ /* 0x002fc8000f8018ff */
[----:B------:R-:W-:-:S05]  /*4130*/  LEA.HI.X R7, R28, UR13, R25, 0x3, P0 ;  /* 0x0000000d1c077c11 */ /* 0x000fca00080f1c19 */
[----:B------:R-:W2:Y:S04]  /*4140*/  LDG.E.64 R18, desc[UR10][R6.64] ;  /* 0x0000000a06127981 */ /* 0x000ea8000c1e1b00 */
[----:B------:R-:W3:Y:S04]  /*4150*/  LDG.E.64 R16, desc[UR10][R6.64+0x800] ;  /* 0x0008000a06107981 */ /* 0x000ee8000c1e1b00 */
[----:B------:R-:W4:Y:S04]  /*4160*/  LDG.E.64 R12, desc[UR10][R6.64+0x1000] ;  /* 0x0010000a060c7981 */ /* 0x000f28000c1e1b00 */
[----:B------:R-:W4:Y:S01]  /*4170*/  LDG.E.64 R10, desc[UR10][R6.64+0x1800] ;  /* 0x0018000a060a7981 */ /* 0x000f22000c1e1b00 */
[----:B------:R-:W-:-:S03]  /*4180*/  IADD3 R28, P0, PT, R28, UR14, RZ ;  /* 0x0000000e1c1c7c10 */ /* 0x000fc6000ff1e0ff */
[----:B------:R1:W5:Y:S01]  /*4190*/  LDG.E.64 R2, desc[UR10][R6.64+0x2000] ;  /* 0x0020000a06027981 */ /* 0x000362000c1e1b00 */
[----:B------:R-:W-:Y:S01]  /*41a0*/  IADD3.X R25, PT, PT, R25, UR15, RZ, P0, !PT ;  /* 0x0000000f19197c10 */ /* 0x000fe200087fe4ff */
[----:B------:R-:W-:Y:S01]  /*41b0*/  BSSY.RECONVERGENT B2, `(.L_x_540) ;  /* 0x0000038000027945 */ /* 0x000fe20003800200 */
[----:B------:R-:W-:Y:S01]  /*41c0*/  BAR.SYNC.DEFER_BLOCKING 0x0 ;  /* 0x0000000000007b1d */ /* 0x000fe20000010000 */
[C---:B------:R-:W-:Y:S02]  /*41d0*/  IADD3 R24, P4, PT, R28.reuse, 0x200, RZ ;  /* 0x000002001c187810 */ /* 0x040fe40007f9e0ff */
[C---:B------:R-:W-:Y:S02]  /*41e0*/  IADD3 R15, P5, PT, R28.reuse, 0x300, RZ ;  /* 0x000003001c0f7810 */ /* 0x040fe40007fbe0ff */
[C---:B------:R-:W-:Y:S02]  /*41f0*/  IADD3 R23, P3, PT, R28.reuse, 0x100, RZ ;  /* 0x000001001c177810 */ /* 0x040fe40007f7e0ff */
[----:B-1----:R-:W-:-:S02]  /*4200*/  IADD3 R6, P6, PT, R28, 0x400, RZ ;  /* 0x000004001c067810 */ /* 0x002fc40007fde0ff */
[----:B------:R-:W-:Y:S01]  /*4210*/  IADD3.X R26, PT, PT, RZ, R25, RZ, P3, !PT ;  /* 0x00000019ff1a7210 */ /* 0x000fe20001ffe4ff */
[----:B--2---:R-:W-:-:S14]  /*4220*/  DSETP.GEU.AND P2, PT, |R20|, |R18|, PT ;  /* 0x400000121400722a */ /* 0x004fdc0003f4e200 */
[----:B------:R-:W-:-:S04]  /*4230*/  @P2 ISETP.GE.U32.AND P0, PT, R27, R28, PT ;  /* 0x0000001c1b00220c */ /* 0x000fc80003f06070 */
[----:B------:R-:W-:-:S13]  /*4240*/  @P2 ISETP.GE.AND.EX P0, PT, R22, R25, PT, P0 ;  /* 0x000000191600220c */ /* 0x000fda0003f06300 */
[----:B------:R-:W-:-:S06]  /*4250*/  @P2 DSETP.LT.OR P0, PT, |R18|, |R20|, !P0 ;  /* 0x400000141200222a */ /* 0x000fcc0004701600 */
[----:B------:R-:W-:Y:S02]  /*4260*/  @P2 FSEL R5, R20, R18, P0 ;  /* 0x0000001214052208 */ /* 0x000fe40000000000 */
[----:B------:R-:W-:Y:S01]  /*4270*/  @P2 FSEL R20, R21, R19, P0 ;  /* 0x0000001315142208 */ /* 0x000fe20000000000 */
[----:B------:R-:W-:Y:S01]  /*4280*/  IMAD.X R21, RZ, RZ, R25, P4 ;  /* 0x000000ffff157224 */ /* 0x000fe200020e0619 */
[----:B------:R-:W-:Y:S01]  /*4290*/  @P2 SEL R28, R27, R28, P0 ;  /* 0x0000001c1b1c2207 */ /* 0x000fe20000000000 */
[----:B------:R-:W-:Y:S02]  /*42a0*/  @P2 IMAD.MOV.U32 R18, RZ, RZ, R5 ;  /* 0x000000ffff122224 */ /* 0x000fe400078e0005 */
[----:B------:R-:W-:Y:S02]  /*42b0*/  @P2 IMAD.MOV.U32 R19, RZ, RZ, R20 ;  /* 0x000000ffff132224 */ /* 0x000fe400078e0014 */
[--C-:B------:R-:W-:Y:S02]  /*42c0*/  IMAD.X R20, RZ, RZ, R25.reuse, P5 ;  /* 0x000000ffff147224 */ /* 0x100fe400028e0619 */
[----:B------:R-:W-:Y:S01]  /*42d0*/  IMAD.X R5, RZ, RZ, R25, P6 ;  /* 0x000000ffff057224 */ /* 0x000fe200030e0619 */
[----:B------:R-:W-:Y:S01]  /*42e0*/  @P2 SEL R25, R22, R25, P0 ;  /* 0x0000001916192207 */ /* 0x000fe20000000000 */
        /* <DEDUP_REMOVED lines=20> */
[----:B------:R-:W-:-:S05]  /*4430*/  ISETP.NE.AND P2, PT, R4, RZ, PT ;  /* 0x000000ff0400720c */ /* 0x000fca0003f45270 */
[----:B------:R-:W-:-:S14]  /*4440*/  DSETP.GEU.AND P1, PT, |R12|, |R10|, PT ;  /* 0x4000000a0c00722a */ /* 0x000fdc0003f2e200 */
[----:B------:R-:W-:-:S04]  /*4450*/  @P1 ISETP.GE.U32.AND P0, PT, R24, R15, PT ;  /* 0x0000000f1800120c */ /* 0x000fc80003f06070 */
[----:B------:R-:W-:-:S13]  /*4460*/  @P1 ISETP.GE.AND.EX P0, PT, R21, R20, PT, P0 ;  /* 0x000000141500120c */ /* 0x000fda0003f06300 */
[----:B------:R-:W-:-:S06]  /*4470*/  @P1 DSETP.LT.OR P0, PT, |R10|, |R12|, !P0 ;  /* 0x4000000c0a00122a */ /* 0x000fcc0004701600 */
[----:B------:R-:W-:Y:S02]  /*4480*/  @P1 FSEL R16, R12, R10, P0 ;  /* 0x0000000a0c101208 */ /* 0x000fe40000000000 */
[----:B------:R-:W-:Y:S01]  /*4490*/  @P1 FSEL R13, R13, R11, P0 ;  /* 0x0000000b0d0d1208 */ /* 0x000fe20000000000 */
[----:B------:R-:W-:Y:S06]  /*44a0*/  @P2 BRA `(.L_x_541) ;  /* 0x0000000000202947 */ /* 0x000fec0003800000 */
[----:B------:R-:W-:-:S05]  /*44b0*/  IMAD.MOV.U32 R17, RZ, RZ, 0x500 ;  /* 0x00000500ff117424 */ /* 0x000fca00078e00ff */
[----:B------:R-:W2:Y:S01]  /*44c0*/  ATOMG.E.ADD.STRONG.GPU PT, R7, desc[UR10][R8.64], R17 ;  /* 0x80000011080779a8 */ /* 0x000ea200081ef10a */
[----:B------:R-:W1:Y:S01]  /*44d0*/  S2UR UR5, SR_CgaCtaId ;  /* 0x00000000000579c3 */ /* 0x000e620000008800 */
[----:B------:R-:W-:Y:S02]  /*44e0*/  UMOV UR4, 0x400 ;  /* 0x0000040000047882 */ /* 0x000fe40000000000 */
[----:B-1----:R-:W-:-:S06]  /*44f0*/  ULEA UR4, UR5, UR4, 0x18 ;  /* 0x0000000405047291 */ /* 0x002fcc000f8ec0ff */
[----:B------:R-:W-:Y:S02]  /*4500*/  IMAD.U32 R14, RZ, RZ, UR4 ;  /* 0x00000004ff0e7e24 */ /* 0x000fe4000f8e00ff */
[----:B--2---:R-:W-:-:S05]  /*4510*/  VIADD R7, R7, UR6 ;  /* 0x0000000607077c36 */ /* 0x004fca0008000000 */
[----:B------:R1:W-:Y:S02]  /*4520*/  STS [R14+0x98], R7 ;  /* 0x000098070e007388 */ /* 0x0003e40000000800 */
.L_x_541:
[----:B0-----:R-:W-:Y:S05]  /*4530*/  BSYNC.RECONVERGENT B2 ;  /* 0x0000000000027941 */ /* 0x001fea0003800200 */
.L_x_540:
[----:B------:R-:W-:Y:S01]  /*4540*/  BAR.SYNC.DEFER_BLOCKING 0x0 ;  /* 0x0000000000007b1d */ /* 0x000fe20000010000 */
[----:B------:R-:W-:Y:S01]  /*4550*/  @P1 IMAD.MOV.U32 R10, RZ, RZ, R16 ;  /* 0x000000ffff0a1224 */ /* 0x000fe200078e0010 */
[----:B------:R-:W-:Y:S01]  /*4560*/  @P1 SEL R15, R24, R15, P0 ;  /* 0x0000000f180f1207 */ /* 0x000fe20000000000 */
[----:B------:R-:W-:Y:S01]  /*4570*/  @P1 IMAD.MOV.U32 R11, RZ, RZ, R13 ;  /* 0x000000ffff0b1224 */ /* 0x000fe200078e000d */
[----:B------:R-:W-:Y:S01]  /*4580*/  @P1 SEL R20, R21, R20, P0 ;  /* 0x0000001415141207 */ /* 0x000fe20000000000 */
[----:B-1----:R-:W-:-:S04]  /*4590*/  IMAD.U32 R7, RZ, RZ, UR7 ;  /* 0x00000007ff077e24 */ /* 0x002fc8000f8e00ff */
[----:B-----5:R-:W-:-:S14]  /*45a0*/  DSETP.GEU.AND P2, PT, |R10|, |R2|, PT ;  /* 0x400000020a00722a */ /* 0x020fdc0003f4e200 */
[----:B------:R-:W-:Y:S01]  /*45b0*/  @P2 ISETP.GE.U32.AND P0, PT, R15, R6, PT ;  /* 0x000000060f00220c */ /* 0x000fe20003f06070 */
[----:B------:R-:W0:Y:S03]  /*45c0*/  LDS R12, [R14+0x98] ;  /* 0x000098000e0c7984 */ /* 0x000e260000000800 */
        /* <DEDUP_REMOVED lines=9> */
[----:B------:R-:W-:-:S02]  /*4660*/  IMAD.MOV.U32 R22, RZ, RZ, R5 ;  /* 0x000000ffff167224 */ /* 0x000fc400078e0005 */
[----:B------:R-:W-:Y:S02]  /*4670*/  IMAD.MOV.U32 R20, RZ, RZ, R2 ;  /* 0x000000ffff147224 */ /* 0x000fe400078e0002 */
[----:B------:R-:W-:Y:S02]  /*4680*/  IMAD.MOV.U32 R21, RZ, RZ, R3 ;  /* 0x000000ffff157224 */ /* 0x000fe400078e0003 */
[----:B0-----:R-:W-:-:S05]  /*4690*/  VIADD R10, R12, 0x500 ;  /* 0x000005000c0a7836 */ /* 0x001fca0000000000 */
[----:B------:R-:W-:-:S13]  /*46a0*/  ISETP.GT.AND P0, PT, R10, R7, PT ;  /* 0x000000070a00720c */ /* 0x000fda0003f04270 */
[----:B------:R-:W-:Y:S05]  /*46b0*/  @!P0 BRA `(.L_x_542) ;  /* 0xfffffff800908947 */ /* 0x000fea000383ffff */
[----:B------:R-:W-:Y:S05]  /*46c0*/  BSYNC.RECONVERGENT B1 ;  /* 0x0000000000017941 */ /* 0x000fea0003800200 */
.L_x_539:
[----:B------:R-:W-:Y:S01]  /*46d0*/  ISETP.GE.AND P0, PT, R12, R7, PT ;  /* 0x000000070c00720c */ /* 0x000fe20003f06270 */
[----:B------:R-:W0:Y:S01]  /*46e0*/  LDCU.64 UR6, c[0x0][0x388] ;  /* 0x00007100ff0677ac */ /* 0x000e220008000a00 */
[----:B------:R-:W-:Y:S01]  /*46f0*/  BSSY.RECONVERGENT B1, `(.L_x_536) ;  /* 0x00000ac000017945 */ /* 0x000fe20003800200 */
[----:B------:R-:W1:Y:S10]  /*4700*/  LDCU.64 UR4, c[0x0][0x388] ;  /* 0x00007100ff0477ac */ /* 0x000e740008000a00 */
[----:B------:R-:W-:Y:S05]  /*4710*/  @P0 BRA `(.L_x_543) ;  /* 0x0000000800a40947 */ /* 0x000fea0003800000 */
[----:B------:R-:W-:-:S05]  /*4720*/  IMAD.IADD R9, R7, 0x1, -R12 ;  /* 0x0000000107097824 */ /* 0x000fca00078e0a0c */
[----:B------:R-:W-:-:S13]  /*4730*/  ISETP.GE.AND P0, PT, R4, R9, PT ;  /* 0x000000090400720c */ /* 0x000fda0003f06270 */
[----:B------:R-:W-:Y:S05]  /*4740*/  @P0 BRA `(.L_x_543) ;  /* 0x0000000800980947 */ /* 0x000fea0003800000 */
[----:B------:R-:W-:Y:S01]  /*4750*/  LOP3.LUT R8, RZ, R4, RZ, 0x33, !PT ;  /* 0x00000004ff087212 */ /* 0x000fe200078e33ff */
[----:B------:R-:W-:Y:S03]  /*4760*/  BSSY.RECONVERGENT B2, `(.L_x_544) ;  /* 0x000002f000027945 */ /* 0x000fe60003800200 */
[----:B------:R-:W-:Y:S01]  /*4770*/  IADD3 R18, PT, PT, -R12, R7, R8 ;  /* 0x000000070c127210 */ /* 0x000fe20007ffe108 */
[----:B------:R-:W-:-:S03]  /*4780*/  IMAD.MOV.U32 R8, RZ, RZ, R4 ;  /* 0x000000ffff087224 */ /* 0x000fc600078e0004 */
[----:B------:R-:W-:-:S04]  /*4790*/  LOP3.LUT R7, R18, 0x300, RZ, 0xc0, !PT ;  /* 0x0000030012077812 */ /* 0x000fc800078ec0ff */
[----:B------:R-:W-:-:S13]  /*47a0*/  ISETP.NE.AND P0, PT, R7, 0x300, PT ;  /* 0x000003000700780c */ /* 0x000fda0003f05270 */
[----:B------:R-:W-:Y:S05]  /*47b0*/  @!P0 BRA `(.L_x_545) ;  /* 0x0000000000a48947 */ /* 0x000fea0003800000 */
[----:B------:R-:W2:Y:S01]  /*47c0*/  LDC.64 R10, c[0x0][0x380] ;  /* 0x0000e000ff0a7b82 */ /* 0x000ea20000000a00 */
[----:B------:R-:W-:Y:S01]  /*47d0*/  LEA.HI R7, R18, 0x1, RZ, 0x18 ;  /* 0x0000000112077811 */ /* 0x000fe200078fc0ff */
[----:B------:R-:W-:Y:S02]  /*47e0*/  IMAD.IADD R13, R4, 0x1, R12 ;  /* 0x00000001040d7824 */ /* 0x000fe400078e020c */
[----:B------:R-:W-:Y:S01]  /*47f0*/  IMAD.MOV.U32 R8, RZ, RZ, R4 ;  /* 0x000000ffff087224 */ /* 0x000fe200078e0004 */
[----:B------:R-:W-:-:S05]  /*4800*/  LOP3.LUT R7, R7, 0x3, RZ, 0xc0, !PT ;  /* 0x0000000307077812 */ /* 0x000fca00078ec0ff */
[----:B------:R-:W-:-:S07]  /*4810*/  IMAD.MOV R7, RZ, RZ, -R7 ;  /* 0x000000ffff077224 */ /* 0x000fce00078e0a07 */
.L_x_548:
[----:B--2---:R-:W-:-:S06]  /*4820*/  IMAD.WIDE R14, R13, 0x8, R10 ;  /* 0x000000080d0e7825 */ /* 0x004fcc00078e020a */
[----:B------:R-:W2:Y:S01]  /*4830*/  LDG.E.64 R14, desc[UR10][R14.64] ;  /* 0x0000000a0e0e7981 */ /* 0x000ea2000c1e1b00 */
[----:B-1----:R-:W-:Y:S01]  /*4840*/  IADD3 R22, P1, PT, R13, UR4, RZ ;  /* 0x000000040d167c10 */ /* 0x002fe2000ff3e0ff */
[----:B------:R-:W-:Y:S01]  /*4850*/  VIADD R7, R7, 0x1 ;  /* 0x0000000107077836 */ /* 0x000fe20000000000 */
[----:B------:R-:W-:Y:S01]  /*4860*/  BSSY.RECONVERGENT B3, `(.L_x_546) ;  /* 0x000001b000037945 */ /* 0x000fe20003800200 */
[----:B------:R-:W-:Y:S01]  /*4870*/  IMAD.MOV.U32 R19, RZ, RZ, R6 ;  /* 0x000000ffff137224 */ /* 0x000fe200078e0006 */
[----:B------:R-:W-:Y:S01]  /*4880*/  LEA.HI.X.SX32 R21, R13, UR5, 0x1, P1 ;  /* 0x000000050d157c11 */ /* 0x000fe200088f0eff */
[----:B------:R-:W-:Y:S01]  /*4890*/  IMAD.MOV.U32 R20, RZ, RZ, R5 ;  /* 0x000000ffff147224 */ /* 0x000fe200078e0005 */
[----:B------:R-:W-:Y:S01]  /*48a0*/  MOV R16, R2 ;  /* 0x0000000200107202 */ /* 0x000fe20000000f00 */
[----:B------:R-:W-:Y:S01]  /*48b0*/  IMAD.MOV.U32 R17, RZ, RZ, R3 ;  /* 0x000000ffff117224 */ /* 0x000fe200078e0003 */
[----:B------:R-:W-:Y:S01]  /*48c0*/  ISETP.NE.AND P2, PT, R7, RZ, PT ;  /* 0x000000ff0700720c */ /* 0x000fe20003f45270 */
        /* <DEDUP_REMOVED lines=20> */
.L_x_547:
[----:B0-----:R-:W-:Y:S05]  /*4a10*/  BSYNC.RECONVERGENT B3 ;  /* 0x0000000000037941 */ /* 0x001fea0003800200 */
.L_x_546:
[----:B------:R-:W-:Y:S02]  /*4a20*/  VIADD R8, R8, 0x100 ;  /* 0x0000010008087836 */ /* 0x000fe40000000000 */
[----:B------:R-:W-:Y:S01]  /*4a30*/  VIADD R13, R13, 0x100 ;  /* 0x000001000d0d7836 */ /* 0x000fe20000000000 */
[----:B------:R-:W-:Y:S06]  /*4a40*/  @P2 BRA `(.L_x_548) ;  /* 0xfffffffc00742947 */ /* 0x000fec000383ffff */
.L_x_545:
[----:B01----:R-:W-:Y:S05]  /*4a50*/  BSYNC.RECONVERGENT B2 ;  /* 0x0000000000027941 */ /* 0x003fea0003800200 */
.L_x_544:
        /* <DEDUP_REMOVED lines=9> */
.L_x_557:
[----:B------:R-:W-:-:S05]  /*4af0*/  IMAD.WIDE R22, R7, 0x8, R10 ;  /* 0x0000000807167825 */ /* 0x000fca00078e020a */
[----:B------:R-:W2:Y:S04]  /*4b00*/  LDG.E.64 R20, desc[UR10][R22.64+-0x1000] ;  /* 0xfff0000a16147981 */ /* 0x000ea8000c1e1b00 */
[----:B------:R0:W5:Y:S04]  /*4b10*/  LDG.E.64 R16, desc[UR10][R22.64+-0x800] ;  /* 0xfff8000a16107981 */ /* 0x000168000c1e1b00 */
[----:B------:R0:W5:Y:S04]  /*4b20*/  LDG.E.64 R14, desc[UR10][R22.64] ;  /* 0x0000000a160e7981 */ /* 0x000168000c1e1b00 */
[----:B------:R0:W5:Y:S01]  /*4b30*/  LDG.E.64 R12, desc[UR10][R22.64+0x800] ;  /* 0x0008000a160c7981 */ /* 0x000162000c1e1b00 */
[C---:B------:R-:W-:Y:S01]  /*4b40*/  IADD3 R29, P1, PT, R7.reuse, UR6, RZ ;  /* 0x00000006071d7c10 */ /* 0x040fe2000ff3e0ff */
[----:B------:R-:W-:Y:S03]  /*4b50*/  BSSY.RECONVERGENT B2, `(.L_x_549) ;  /* 0x0000016000027945 */ /* 0x000fe60003800200 */
[----:B------:R-:W-:Y:S01]  /*4b60*/  LEA.HI.X.SX32 R30, R7, UR7, 0x1, P1 ;  /* 0x00000007071e7c11 */ /* 0x000fe200088f0eff */
        /* <DEDUP_REMOVED lines=20> */
.L_x_550:
[----:B------:R-:W-:Y:S05]  /*4cb0*/  BSYNC.RECONVERGENT B2 ;  /* 0x0000000000027941 */ /* 0x000fea0003800200 */
.L_x_549:
        /* <DEDUP_REMOVED lines=23> */
.L_x_552:
[----:B------:R-:W-:Y:S05]  /*4e30*/  BSYNC.RECONVERGENT B2 ;  /* 0x0000000000027941 */ /* 0x000fea0003800200 */
.L_x_551:
        /* <DEDUP_REMOVED lines=24> */
.L_x_554:
[----:B------:R-:W-:Y:S05]  /*4fc0*/  BSYNC.RECONVERGENT B2 ;  /* 0x0000000000027941 */ /* 0x000fea0003800200 */
.L_x_553:
        /* <DEDUP_REMOVED lines=22> */
.L_x_556:
[----:B------:R-:W-:Y:S05]  /*5130*/  BSYNC.RECONVERGENT B2 ;  /* 0x0000000000027941 */ /* 0x000fea0003800200 */
.L_x_555:
[----:B------:R-:W-:Y:S02]  /*5140*/  VIADD R8, R8, 0x400 ;  /* 0x0000040008087836 */ /* 0x000fe40000000000 */
[----:B------:R-:W-:Y:S02]  /*5150*/  VIADD R27, R27, 0x400 ;  /* 0x000004001b1b7836 */ /* 0x000fe40000000000 */
[----:B------:R-:W-:Y:S01]  /*5160*/  VIADD R26, R26, 0x400 ;  /* 0x000004001a1a7836 */ /* 0x000fe20000000000 */
[----:B------:R-:W-:Y:S01]  /*5170*/  ISETP.GE.AND P0, PT, R8, R9, PT ;  /* 0x000000090800720c */ /* 0x000fe20003f06270 */
[----:B------:R-:W-:Y:S02]  /*5180*/  VIADD R25, R25, 0x400 ;  /* 0x0000040019197836 */ /* 0x000fe40000000000 */
[----:B------:R-:W-:-:S10]  /*5190*/  VIADD R7, R7, 0x400 ;  /* 0x0000040007077836 */ /* 0x000fd40000000000 */
[----:B------:R-:W-:Y:S05]  /*51a0*/  @!P0 BRA `(.L_x_557) ;  /* 0xfffffff800508947 */ /* 0x000fea000383ffff */
.L_x_543:
[----:B01----:R-:W-:Y:S05]  /*51b0*/  BSYNC.RECONVERGENT B1 ;  /* 0x0000000000017941 */ /* 0x003fea0003800200 */
.L_x_536:
        /* <DEDUP_REMOVED lines=13> */
[----:B------:R-:W-:Y:S01]  /*5290*/  MOV R12, R7 ;  /* 0x00000007000c7202 */ /* 0x000fe20000000f00 */
[----:B------:R-:W-:Y:S02]  /*52a0*/  IMAD.MOV.U32 R13, RZ, RZ, R16 ;  /* 0x000000ffff0d7224 */ /* 0x000fe400078e0010 */
        /* <DEDUP_REMOVED lines=17> */
.L_x_559:
[----:B------:R-:W-:Y:S05]  /*53c0*/  BSYNC.RECONVERGENT B1 ;  /* 0x0000000000017941 */ /* 0x000fea0003800200 */
.L_x_558:
        /* <DEDUP_REMOVED lines=31> */
.L_x_561:
[----:B------:R-:W-:Y:S05]  /*55c0*/  BSYNC.RECONVERGENT B1 ;  /* 0x0000000000017941 */ /* 0x000fea0003800200 */
.L_x_560:
[----:B------:R-:W-:Y:S01]  /*55d0*/  ISETP.GT.AND P0, PT, R14, 0x1b, PT ;  /* 0x0000001b0e00780c */ /* 0x000fe20003f04270 */
[----:B0-----:R0:W0:Y:S01]  /*55e0*/  SHFL.DOWN PT, R8, R2, 0x4, 0x1f ;  /* 0x08801f0002087f89 */ /* 0x00102200000e0000 */
[----:B------:R-:W-:Y:S01]  /*55f0*/  BSSY.RECONVERGENT B1, `(.L_x_562) ;  /* 0x000001d000017945 */ /* 0x000fe20003800200 */
[----:B---3--:R-:W-:Y:S02]  /*5600*/  IMAD.MOV.U32 R11, RZ, RZ, R5 ;  /* 0x000000ffff0b7224 */ /* 0x008fe400078e0005 */
[----:B------:R3:W0:Y:S01]  /*5610*/  SHFL.DOWN PT, R9, R3, 0x4, 0x1f ;  /* 0x08801f0003097f89 */ /* 0x00062200000e0000 */
[----:B------:R-:W-:Y:S02]  /*5620*/  IMAD.MOV.U32 R12, RZ, RZ, R10 ;  /* 0x000000ffff0c7224 */ /* 0x000fe400078e000a */
[----:B-1----:R-:W-:Y:S01]  /*5630*/  IMAD.MOV.U32 R6, RZ, RZ, R2 ;  /* 0x000000ffff067224 */ /* 0x002fe200078e0002 */
[----:B----4-:R3:W1:Y:S01]  /*5640*/  SHFL.DOWN PT, R16, R5, 0x4, 0x1f ;  /* 0x08801f0005107f89 */ /* 0x01066200000e0000 */
[----:B--2---:R-:W-:-:S03]  /*5650*/  IMAD.MOV.U32 R7, RZ, RZ, R3 ;  /* 0x000000ffff077224 */ /* 0x004fc600078e0003 */
[----:B------:R3:W2:Y:S01]  /*5660*/  SHFL.DOWN PT, R13, R10, 0x4, 0x1f ;  /* 0x08801f000a0d7f89 */ /* 0x0006a200000e0000 */
[----:B------:R-:W-:Y:S05]  /*5670*/  @P0 BRA `(.L_x_563) ;  /* 0x0000000000500947 */ /* 0x000fea0003800000 */
[----:B0-----:R-:W-:Y:S01]  /*5680*/  DSETP.GEU.AND P0, PT, |R2|, |R8|, PT ;  /* 0x400000080200722a */ /* 0x001fe20003f0e200 */
[----:B-1----:R-:W-:Y:S02]  /*5690*/  IMAD.MOV.U32 R11, RZ, RZ, R16 ;  /* 0x000000ffff0b7224 */ /* 0x002fe400078e0010 */
[----:B--2---:R-:W-:Y:S02]  /*56a0*/  IMAD.MOV.U32 R12, RZ, RZ, R13 ;  /* 0x000000ffff0c7224 */ /* 0x004fe400078e000d */
        /* <DEDUP_REMOVED lines=17> */
.L_x_563:
[----:B------:R-:W-:Y:S05]  /*57c0*/  BSYNC.RECONVERGENT B1 ;  /* 0x0000000000017941 */ /* 0x000fea0003800200 */
.L_x_562:
[----:B------:R-:W-:Y:S01]  /*57d0*/  ISETP.GT.AND P0, PT, R14, 0x17, PT ;  /* 0x000000170e00780c */ /* 0x000fe20003f04270 */
[----:B0-----:R0:W4:Y:S01]  /*57e0*/  SHFL.DOWN PT, R8, R6, 0x8, 0x1f ;  /* 0x09001f0006087f89 */ /* 0x00112200000e0000 */
[----:B------:R-:W-:Y:S01]  /*57f0*/  BSSY.RECONVERGENT B1, `(.L_x_564) ;  /* 0x000001d000017945 */ /* 0x000fe20003800200 */
[----:B---3--:R-:W-:Y:S02]  /*5800*/  IMAD.MOV.U32 R5, RZ, RZ, R11 ;  /* 0x000000ffff057224 */ /* 0x008fe400078e000b */
[----:B------:R0:W3:Y:S01]  /*5810*/  SHFL.DOWN PT, R9, R7, 0x8, 0x1f ;  /* 0x09001f0007097f89 */ /* 0x0000e200000e0000 */
[----:B------:R-:W-:Y:S02]  /*5820*/  IMAD.MOV.U32 R10, RZ, RZ, R12 ;  /* 0x000000ffff0a7224 */ /* 0x000fe400078e000c */
[----:B------:R-:W-:Y:S01]  /*5830*/  IMAD.MOV.U32 R2, RZ, RZ, R6 ;  /* 0x000000ffff027224 */ /* 0x000fe200078e0006 */
[----:B-1----:R0:W1:Y:S01]  /*5840*/  SHFL.DOWN PT, R16, R11, 0x8, 0x1f ;  /* 0x09001f000b107f89 */ /* 0x00206200000e0000 */
[----:B------:R-:W-:-:S03]  /*5850*/  IMAD.MOV.U32 R3, RZ, RZ, R7 ;  /* 0x000000ffff037224 */ /* 0x000fc600078e0007 */
[----:B--2---:R0:W2:Y:S01]  /*5860*/  SHFL.DOWN PT, R13, R12, 0x8, 0x1f ;  /* 0x09001f000c0d7f89 */ /* 0x0040a200000e0000 */
[----:B------:R-:W-:Y:S05]  /*5870*/  @P0 BRA `(.L_x_565) ;  /* 0x0000000000500947 */ /* 0x000fea0003800000 */
[----:B---34-:R-:W-:Y:S01]  /*5880*/  DSETP.GEU.AND P0, PT, |R6|, |R8|, PT ;  /* 0x400000080600722a */ /* 0x018fe20003f0e200 */
[----:B-1----:R-:W-:Y:S02]  /*5890*/  IMAD.MOV.U32 R5, RZ, RZ, R16 ;  /* 0x000000ffff057224 */ /* 0x002fe400078e0010 */
        /* <DEDUP_REMOVED lines=18> */
.L_x_565:
[----:B------:R-:W-:Y:S05]  /*59c0*/  BSYNC.RECONVERGENT B1 ;  /* 0x0000000000017941 */ /* 0x000fea0003800200 */
.L_x_564:
[----:B------:R-:W-:Y:S01]  /*59d0*/  ISETP.GT.AND P0, PT, R14, 0xf, PT ;  /* 0x0000000f0e00780c */ /* 0x000fe20003f04270 */
[----:B0-----:R0:W0:Y:S01]  /*59e0*/  SHFL.DOWN PT, R6, R2, 0x10, 0x1f ;  /* 0x0a001f0002067f89 */ /* 0x00102200000e0000 */
[----:B------:R-:W-:Y:S01]  /*59f0*/  BSSY.RECONVERGENT B1, `(.L_x_566) ;  /* 0x000001d000017945 */ /* 0x000fe20003800200 */
[----:B------:R-:W-:Y:S02]  /*5a00*/  IMAD.MOV.U32 R17, RZ, RZ, R5 ;  /* 0x000000ffff117224 */ /* 0x000fe400078e0005 */
[----:B------:R0:W0:Y:S01]  /*5a10*/  SHFL.DOWN PT, R7, R3, 0x10, 0x1f ;  /* 0x0a001f0003077f89 */ /* 0x00002200000e0000 */
[----:B------:R-:W-:Y:S02]  /*5a20*/  IMAD.MOV.U32 R19, RZ, RZ, R10 ;  /* 0x000000ffff137224 */ /* 0x000fe400078e000a */
[----:B------:R-:W-:Y:S01]  /*5a30*/  IMAD.MOV.U32 R12, RZ, RZ, R2 ;  /* 0x000000ffff0c7224 */ /* 0x000fe200078e0002 */
[----:B----4-:R4:W0:Y:S01]  /*5a40*/  SHFL.DOWN PT, R8, R5, 0x10, 0x1f ;  /* 0x0a001f0005087f89 */ /* 0x01082200000e0000 */
[----:B--2---:R-:W-:-:S03]  /*5a50*/  IMAD.MOV.U32 R13, RZ, RZ, R3 ;  /* 0x000000ffff0d7224 */ /* 0x004fc600078e0003 */
[----:B---3--:R4:W2:Y:S01]  /*5a60*/  SHFL.DOWN PT, R9, R10, 0x10, 0x1f ;  /* 0x0a001f000a097f89 */ /* 0x0088a200000e0000 */
[----:B------:R-:W-:Y:S05]  /*5a70*/  @P0 BRA `(.L_x_567) ;  /* 0x0000000000500947 */ /* 0x000fea0003800000 */
[----:B0-----:R-:W-:Y:S01]  /*5a80*/  DSETP.GEU.AND P0, PT, |R2|, |R6|, PT ;  /* 0x400000060200722a */ /* 0x001fe20003f0e200 */
[----:B------:R-:W-:Y:S02]  /*5a90*/  IMAD.MOV.U32 R17, RZ, RZ, R8 ;  /* 0x000000ffff117224 */ /* 0x000fe400078e0008 */
        /* <DEDUP_REMOVED lines=18> */
.L_x_567:
[----:B------:R-:W-:Y:S05]  /*5bc0*/  BSYNC.RECONVERGENT B1 ;  /* 0x0000000000017941 */ /* 0x000fea0003800200 */
.L_x_566:
[----:B------:R-:W-:Y:S01]  /*5bd0*/  ISETP.NE.AND P0, PT, R14, RZ, PT ;  /* 0x000000ff0e00720c */ /* 0x000fe20003f05270 */
[----:B------:R-:W-:-:S12]  /*5be0*/  BSSY.RECONVERGENT B1, `(.L_x_568) ;  /* 0x000000b000017945 */ /* 0x000fd80003800200 */
[----:B------:R-:W-:Y:S05]  /*5bf0*/  @P0 BRA `(.L_x_569) ;  /* 0x0000000000240947 */ /* 0x000fea0003800000 */
[----:B0-----:R-:W0:Y:S01]  /*5c00*/  S2R R6, SR_CgaCtaId ;  /* 0x0000000000067919 */ /* 0x001e220000008800 */
[----:B------:R-:W-:Y:S01]  /*5c10*/  MOV R3, 0x400 ;  /* 0x0000040000037802 */ /* 0x000fe20000000f00 */
[----:B------:R-:W-:Y:S01]  /*5c20*/  IMAD.MOV.U32 R18, RZ, RZ, R17 ;  /* 0x000000ffff127224 */ /* 0x000fe200078e0011 */
[----:B------:R-:W-:-:S04]  /*5c30*/  SHF.R.U32.HI R2, RZ, 0x1, R4 ;  /* 0x00000001ff027819 */ /* 0x000fc80000011604 */
[----:B------:R-:W-:Y:S02]  /*5c40*/  LOP3.LUT R2, R2, 0x1f0, RZ, 0xc0, !PT ;  /* 0x000001f002027812 */ /* 0x000fe400078ec0ff */
[----:B0-----:R-:W-:-:S05]  /*5c50*/  LEA R3, R6, R3, 0x18 ;  /* 0x0000000306037211 */ /* 0x001fca00078ec0ff */
[----:B------:R-:W-:-:S05]  /*5c60*/  IMAD.IADD R3, R2, 0x1, R3 ;  /* 0x0000000102037824 */ /* 0x000fca00078e0203 */
[----:B------:R3:W-:Y:S04]  /*5c70*/  STS.64 [R3+0x10], R18 ;  /* 0x0000101203007388 */ /* 0x0007e80000000a00 */
[----:B------:R3:W-:Y:S02]  /*5c80*/  STS.64 [R3+0x8], R12 ;  /* 0x0000080c03007388 */ /* 0x0007e40000000a00 */
.L_x_569:
[----:B------:R-:W-:Y:S05]  /*5c90*/  BSYNC.RECONVERGENT B1 ;  /* 0x0000000000017941 */ /* 0x000fea0003800200 */
.L_x_568:
[----:B------:R-:W-:Y:S01]  /*5ca0*/  BAR.SYNC.DEFER_BLOCKING 0x0 ;  /* 0x0000000000007b1d */ /* 0x000fe20000010000 */
[----:B------:R-:W-:-:S13]  /*5cb0*/  ISETP.NE.AND P1, PT, R4, RZ, PT ;  /* 0x000000ff0400720c */ /* 0x000fda0003f25270 */
[----:B------:R-:W-:Y:S05]  /*5cc0*/  @P1 BRA `(.L_x_497) ;  /* 0x00000008008c1947 */ /* 0x000fea0003800000 */
[----:B0--3--:R-:W0:Y:S01]  /*5cd0*/  S2R R3, SR_CgaCtaId ;  /* 0x0000000000037919 */ /* 0x009e220000008800 */
[----:B------:R-:W-:Y:S01]  /*5ce0*/  MOV R2, 0x400 ;  /* 0x0000040000027802 */ /* 0x000fe20000000f00 */
[----:B------:R-:W-:Y:S03]  /*5cf0*/  BSSY.RECONVERGENT B1, `(.L_x_570) ;  /* 0x000001a000017945 */ /* 0x000fe60003800200 */
[----:B0-----:R-:W-:-:S05]  /*5d00*/  LEA R30, R3, R2, 0x18 ;  /* 0x00000002031e7211 */ /* 0x001fca00078ec0ff */
[----:B------:R-:W0:Y:S04]  /*5d10*/  LDS.64 R14, [R30+0x18] ;  /* 0x000018001e0e7984 */ /* 0x000e280000000a00 */
[----:B----4-:R-:W3:Y:S04]  /*5d20*/  LDS.128 R4, [R30+0x20] ;  /* 0x000020001e047984 */ /* 0x010ee80000000c00 */
[----:B------:R4:W1:Y:S04]  /*5d30*/  LDS.64 R28, [R30+0x80] ;  /* 0x000080001e1c7984 */ /* 0x0008680000000a00 */
[----:B--2---:R4:W2:Y:S01]  /*5d40*/  LDS.128 R8, [R30+0x30] ;  /* 0x000030001e087984 */ /* 0x0048a20000000c00 */
[----:B0-----:R-:W-:Y:S01]  /*5d50*/  DSETP.GEU.AND P0, PT, |R12|, |R14|, PT ;  /* 0x4000000e0c00722a */ /* 0x001fe20003f0e200 */
[----:B------:R-:W-:Y:S01]  /*5d60*/  MOV R2, R14 ;  /* 0x0000000e00027202 */ /* 0x000fe20000000f00 */
[----:B------:R-:W-:-:S02]  /*5d70*/  IMAD.MOV.U32 R3, RZ, RZ, R15 ;  /* 0x000000ffff037224 */ /* 0x000fc400078e000f */
[----:B---3--:R-:W-:Y:S02]  /*5d80*/  IMAD.MOV.U32 R31, RZ, RZ, R4 ;  /* 0x000000ffff1f7224 */ /* 0x008fe400078e0004 */
[----:B------:R-:W-:-:S08]  /*5d90*/  IMAD.MOV.U32 R33, RZ, RZ, R5 ;  /* 0x000000ffff217224 */ /* 0x000fd000078e0005 */
[----:B-12-4-:R-:W-:Y:S05]  /*5da0*/  @!P0 BRA `(.L_x_571) ;  /* 0x0000000000388947 */ /* 0x016fea0003800000 */
        /* <DEDUP_REMOVED lines=14> */
.L_x_571:
[----:B------:R-:W-:Y:S05]  /*5e90*/  BSYNC.RECONVERGENT B1 ;  /* 0x0000000000017941 */ /* 0x000fea0003800200 */
.L_x_570:
        /* <DEDUP_REMOVED lines=25> */
.L_x_573:
[----:B------:R-:W-:Y:S05]  /*6030*/  BSYNC.RECONVERGENT B1 ;  /* 0x0000000000017941 */ /* 0x000fea0003800200 */
.L_x_572:
        /* <DEDUP_REMOVED lines=21> */
.L_x_575:
[----:B------:R-:W-:Y:S05]  /*6190*/  BSYNC.RECONVERGENT B1 ;  /* 0x0000000000017941 */ /* 0x000fea0003800200 */
.L_x_574:
        /* <DEDUP_REMOVED lines=21> */
.L_x_577:
[----:B------:R-:W-:Y:S05]  /*62f0*/  BSYNC.RECONVERGENT B1 ;  /* 0x0000000000017941 */ /* 0x000fea0003800200 */
.L_x_576:
        /* <DEDUP_REMOVED lines=21> */
.L_x_579:
[----:B------:R-:W-:Y:S05]  /*6450*/  BSYNC.RECONVERGENT B1 ;  /* 0x0000000000017941 */ /* 0x000fea0003800200 */
.L_x_578:
        /* <DEDUP_REMOVED lines=21> */
.L_x_581:
[----:B------:R-:W-:Y:S05]  /*65b0*/  BSYNC.RECONVERGENT B1 ;  /* 0x0000000000017941 */ /* 0x000fea0003800200 */
.L_x_580:
        /* <DEDUP_REMOVED lines=20> */
.L_x_497:
[----:B------:R-:W-:Y:S05]  /*6700*/  BSYNC.RECONVERGENT B0 ;  /* 0x0000000000007941 */ /* 0x000fea0003800200 */
.L_x_464:
[----:B------:R-:W-:Y:S05]  /*6710*/  @P1 EXIT ;  /* 0x000000000000194d */ /* 0x000fea0003800000 */
[----:B01-3--:R-:W0:Y:S01]  /*6720*/  LDC.64 R2, c[0x0][0x390] ;  /* 0x0000e400ff027b82 */ /* 0x00be220000000a00 */
[----:B------:R-:W-:Y:S02]  /*6730*/  IMAD.MOV.U32 R18, RZ, RZ, R17 ;  /* 0x000000ffff127224 */ /* 0x000fe400078e0011 */
[----:B0-----:R-:W-:-:S05]  /*6740*/  IMAD.WIDE.U32 R2, R0, 0x10, R2 ;  /* 0x0000001000027825 */ /* 0x001fca00078e0002 */
[----:B------:R-:W-:Y:S04]  /*6750*/  STG.E.64 desc[UR10][R2.64], R12 ;  /* 0x0000000c02007986 */ /* 0x000fe8000c101b0a */
[----:B------:R-:W-:Y:S01]  /*6760*/  STG.E.64 desc[UR10][R2.64+0x8], R18 ;  /* 0x0000081202007986 */ /* 0x000fe2000c101b0a */
[----:B------:R-:W-:Y:S05]  /*6770*/  EXIT ;  /* 0x000000000000794d */ /* 0x000fea0003800000 */
.L_x_582:
        /* <DEDUP_REMOVED lines=16> */
.L_x_725:


//--------------------- .text._ZN6thrust24THRUST_300001_SM_1000_NS8cuda_cub4core6detail13_kernel_agentINS1_8__reduce11ReduceAgentINS0_12zip_iteratorIN4cuda3std3__45tupleIJNS0_10device_ptrIdEENS0_17counting_iteratorIlNS0_11use_defaultESF_SF_EEEEEEEPNSB_IJdlEEESJ_iNS1_9__extrema9arg_max_fIdl10ComparatorEEEEJSI_SK_iSO_EEEvDpT0_ --------------------------
	.section	.text._ZN6thrust24THRUST_300001_SM_1000_NS8cuda_cub4core6detail13_kernel_agentINS1_8__reduce11ReduceAgentINS0_12zip_iteratorIN4cuda3std3__45tupleIJNS0_10device_ptrIdEENS0_17counting_iteratorIlNS0_11use_defaultESF_SF_EEEEEEEPNSB_IJdlEEESJ_iNS1_9__extrema9arg_max_fIdl10ComparatorEEEEJSI_SK_iSO_EEEvDpT0_,"ax",@progbits
	.align	128
        .global         _ZN6thrust24THRUST_300001_SM_1000_NS8cuda_cub4core6detail13_kernel_agentINS1_8__reduce11ReduceAgentINS0_12zip_iteratorIN4cuda3std3__45tupleIJNS0_10device_ptrIdEENS0_17counting_iteratorIlNS0_11use_defaultESF_SF_EEEEEEEPNSB_IJdlEEESJ_iNS1_9__extrema9arg_max_fIdl10ComparatorEEEEJSI_SK_iSO_EEEvDpT0_
        .type           _ZN6thrust24THRUST_300001_SM_1000_NS8cuda_cub4core6detail13_kernel_agentINS1_8__reduce11ReduceAgentINS0_12zip_iteratorIN4cuda3std3__45tupleIJNS0_10device_ptrIdEENS0_17counting_iteratorIlNS0_11use_defaultESF_SF_EEEEEEEPNSB_IJdlEEESJ_iNS1_9__extrema9arg_max_fIdl10ComparatorEEEEJSI_SK_iSO_EEEvDpT0_,@function
        .size           _ZN6thrust24THRUST_300001_SM_1000_NS8cuda_cub4core6detail13_kernel_agentINS1_8__reduce11ReduceAgentINS0_12zip_iteratorIN4cuda3std3__45tupleIJNS0_10device_ptrIdEENS0_17counting_iteratorIlNS0_11use_defaultESF_SF_EEEEEEEPNSB_IJdlEEESJ_iNS1_9__extrema9arg_max_fIdl10ComparatorEEEEJSI_SK_iSO_EEEvDpT0_,(.L_x_726 - _ZN6thrust24THRUST_300001_SM_1000_NS8cuda_cub4core6detail13_kernel_agentINS1_8__reduce11ReduceAgentINS0_12zip_iteratorIN4cuda3std3__45tupleIJNS0_10device_ptrIdEENS0_17counting_iteratorIlNS0_11use_defaultESF_SF_EEEEEEEPNSB_IJdlEEESJ_iNS1_9__extrema9arg_max_fIdl10ComparatorEEEEJSI_SK_iSO_EEEvDpT0_)
        .other          _ZN6thrust24THRUST_300001_SM_1000_NS8cuda_cub4core6detail13_kernel_agentINS1_8__reduce11ReduceAgentINS0_12zip_iteratorIN4cuda3std3__45tupleIJNS0_10device_ptrIdEENS0_17counting_iteratorIlNS0_11use_defaultESF_SF_EEEEEEEPNSB_IJdlEEESJ_iNS1_9__extrema9arg_max_fIdl10ComparatorEEEEJSI_SK_iSO_EEEvDpT0_,@"STO_CUDA_ENTRY STV_DEFAULT"
_ZN6thrust24THRUST_300001_SM_1000_NS8cuda_cub4core6detail13_kernel_agentINS1_8__reduce11ReduceAgentINS0_12zip_iteratorIN4cuda3std3__45tupleIJNS0_10device_ptrIdEENS0_17counting_iteratorIlNS0_11use_defaultESF_SF_EEEEEEEPNSB_IJdlEEESJ_iNS1_9__extrema9arg_max_fIdl10ComparatorEEEEJSI_SK_iSO_EEEvDpT0_:
.text._ZN6thrust24THRUST_300001_SM_1000_NS8cuda_cub4core6detail13_kernel_agentINS1_8__reduce11ReduceAgentINS0_12zip_iteratorIN4cuda3std3__45tupleIJNS0_10device_ptrIdEENS0_17counting_iteratorIlNS0_11use_defaultESF_SF_EEEEEEEPNSB_IJdlEEESJ_iNS1_9__extrema9arg_max_fIdl10ComparatorEEEEJSI_SK_iSO_EEEvDpT0_:
        /* <DEDUP_REMOVED lines=23> */
.L_x_586:
[----:B0-----:R-:W-:Y:S05]  /*0170*/  BSYNC.RECONVERGENT B1 ;  /* 0x0000000000017941 */ /* 0x001fea0003800200 */
.L_x_585:
        /* <DEDUP_REMOVED lines=19> */
.L_x_593:
        /* <DEDUP_REMOVED lines=31> */
.L_x_592:
[----:B------:R-:W-:Y:S05]  /*04a0*/  BSYNC.RECONVERGENT B3 ;  /* 0x0000000000037941 */ /* 0x000fea0003800200 */
.L_x_591:
[----:B------:R-:W-:Y:S01]  /*04b0*/  IADD3 R14, P0, PT, R14, 0x100, RZ ;  /* 0x000001000e0e7810 */ /* 0x000fe20007f1e0ff */
[----:B------:R-:W-:Y:S02]  /*04c0*/  VIADD R10, R10, 0x100 ;  /* 0x000001000a0a7836 */ /* 0x000fe40000000000 */
[----:B------:R-:W-:Y:S02]  /*04d0*/  IMAD.X R13, RZ, RZ, R13, P3 ;  /* 0x000000ffff0d7224 */ /* 0x000fe400018e060d */
[----:B------:R-:W-:Y:S01]  /*04e0*/  IMAD.X R15, RZ, RZ, R15, P0 ;  /* 0x000000ffff0f7224 */ /* 0x000fe200000e060f */
[----:B------:R-:W-:Y:S07]  /*04f0*/  @P2 BRA `(.L_x_593) ;  /* 0xfffffffc006c2947 */ /* 0x000fee000383ffff */
.L_x_590:
[----:B------:R-:W-:Y:S05]  /*0500*/  BSYNC.RECONVERGENT B2 ;  /* 0x0000000000027941 */ /* 0x000fea0003800200 */
.L_x_589:
[----:B------:R-:W-:-:S13]  /*0510*/  ISETP.GE.U32.AND P0, PT, R16, 0x300, PT ;  /* 0x000003001000780c */ /* 0x000fda0003f06070 */
[----:B------:R-:W-:Y:S05]  /*0520*/  @!P0 BRA `(.L_x_588) ;  /* 0x0000000400bc8947 */ /* 0x000fea0003800000 */
[----:B------:R-:W0:Y:S01]  /*0530*/  LDC.64 R4, c[0x0][0x380] ;  /* 0x0000e000ff047b82 */ /* 0x000e220000000a00 */
[----:B------:R-:W-:-:S07]  /*0540*/  VIADD R20, R10, 0x200 ;  /* 0x000002000a147836 */ /* 0x000fce0000000000 */
[----:B------:R-:W1:Y:S02]  /*0550*/  LDC.64 R6, c[0x0][0x388] ;  /* 0x0000e200ff067b82 */ /* 0x000e640000000a00 */
.L_x_602:
        /* <DEDUP_REMOVED lines=30> */
.L_x_595:
[----:B------:R-:W-:Y:S05]  /*0740*/  BSYNC.RECONVERGENT B2 ;  /* 0x0000000000027941 */ /* 0x000fea0003800200 */
.L_x_594:
[----:B-----5:R-:W-:Y:S01]  /*0750*/  DSETP.GEU.AND P0, PT, |R16|, |R14|, PT ;  /* 0x4000000e1000722a */ /* 0x020fe20003f0e200 */
[C---:B------:R-:W-:Y:S01]  /*0760*/  IADD3 R19, P1, PT, R23.reuse, R6, RZ ;  /* 0x0000000617137210 */ /* 0x040fe20007f3e0ff */
[----:B------:R-:W-:Y:S01]  /*0770*/  BSSY.RECONVERGENT B2, `(.L_x_596) ;  /* 0x0000015000027945 */ /* 0x000fe20003800200 */
[----:B------:R-:W-:Y:S02]  /*0780*/  IMAD.MOV.U32 R2, RZ, RZ, R14 ;  /* 0x000000ffff027224 */ /* 0x000fe400078e000e */
[----:B------:R-:W-:Y:S01]  /*0790*/  LEA.HI.X.SX32 R18, R23, R7, 0x1, P1 ;  /* 0x0000000717127211 */ /* 0x000fe200008f0eff */
[----:B------:R-:W-:Y:S02]  /*07a0*/  IMAD.MOV.U32 R9, RZ, RZ, R19 ;  /* 0x000000ffff097224 */ /* 0x000fe400078e0013 */
[----:B------:R-:W-:Y:S02]  /*07b0*/  IMAD.MOV.U32 R3, RZ, RZ, R15 ;  /* 0x000000ffff037224 */ /* 0x000fe400078e000f */
[----:B------:R-:W-:-:S04]  /*07c0*/  IMAD.MOV.U32 R8, RZ, RZ, R18 ;  /* 0x000000ffff087224 */ /* 0x000fc800078e0012 */
        /* <DEDUP_REMOVED lines=15> */
.L_x_597:
[----:B------:R-:W-:Y:S05]  /*08c0*/  BSYNC.RECONVERGENT B2 ;  /* 0x0000000000027941 */ /* 0x000fea0003800200 */
.L_x_596:
        /* <DEDUP_REMOVED lines=25> */
.L_x_599:
[----:B------:R-:W-:Y:S05]  /*0a60*/  BSYNC.RECONVERGENT B2 ;  /* 0x0000000000027941 */ /* 0x000fea0003800200 */
.L_x_598:
        /* <DEDUP_REMOVED lines=22> */
.L_x_601:
[----:B------:R-:W-:Y:S05]  /*0bd0*/  BSYNC.RECONVERGENT B2 ;  /* 0x0000000000027941 */ /* 0x000fea0003800200 */
.L_x_600:
[C---:B------:R-:W-:Y:S01]  /*0be0*/  VIADD R10, R20.reuse, 0x200 ;  /* 0x00000200140a7836 */ /* 0x040fe20000000000 */
[----:B------:R-:W-:-:S04]  /*0bf0*/  IADD3 R20, PT, PT, R20, 0x400, RZ ;  /* 0x0000040014147810 */ /* 0x000fc80007ffe0ff */
[----:B------:R-:W-:-:S13]  /*0c00*/  ISETP.GE.AND P0, PT, R10, UR5, PT ;  /* 0x000000050a007c0c */ /* 0x000fda000bf06270 */
[----:B------:R-:W-:Y:S05]  /*0c10*/  @!P0 BRA `(.L_x_602) ;  /* 0xfffffff800508947 */ /* 0x000fea000383ffff */
.L_x_588:
[----:B------:R-:W-:Y:S05]  /*0c20*/  BSYNC.RECONVERGENT B1 ;  /* 0x0000000000017941 */ /* 0x000fea0003800200 */
.L_x_587:
        /* <DEDUP_REMOVED lines=35> */
.L_x_605:
[----:B------:R-:W-:Y:S05]  /*0e60*/  BSYNC.RECONVERGENT B1 ;  /* 0x0000000000017941 */ /* 0x000fea0003800200 */
.L_x_604:
        /* <DEDUP_REMOVED lines=31> */
.L_x_607:
[----:B------:R-:W-:Y:S05]  /*1060*/  BSYNC.RECONVERGENT B1 ;  /* 0x0000000000017941 */ /* 0x000fea0003800200 */
.L_x_606:
        /* <DEDUP_REMOVED lines=31> */
.L_x_609:
[----:B------:R-:W-:Y:S05]  /*1260*/  BSYNC.RECONVERGENT B1 ;  /* 0x0000000000017941 */ /* 0x000fea0003800200 */
.L_x_608:
[----:B------:R-:W-:Y:S01]  /*1270*/  ISETP.GT.AND P0, PT, R10, 0x17, PT ;  /* 0x000000170a00780c */ /* 0x000fe20003f04270 */
[----:B-1----:R1:W1:Y:S01]  /*1280*/  SHFL.DOWN PT, R2, R4, 0x8, 0x1f ;  /* 0x09001f0004027f89 */ /* 0x00226200000e0000 */
[----:B------:R-:W-:Y:S01]  /*1290*/  BSSY.RECONVERGENT B1, `(.L_x_610) ;  /* 0x000001d000017945 */ /* 0x000fe20003800200 */
[----:B0-----:R-:W-:Y:S02]  /*12a0*/  IMAD.MOV.U32 R8, RZ, RZ, R11 ;  /* 0x000000ffff087224 */ /* 0x001fe400078e000b */
[----:B------:R0:W0:Y:S01]  /*12b0*/  SHFL.DOWN PT, R3, R5, 0x8, 0x1f ;  /* 0x09001f0005037f89 */ /* 0x00002200000e0000 */
[----:B------:R-:W-:Y:S02]  /*12c0*/  IMAD.MOV.U32 R9, RZ, RZ, R12 ;  /* 0x000000ffff097224 */ /* 0x000fe400078e000c */
[----:B------:R-:W-:Y:S01]  /*12d0*/  IMAD.MOV.U32 R6, RZ, RZ, R4 ;  /* 0x000000ffff067224 */ /* 0x000fe200078e0004 */
[----:B---3--:R3:W0:Y:S01]  /*12e0*/  SHFL.DOWN PT, R14, R11, 0x8, 0x1f ;  /* 0x09001f000b0e7f89 */ /* 0x00862200000e0000 */
[----:B--2---:R-:W-:-:S03]  /*12f0*/  IMAD.MOV.U32 R7, RZ, RZ, R5 ;  /* 0x000000ffff077224 */ /* 0x004fc600078e0005 */
[----:B----4-:R3:W2:Y:S01]  /*1300*/  SHFL.DOWN PT, R13, R12, 0x8, 0x1f ;  /* 0x09001f000c0d7f89 */ /* 0x0106a200000e0000 */
[----:B------:R-:W-:Y:S05]  /*1310*/  @P0 BRA `(.L_x_611) ;  /* 0x0000000000500947 */ /* 0x000fea0003800000 */
[----:B01----:R-:W-:Y:S01]  /*1320*/  DSETP.GEU.AND P0, PT, |R4|, |R2|, PT ;  /* 0x400000020400722a */ /* 0x003fe20003f0e200 */
[----:B------:R-:W-:Y:S01]  /*1330*/  IMAD.MOV.U32 R8, RZ, RZ, R14 ;  /* 0x000000ffff087224 */ /* 0x000fe200078e000e */
[----:B--2---:R-:W-:Y:S01]  /*1340*/  MOV R9, R13 ;  /* 0x0000000d00097202 */ /* 0x004fe20000000f00 */
        /* <DEDUP_REMOVED lines=17> */
.L_x_611:
[----:B------:R-:W-:Y:S05]  /*1460*/  BSYNC.RECONVERGENT B1 ;  /* 0x0000000000017941 */ /* 0x000fea0003800200 */
.L_x_610:
[----:B------:R-:W-:Y:S01]  /*1470*/  ISETP.GT.AND P0, PT, R10, 0xf, PT ;  /* 0x0000000f0a00780c */ /* 0x000fe20003f04270 */
[----:B-1----:R1:W4:Y:S01]  /*1480*/  SHFL.DOWN PT, R4, R6, 0x10, 0x1f ;  /* 0x0a001f0006047f89 */ /* 0x00232200000e0000 */
[----:B------:R-:W-:Y:S01]  /*1490*/  BSSY.RECONVERGENT B1, `(.L_x_612) ;  /* 0x000001d000017945 */ /* 0x000fe20003800200 */
[----:B0-----:R-:W-:Y:S02]  /*14a0*/  IMAD.MOV.U32 R14, RZ, RZ, R8 ;  /* 0x000000ffff0e7224 */ /* 0x001fe400078e0008 */
[----:B------:R1:W0:Y:S01]  /*14b0*/  SHFL.DOWN PT, R5, R7, 0x10, 0x1f ;  /* 0x0a001f0007057f89 */ /* 0x00022200000e0000 */
[----:B------:R-:W-:Y:S02]  /*14c0*/  IMAD.MOV.U32 R15, RZ, RZ, R9 ;  /* 0x000000ffff0f7224 */ /* 0x000fe400078e0009 */
[----:B------:R-:W-:Y:S01]  /*14d0*/  IMAD.MOV.U32 R2, RZ, RZ, R6 ;  /* 0x000000ffff027224 */ /* 0x000fe200078e0006 */
[----:B---3--:R1:W3:Y:S01]  /*14e0*/  SHFL.DOWN PT, R11, R8, 0x10, 0x1f ;  /* 0x0a001f00080b7f89 */ /* 0x0082e200000e0000 */
[----:B------:R-:W-:-:S03]  /*14f0*/  IMAD.MOV.U32 R3, RZ, RZ, R7 ;  /* 0x000000ffff037224 */ /* 0x000fc600078e0007 */
[----:B------:R1:W0:Y:S01]  /*1500*/  SHFL.DOWN PT, R12, R9, 0x10, 0x1f ;  /* 0x0a001f00090c7f89 */ /* 0x00022200000e0000 */
[----:B------:R-:W-:Y:S05]  /*1510*/  @P0 BRA `(.L_x_613) ;  /* 0x0000000000500947 */ /* 0x000fea0003800000 */
[----:B0---4-:R-:W-:Y:S01]  /*1520*/  DSETP.GEU.AND P0, PT, |R6|, |R4|, PT ;  /* 0x400000040600722a */ /* 0x011fe20003f0e200 */
[----:B---3--:R-:W-:Y:S02]  /*1530*/  IMAD.MOV.U32 R14, RZ, RZ, R11 ;  /* 0x000000ffff0e7224 */ /* 0x008fe400078e000b */
        /* <DEDUP_REMOVED lines=18> */
.L_x_613:
[----:B------:R-:W-:Y:S05]  /*1660*/  BSYNC.RECONVERGENT B1 ;  /* 0x0000000000017941 */ /* 0x000fea0003800200 */
.L_x_612:
[----:B------:R-:W-:Y:S01]  /*1670*/  ISETP.NE.AND P0, PT, R10, RZ, PT ;  /* 0x000000ff0a00720c */ /* 0x000fe20003f05270 */
[----:B------:R-:W-:-:S12]  /*1680*/  BSSY.RECONVERGENT B1, `(.L_x_614) ;  /* 0x000000a000017945 */ /* 0x000fd80003800200 */
[----:B------:R-:W-:Y:S05]  /*1690*/  @P0 BRA `(.L_x_615) ;  /* 0x0000000000200947 */ /* 0x000fea0003800000 */
[----:B-1----:R-:W1:Y:S01]  /*16a0*/  S2R R6, SR_CgaCtaId ;  /* 0x0000000000067919 */ /* 0x002e620000008800 */
[----:B0-----:R-:W-:Y:S02]  /*16b0*/  MOV R5, 0x400 ;  /* 0x0000040000057802 */ /* 0x001fe40000000f00 */
[----:B----4-:R-:W-:-:S04]  /*16c0*/  SHF.R.U32.HI R4, RZ, 0x1, R0 ;  /* 0x00000001ff047819 */ /* 0x010fc80000011600 */
[----:B------:R-:W-:Y:S02]  /*16d0*/  LOP3.LUT R4, R4, 0x1f0, RZ, 0xc0, !PT ;  /* 0x000001f004047812 */ /* 0x000fe400078ec0ff */
[----:B-1----:R-:W-:-:S05]  /*16e0*/  LEA R5, R6, R5, 0x18 ;  /* 0x0000000506057211 */ /* 0x002fca00078ec0ff */
[----:B------:R-:W-:-:S05]  /*16f0*/  IMAD.IADD R5, R4, 0x1, R5 ;  /* 0x0000000104057824 */ /* 0x000fca00078e0205 */
[----:B------:R0:W-:Y:S04]  /*1700*/  STS.64 [R5+0x10], R14 ;  /* 0x0000100e05007388 */ /* 0x0001e80000000a00 */
[----:B------:R0:W-:Y:S02]  /*1710*/  STS.64 [R5+0x8], R2 ;  /* 0x0000080205007388 */ /* 0x0001e40000000a00 */
.L_x_615:
[----:B------:R-:W-:Y:S05]  /*1720*/  BSYNC.RECONVERGENT B1 ;  /* 0x0000000000017941 */ /* 0x000fea0003800200 */
.L_x_614:
        /* <DEDUP_REMOVED lines=8> */
[----:B-1--4-:R-:W1:Y:S04]  /*17b0*/  LDS.128 R4, [R0+0x20] ;  /* 0x0000200000047984 */ /* 0x012e680000000c00 */
[----:B--2---:R2:W4:Y:S04]  /*17c0*/  LDS.64 R12, [R0+0x80] ;  /* 0x00008000000c7984 */ /* 0x0045280000000a00 */
[----:B---3--:R2:W3:Y:S01]  /*17d0*/  LDS.128 R8, [R0+0x30] ;  /* 0x0000300000087984 */ /* 0x0084e20000000c00 */
[----:B0-----:R-:W-:Y:S01]  /*17e0*/  DSETP.GEU.AND P0, PT, |R2|, |R16|, PT ;  /* 0x400000100200722a */ /* 0x001fe20003f0e200 */
[----:B------:R-:W-:Y:S01]  /*17f0*/  IMAD.MOV.U32 R24, RZ, RZ, R16 ;  /* 0x000000ffff187224 */ /* 0x000fe200078e0010 */
[----:B------:R-:W-:Y:S01]  /*1800*/  MOV R25, R17 ;  /* 0x0000001100197202 */ /* 0x000fe20000000f00 */
[----:B-1----:R-:W-:-:S02]  /*1810*/  IMAD.MOV.U32 R26, RZ, RZ, R4 ;  /* 0x000000ffff1a7224 */ /* 0x002fc400078e0004 */
[----:B------:R-:W-:-:S09]  /*1820*/  IMAD.MOV.U32 R27, RZ, RZ, R5 ;  /* 0x000000ffff1b7224 */ /* 0x000fd200078e0005 */
        /* <DEDUP_REMOVED lines=15> */
.L_x_618:
[----:B------:R-:W-:Y:S05]  /*1920*/  BSYNC.RECONVERGENT B1 ;  /* 0x0000000000017941 */ /* 0x000fea0003800200 */
.L_x_617:
        /* <DEDUP_REMOVED lines=23> */
.L_x_620:
[----:B------:R-:W-:Y:S05]  /*1aa0*/  BSYNC.RECONVERGENT B1 ;  /* 0x0000000000017941 */ /* 0x000fea0003800200 */
.L_x_619:
        /* <DEDUP_REMOVED lines=21> */
.L_x_622:
[----:B------:R-:W-:Y:S05]  /*1c00*/  BSYNC.RECONVERGENT B1 ;  /* 0x0000000000017941 */ /* 0x000fea0003800200 */
.L_x_621:
        /* <DEDUP_REMOVED lines=23> */
.L_x_624:
[----:B------:R-:W-:Y:S05]  /*1d80*/  BSYNC.RECONVERGENT B1 ;  /* 0x0000000000017941 */ /* 0x000fea0003800200 */
.L_x_623:
        /* <DEDUP_REMOVED lines=21> */
.L_x_626:
[----:B------:R-:W-:Y:S05]  /*1ee0*/  BSYNC.RECONVERGENT B1 ;  /* 0x0000000000017941 */ /* 0x000fea0003800200 */
.L_x_625:
[----:B------:R-:W-:Y:S01]  /*1ef0*/  DSETP.GEU.AND P0, PT, |R2|, |R10|, PT ;  /* 0x4000000a0200722a */ /* 0x000fe20003f0e200 */
[----:B------:R-:W-:Y:S01]  /*1f00*/  BSSY.RECONVERGENT B1, `(.L_x_627) ;  /* 0x0000014000017945 */ /* 0x000fe20003800200 */
[----:B------:R-:W-:Y:S01]  /*1f10*/  IMAD.MOV.U32 R8, RZ, RZ, R10 ;  /* 0x000000ffff087224 */ /* 0x000fe200078e000a */
[----:B---3--:R-:W-:Y:S01]  /*1f20*/  MOV R0, R5 ;  /* 0x0000000500007202 */ /* 0x008fe20000000f00 */
        /* <DEDUP_REMOVED lines=17> */
.L_x_628:
[----:B------:R-:W-:Y:S05]  /*2040*/  BSYNC.RECONVERGENT B1 ;  /* 0x0000000000017941 */ /* 0x000fea0003800200 */
.L_x_627:
        /* <DEDUP_REMOVED lines=21> */
.L_x_603:
        /* <DEDUP_REMOVED lines=9> */
[----:B------:R-:W-:Y:S02]  /*2230*/  VIADD R5, R5, UR6 ;  /* 0x0000000605057c36 */ /* 0x000fe40008000000 */
        /* <DEDUP_REMOVED lines=9> */
[----:B----4-:R-:W-:Y:S01]  /*22d0*/  IMAD.MOV.U32 R14, RZ, RZ, R12 ;  /* 0x000000ffff0e7224 */ /* 0x010fe200078e000c */
[----:B------:R-:W-:Y:S01]  /*22e0*/  MOV R6, R10 ;  /* 0x0000000a00067202 */ /* 0x000fe20000000f00 */
[----:B0-----:R-:W-:Y:S02]  /*22f0*/  IMAD.MOV.U32 R16, RZ, RZ, R13 ;  /* 0x000000ffff107224 */ /* 0x001fe400078e000d */
        /* <DEDUP_REMOVED lines=16> */
.L_x_630:
[----:B------:R-:W-:Y:S05]  /*2400*/  BSYNC.RECONVERGENT B1 ;  /* 0x0000000000017941 */ /* 0x000fea0003800200 */
.L_x_629:
        /* <DEDUP_REMOVED lines=32> */
.L_x_632:
[----:B------:R-:W-:Y:S05]  /*2610*/  BSYNC.RECONVERGENT B1 ;  /* 0x0000000000017941 */ /* 0x000fea0003800200 */
.L_x_631:
[----:B-1----:R-:W-:Y:S01]  /*2620*/  VIADD R2, R4, 0x4 ;  /* 0x0000000404027836 */ /* 0x002fe20000000000 */
[----:B------:R1:W4:Y:S01]  /*2630*/  SHFL.DOWN PT, R6, R8, 0x4, R5 ;  /* 0x0880000008067989 */ /* 0x00032200000e0005 */
[----:B------:R-:W-:Y:S01]  /*2640*/  BSSY.RECONVERGENT B1, `(.L_x_633) ;  /* 0x000001e000017945 */ /* 0x000fe20003800200 */
[----:B--2---:R-:W-:Y:S01]  /*2650*/  IMAD.MOV.U32 R14, RZ, RZ, R10 ;  /* 0x000000ffff0e7224 */ /* 0x004fe200078e000a */
[----:B------:R-:W-:Y:S01]  /*2660*/  MOV R16, R12 ;  /* 0x0000000c00107202 */ /* 0x000fe20000000f00 */
[----:B------:R1:W2:Y:S01]  /*2670*/  SHFL.DOWN PT, R7, R9, 0x4, R5 ;  /* 0x0880000009077989 */ /* 0x0002a200000e0005 */
[----:B------:R-:W-:Y:S01]  /*2680*/  ISETP.GT.AND P0, PT, R2, R5, PT ;  /* 0x000000050200720c */ /* 0x000fe20003f04270 */
[----:B------:R-:W-:Y:S02]  /*2690*/  IMAD.MOV.U32 R2, RZ, RZ, R8 ;  /* 0x000000ffff027224 */ /* 0x000fe400078e0008 */
[----:B---3--:R1:W3:Y:S01]  /*26a0*/  SHFL.DOWN PT, R11, R10, 0x4, R5 ;  /* 0x088000000a0b7989 */ /* 0x0082e200000e0005 */
[----:B------:R-:W-:-:S03]  /*26b0*/  IMAD.MOV.U32 R3, RZ, RZ, R9 ;  /* 0x000000ffff037224 */ /* 0x000fc600078e0009 */
[----:B0-----:R1:W0:Y:S06]  /*26c0*/  SHFL.DOWN PT, R13, R12, 0x4, R5 ;  /* 0x088000000c0d7989 */ /* 0x00122c00000e0005 */
        /* <DEDUP_REMOVED lines=21> */
.L_x_634:
[----:B------:R-:W-:Y:S05]  /*2820*/  BSYNC.RECONVERGENT B1 ;  /* 0x0000000000017941 */ /* 0x000fea0003800200 */
.L_x_633:
        /* <DEDUP_REMOVED lines=8> */
[----:B---3--:R3:W1:Y:S01]  /*28b0*/  SHFL.DOWN PT, R11, R14, 0x8, R5 ;  /* 0x090000000e0b7989 */ /* 0x00866200000e0005 */
[----:B--2---:R-:W-:-:S03]  /*28c0*/  IMAD.MOV.U32 R7, RZ, RZ, R3 ;  /* 0x000000ffff077224 */ /* 0x004fc600078e0003 */
[----:B0-----:R3:W0:Y:S04]  /*28d0*/  SHFL.DOWN PT, R13, R16, 0x8, R5 ;  /* 0x09000000100d7989 */ /* 0x00162800000e0005 */
        /* <DEDUP_REMOVED lines=21> */
.L_x_636:
[----:B------:R-:W-:Y:S05]  /*2a30*/  BSYNC.RECONVERGENT B1 ;  /* 0x0000000000017941 */ /* 0x000fea0003800200 */
.L_x_635:
[----:B-1----:R-:W-:Y:S01]  /*2a40*/  VIADD R2, R4, 0x10 ;  /* 0x0000001004027836 */ /* 0x002fe20000000000 */
[----:B----4-:R1:W2:Y:S01]  /*2a50*/  SHFL.DOWN PT, R8, R6, 0x10, R5 ;  /* 0x0a00000006087989 */ /* 0x0102a200000e0005 */
[----:B------:R-:W-:Y:S01]  /*2a60*/  BSSY.RECONVERGENT B1, `(.L_x_637) ;  /* 0x000001e000017945 */ /* 0x000fe20003800200 */
[----:B---3--:R-:W-:Y:S02]  /*2a70*/  IMAD.MOV.U32 R14, RZ, RZ, R10 ;  /* 0x000000ffff0e7224 */ /* 0x008fe400078e000a */
[----:B------:R-:W-:Y:S01]  /*2a80*/  ISETP.GT.AND P0, PT, R2, R5, PT ;  /* 0x000000050200720c */ /* 0x000fe20003f04270 */
[----:B------:R1:W3:Y:S01]  /*2a90*/  SHFL.DOWN PT, R9, R7, 0x10, R5 ;  /* 0x0a00000007097989 */ /* 0x0002e200000e0005 */
[----:B------:R-:W-:Y:S02]  /*2aa0*/  IMAD.MOV.U32 R15, RZ, RZ, R12 ;  /* 0x000000ffff0f7224 */ /* 0x000fe400078e000c */
[----:B------:R-:W-:Y:S01]  /*2ab0*/  IMAD.MOV.U32 R2, RZ, RZ, R6 ;  /* 0x000000ffff027224 */ /* 0x000fe200078e0006 */
[----:B------:R1:W4:Y:S01]  /*2ac0*/  SHFL.DOWN PT, R11, R10, 0x10, R5 ;  /* 0x0a0000000a0b7989 */ /* 0x00032200000e0005 */
        /* <DEDUP_REMOVED lines=23> */
.L_x_638:
[----:B------:R-:W-:Y:S05]  /*2c40*/  BSYNC.RECONVERGENT B1 ;  /* 0x0000000000017941 */ /* 0x000fea0003800200 */
.L_x_637:
        /* <DEDUP_REMOVED lines=11> */
.L_x_640:
[----:B------:R-:W-:Y:S05]  /*2d00*/  BSYNC.RECONVERGENT B1 ;  /* 0x0000000000017941 */ /* 0x000fea0003800200 */
.L_x_639:
[----:B------:R-:W-:Y:S01]  /*2d10*/  BAR.SYNC.DEFER_BLOCKING 0x0 ;  /* 0x0000000000007b1d */ /* 0x000fe20000010000 */
[----:B------:R-:W-:-:S13]  /*2d20*/  ISETP.NE.AND P1, PT, R0, RZ, PT ;  /* 0x000000ff0000720c */ /* 0x000fda0003f25270 */
[----:B------:R-:W-:Y:S05]  /*2d30*/  @P1 BRA `(.L_x_616) ;  /* 0x0000003400d41947 */ /* 0x000fea0003800000 */
[----:B------:R-:W-:Y:S01]  /*2d40*/  UISETP.GE.AND UP0, UPT, UR6, 0x21, UPT ;  /* 0x000000210600788c */ /* 0x000fe2000bf06270 */
[----:B----4-:R-:W-:Y:S02]  /*2d50*/  IMAD.MOV.U32 R11, RZ, RZ, R14 ;  /* 0x000000ffff0b7224 */ /* 0x010fe400078e000e */
[----:B--2---:R-:W-:Y:S02]  /*2d60*/  IMAD.MOV.U32 R8, RZ, RZ, R15 ;  /* 0x000000ffff087224 */ /* 0x004fe400078e000f */
        /* <DEDUP_REMOVED lines=8> */
[----:B0-----:R-:W0:Y:S01]  /*2df0*/  LDS.64 R12, [UR4+0x20] ;  /* 0x00002004ff0c7984 */ /* 0x001e220008000a00 */
[----:B-1----:R-:W-:Y:S01]  /*2e00*/  DSETP.GEU.AND P0, PT, |R2|, |R6|, PT ;  /* 0x400000060200722a */ /* 0x002fe20003f0e200 */
[----:B------:R-:W-:Y:S01]  /*2e10*/  MOV R4, R6 ;  /* 0x0000000600047202 */ /* 0x000fe20000000f00 */
[----:B------:R-:W-:Y:S02]  /*2e20*/  IMAD.MOV.U32 R5, RZ, RZ, R7 ;  /* 0x000000ffff057224 */ /* 0x000fe400078e0007 */
[----:B0-----:R-:W-:Y:S02]  /*2e30*/  IMAD.MOV.U32 R11, RZ, RZ, R12 ;  /* 0x000000ffff0b7224 */ /* 0x001fe400078e000c */
        /* <DEDUP_REMOVED lines=16> */
.L_x_642:
[----:B------:R-:W-:Y:S05]  /*2f40*/  BSYNC.RECONVERGENT B1 ;  /* 0x0000000000017941 */ /* 0x000fea0003800200 */
.L_x_641:
[----:B------:R-:W-:Y:S01]  /*2f50*/  UISETP.GE.AND UP0, UPT, UR6, 0x41, UPT ;  /* 0x000000410600788c */ /* 0x000fe2000bf06270 */
[----:B---3--:R-:W-:Y:S02]  /*2f60*/  IMAD.MOV.U32 R9, RZ, RZ, R11 ;  /* 0x000000ffff097224 */ /* 0x008fe400078e000b */
[----:B------:R-:W-:Y:S02]  /*2f70*/  IMAD.MOV.U32 R0, RZ, RZ, R8 ;  /* 0x000000ffff007224 */ /* 0x000fe400078e0008 */
[----:B------:R-:W-:Y:S02]  /*2f80*/  IMAD.MOV.U32 R2, RZ, RZ, R4 ;  /* 0x000000ffff027224 */ /* 0x000fe400078e0004 */
[----:B------:R-:W-:Y:S02]  /*2f90*/  IMAD.MOV.U32 R3, RZ, RZ, R5 ;  /* 0x000000ffff037224 */ /* 0x000fe400078e0005 */
        /* <DEDUP_REMOVED lines=8> */
[----:B------:R-:W-:Y:S02]  /*3020*/  IMAD.MOV.U32 R2, RZ, RZ, R6 ;  /* 0x000000ffff027224 */ /* 0x000fe400078e0006 */
[----:B------:R-:W-:Y:S02]  /*3030*/  IMAD.MOV.U32 R3, RZ, RZ, R7 ;  /* 0x000000ffff037224 */ /* 0x000fe400078e0007 */
[----:B0-----:R-:W-:-:S02]  /*3040*/  IMAD.MOV.U32 R9, RZ, RZ, R12 ;  /* 0x000000ffff097224 */ /* 0x001fc400078e000c */
        /* <DEDUP_REMOVED lines=16> */
.L_x_644:
[----:B------:R-:W-:Y:S05]  /*3150*/  BSYNC.RECONVERGENT B1 ;  /* 0x0000000000017941 */ /* 0x000fea0003800200 */
.L_x_643:
[----:B------:R-:W-:Y:S01]  /*3160*/  UISETP.GE.AND UP0, UPT, UR6, 0x61, UPT ;  /* 0x000000610600788c */ /* 0x000fe2000bf06270 */
[----:B------:R-:W-:Y:S01]  /*3170*/  IMAD.MOV.U32 R11, RZ, RZ, R9 ;  /* 0x000000ffff0b7224 */ /* 0x000fe200078e0009 */
[----:B------:R-:W-:Y:S01]  /*3180*/  MOV R8, R0 ;  /* 0x0000000000087202 */ /* 0x000fe20000000f00 */
[----:B------:R-:W-:Y:S02]  /*3190*/  IMAD.MOV.U32 R4, RZ, RZ, R2 ;  /* 0x000000ffff047224 */ /* 0x000fe400078e0002 */
[----:B------:R-:W-:-:S04]  /*31a0*/  IMAD.MOV.U32 R5, RZ, RZ, R3 ;  /* 0x000000ffff057224 */ /* 0x000fc800078e0003 */
        /* <DEDUP_REMOVED lines=27> */
.L_x_646:
[----:B------:R-:W-:Y:S05]  /*3360*/  BSYNC.RECONVERGENT B1 ;  /* 0x0000000000017941 */ /* 0x000fea0003800200 */
.L_x_645:
[----:B------:R-:W-:Y:S01]  /*3370*/  UISETP.GE.AND UP0, UPT, UR6, 0x81, UPT ;  /* 0x000000810600788c */ /* 0x000fe2000bf06270 */
[----:B------:R-:W-:Y:S02]  /*3380*/  IMAD.MOV.U32 R9, RZ, RZ, R11 ;  /* 0x000000ffff097224 */ /* 0x000fe400078e000b */
        /* <DEDUP_REMOVED lines=30> */
.L_x_648:
[----:B------:R-:W-:Y:S05]  /*3570*/  BSYNC.RECONVERGENT B1 ;  /* 0x0000000000017941 */ /* 0x000fea0003800200 */
.L_x_647:
        /* <DEDUP_REMOVED lines=32> */
.L_x_650:
[----:B------:R-:W-:Y:S05]  /*3780*/  BSYNC.RECONVERGENT B1 ;  /* 0x0000000000017941 */ /* 0x000fea0003800200 */
.L_x_649:
        /* <DEDUP_REMOVED lines=14> */
[----:B------:R-:W-:Y:S01]  /*3870*/  IMAD.MOV.U32 R7, RZ, RZ, R3 ;  /* 0x000000ffff077224 */ /* 0x000fe200078e0003 */
[----:B0-----:R-:W-:Y:S01]  /*3880*/  MOV R0, R13 ;  /* 0x0000000d00007202 */ /* 0x001fe20000000f00 */
        /* <DEDUP_REMOVED lines=16> */
.L_x_652:
[----:B------:R-:W-:Y:S05]  /*3990*/  BSYNC.RECONVERGENT B1 ;  /* 0x0000000000017941 */ /* 0x000fea0003800200 */
.L_x_651:
[----:B------:R-:W-:Y:S01]  /*39a0*/  UISETP.GE.AND UP0, UPT, UR6, 0xe1, UPT ;  /* 0x000000e10600788c */ /* 0x000fe2000bf06270 */
[----:B------:R-:W-:Y:S02]  /*39b0*/  IMAD.MOV.U32 R14, RZ, RZ, R9 ;  /* 0x000000ffff0e7224 */ /* 0x000fe400078e0009 */
[----:B------:R-:W-:Y:S02]  /*39c0*/  IMAD.MOV.U32 R15, RZ, RZ, R0 ;  /* 0x000000ffff0f7224 */ /* 0x000fe400078e0000 */
[----:B------:R-:W-:Y:S02]  /*39d0*/  IMAD.MOV.U32 R2, RZ, RZ, R6 ;  /* 0x000000ffff027224 */ /* 0x000fe400078e0006 */
[----:B------:R-:W-:Y:S02]  /*39e0*/  IMAD.MOV.U32 R3, RZ, RZ, R7 ;  /* 0x000000ffff037224 */ /* 0x000fe400078e0007 */
[----:B------:R-:W-:Y:S05]  /*39f0*/  BRA.U !UP0, `(.L_x_616) ;  /* 0x0000002908a47547 */ /* 0x000fea000b800000 */
[----:B------:R-:W1:Y:S01]  /*3a00*/  S2UR UR5, SR_CgaCtaId ;  /* 0x00000000000579c3 */ /* 0x000e620000008800 */
[----:B------:R-:W-:Y:S02]  /*3a10*/  UMOV UR4, 0x400 ;  /* 0x0000040000047882 */ /* 0x000fe40000000000 */
[----:B-1----:R-:W-:-:S09]  /*3a20*/  ULEA UR4, UR5, UR4, 0x18 ;  /* 0x0000000405047291 */ /* 0x002fd2000f8ec0ff */
[----:B------:R-:W1:Y:S04]  /*3a30*/  LDS.64 R4, [UR4+0x78] ;  /* 0x00007804ff047984 */ /* 0x000e680008000a00 */
[----:B------:R-:W2:Y:S01]  /*3a40*/  LDS.64 R10, [UR4+0x80] ;  /* 0x00008004ff0a7984 */ /* 0x000ea20008000a00 */
        /* <DEDUP_REMOVED lines=21> */
.L_x_584:
        /* <DEDUP_REMOVED lines=30> */
[----:B------:R-:W-:Y:S02]  /*3d80*/  ISETP.GE.U32.AND.EX P0, PT, RZ, RZ, PT, P0 ;  /* 0x000000ffff00720c */ /* 0x000fe40003f06100 */
[----:B------:R-:W-:-:S11]  /*3d90*/  IADD3.X R7, PT, PT, RZ, UR7, RZ, P1, !PT ;  /* 0x00000007ff077c10 */ /* 0x000fd60008ffe4ff */
[----:B------:R-:W-:-:S06]  /*3da0*/  DSETP.LT.OR P0, PT, |R8|, |R4|, !P0 ;  /* 0x400000040800722a */ /* 0x000fcc0004701600 */
[----:B------:R-:W-:Y:S02]  /*3db0*/  FSEL R8, R4, R8, P0 ;  /* 0x0000000804087208 */ /* 0x000fe40000000000 */
[----:B------:R-:W-:Y:S02]  /*3dc0*/  FSEL R9, R5, R9, P0 ;  /* 0x0000000905097208 */ /* 0x000fe40000000000 */
[----:B------:R-:W-:Y:S02]  /*3dd0*/  SEL R23, R6, R23, P0 ;  /* 0x0000001706177207 */ /* 0x000fe40000000000 */
[----:B------:R-:W-:-:S07]  /*3de0*/  SEL R24, R7, R24, P0 ;  /* 0x0000001807187207 */ /* 0x000fce0000000000 */
.L_x_654:
[----:B------:R-:W-:Y:S05]  /*3df0*/  BSYNC.RECONVERGENT B1 ;  /* 0x0000000000017941 */ /* 0x000fea0003800200 */
.L_x_653:
[----:B------:R-:W-:Y:S01]  /*3e00*/  UISETP.GE.U32.AND UP0, UPT, UR4, 0xa00, UPT ;  /* 0x00000a000400788c */ /* 0x000fe2000bf06070 */
[----:B------:R-:W-:-:S08]  /*3e10*/  IMAD.MOV.U32 R5, RZ, RZ, 0x500 ;  /* 0x00000500ff057424 */ /* 0x000fd000078e00ff */
[----:B------:R-:W-:Y:S05]  /*3e20*/  BRA.U !UP0, `(.L_x_655) ;  /* 0x00000005084c7547 */ /* 0x000fea000b800000 */
[----:B------:R-:W-:Y:S01]  /*3e30*/  IMAD.MOV.U32 R12, RZ, RZ, R8 ;  /* 0x000000ffff0c7224 */ /* 0x000fe200078e0008 */
[----:B------:R-:W0:Y:S01]  /*3e40*/  LDCU UR4, c[0x0][0x398] ;  /* 0x00007300ff0477ac */ /* 0x000e220008000800 */
[----:B------:R-:W-:Y:S02]  /*3e50*/  IMAD.MOV.U32 R13, RZ, RZ, R9 ;  /* 0x000000ffff0d7224 */ /* 0x000fe400078e0009 */
[----:B------:R-:W-:Y:S01]  /*3e60*/  IMAD.MOV.U32 R17, RZ, RZ, 0x500 ;  /* 0x00000500ff117424 */ /* 0x000fe200078e00ff */
[----:B------:R-:W1:Y:S01]  /*3e70*/  LDCU.64 UR6, c[0x0][0x388] ;  /* 0x00007100ff0677ac */ /* 0x000e620008000a00 */
[----:B------:R-:W-:-:S05]  /*3e80*/  NOP ;  /* 0x0000000000007918 */ /* 0x000fca0000000000 */
.L_x_656:
[----:B------:R-:W-:-:S05]  /*3e90*/  IMAD.WIDE.U32 R26, R17, 0x8, R2 ;  /* 0x00000008111a7825 */ /* 0x000fca00078e0002 */
[----:B------:R-:W2:Y:S04]  /*3ea0*/  LDG.E.64 R14, desc[UR8][R26.64] ;  /* 0x000000081a0e7981 */ /* 0x000ea8000c1e1b00 */
[----:B------:R-:W3:Y:S04]  /*3eb0*/  LDG.E.64 R4, desc[UR8][R26.64+0x800] ;  /* 0x000800081a047981 */ /* 0x000ee8000c1e1b00 */
[----:B------:R-:W4:Y:S04]  /*3ec0*/  LDG.E.64 R6, desc[UR8][R26.64+0x1000] ;  /* 0x001000081a067981 */ /* 0x000f28000c1e1b00 */
[----:B------:R-:W5:Y:S04]  /*3ed0*/  LDG.E.64 R10, desc[UR8][R26.64+0x1800] ;  /* 0x001800081a0a7981 */ /* 0x000f68000c1e1b00 */
[----:B------:R-:W5:Y:S01]  /*3ee0*/  LDG.E.64 R8, desc[UR8][R26.64+0x2000] ;  /* 0x002000081a087981 */ /* 0x000f62000c1e1b00 */
[----:B-1----:R-:W-:-:S04]  /*3ef0*/  IADD3 R18, P0, P1, R0, UR6, R17 ;  /* 0x0000000600127c10 */ /* 0x002fc8000f91e011 */
[----:B------:R-:W-:Y:S01]  /*3f00*/  IADD3.X R16, PT, PT, RZ, UR7, RZ, P0, P1 ;  /* 0x00000007ff107c10 */ /* 0x000fe200087e24ff */
[----:B------:R-:W-:Y:S01]  /*3f10*/  IMAD.MOV.U32 R20, RZ, RZ, R18 ;  /* 0x000000ffff147224 */ /* 0x000fe200078e0012 */
[----:B------:R-:W-:-:S03]  /*3f20*/  IADD3 R22, P3, PT, R18, 0x100, RZ ;  /* 0x0000010012167810 */ /* 0x000fc60007f7e0ff */
        /* <DEDUP_REMOVED lines=11> */
[----:B------:R-:W-:Y:S01]  /*3fe0*/  IMAD.X R24, RZ, RZ, R16, P3 ;  /* 0x000000ffff187224 */ /* 0x000fe200018e0610 */
[----:B------:R-:W-:-:S03]  /*3ff0*/  IADD3 R13, P3, PT, R18, 0x200, RZ ;  /* 0x00000200120d7810 */ /* 0x000fc60007f7e0ff */
[----:B---3--:R-:W-:-:S14]  /*4000*/  DSETP.GEU.AND P1, PT, |R14|, |R4|, PT ;  /* 0x400000040e00722a */ /* 0x008fdc0003f2e200 */
[----:B------:R-:W-:-:S04]  /*4010*/  @P1 ISETP.GE.U32.AND P0, PT, R20, R22, PT ;  /* 0x000000161400120c */ /* 0x000fc80003f06070 */
[----:B------:R-:W-:-:S13]  /*4020*/  @P1 ISETP.GE.AND.EX P0, PT, R19, R24, PT, P0 ;  /* 0x000000181300120c */ /* 0x000fda0003f06300 */
[----:B------:R-:W-:-:S06]  /*4030*/  @P1 DSETP.LT.OR P0, PT, |R4|, |R14|, !P0 ;  /* 0x4000000e0400122a */ /* 0x000fcc0004701600 */
[----:B------:R-:W-:Y:S01]  /*4040*/  @P1 FSEL R12, R14, R4, P0 ;  /* 0x000000040e0c1208 */ /* 0x000fe20000000000 */
[----:B------:R-:W-:Y:S01]  /*4050*/  IMAD.X R14, RZ, RZ, R16, P3 ;  /* 0x000000ffff0e7224 */ /* 0x000fe200018e0610 */
[----:B------:R-:W-:Y:S02]  /*4060*/  @P1 FSEL R15, R15, R5, P0 ;  /* 0x000000050f0f1208 */ /* 0x000fe40000000000 */
[----:B------:R-:W-:Y:S01]  /*4070*/  @P1 SEL R22, R20, R22, P0 ;  /* 0x0000001614161207 */ /* 0x000fe20000000000 */
[----:B------:R-:W-:Y:S01]  /*4080*/  @P1 IMAD.MOV.U32 R4, RZ, RZ, R12 ;  /* 0x000000ffff041224 */ /* 0x000fe200078e000c */
[----:B------:R-:W-:Y:S01]  /*4090*/  IADD3 R12, P3, PT, R18, 0x300, RZ ;  /* 0x00000300120c7810 */ /* 0x000fe20007f7e0ff */
[----:B------:R-:W-:Y:S02]  /*40a0*/  @P1 IMAD.MOV.U32 R5, RZ, RZ, R15 ;  /* 0x000000ffff051224 */ /* 0x000fe400078e000f */
[----:B------:R-:W-:Y:S01]  /*40b0*/  IMAD.MOV.U32 R15, RZ, RZ, R24 ;  /* 0x000000ffff0f7224 */ /* 0x000fe200078e0018 */
[----:B------:R-:W-:-:S03]  /*40c0*/  @P1 SEL R15, R19, R24, P0 ;  /* 0x00000018130f1207 */ /* 0x000fc60000000000 */
[----:B----4-:R-:W-:-:S14]  /*40d0*/  DSETP.GEU.AND P2, PT, |R4|, |R6|, PT ;  /* 0x400000060400722a */ /* 0x010fdc0003f4e200 */
[----:B------:R-:W-:-:S04]  /*40e0*/  @P2 ISETP.GE.U32.AND P0, PT, R22, R13, PT ;  /* 0x0000000d1600220c */ /* 0x000fc80003f06070 */
[----:B------:R-:W-:-:S13]  /*40f0*/  @P2 ISETP.GE.AND.EX P0, PT, R15, R14, PT, P0 ;  /* 0x0000000e0f00220c */ /* 0x000fda0003f06300 */
[----:B------:R-:W-:-:S06]  /*4100*/  @P2 DSETP.LT.OR P0, PT, |R6|, |R4|, !P0 ;  /* 0x400000040600222a */ /* 0x000fcc0004701600 */
[----:B------:R-:W-:Y:S02]  /*4110*/  @P2 FSEL R4, R4, R6, P0 ;  /* 0x0000000604042208 */ /* 0x000fe40000000000 */
[----:B------:R-:W-:Y:S02]  /*4120*/  @P2 FSEL R5, R5, R7, P0 ;  /* 0x0000000705052208 */ /* 0x000fe40000000000 */
[----:B------:R-:W-:Y:S01]  /*4130*/  @P2 SEL R14, R15, R14, P0 ;  /* 0x0000000e0f0e2207 */ /* 0x000fe20000000000 */
[----:B------:R-:W-:Y:S02]  /*4140*/  @P2 IMAD.MOV.U32 R6, RZ, RZ, R4 ;  /* 0x000000ffff062224 */ /* 0x000fe400078e0004 */
[----:B------:R-:W-:Y:S02]  /*4150*/  @P2 IMAD.MOV.U32 R7, RZ, RZ, R5 ;  /* 0x000000ffff072224 */ /* 0x000fe400078e0005 */
[----:B------:R-:W-:Y:S01]  /*4160*/  IMAD.MOV.U32 R5, RZ, RZ, R13 ;  /* 0x000000ffff057224 */ /* 0x000fe200078e000d */
[----:B------:R-:W-:Y:S01]  /*4170*/  @P2 SEL R5, R22, R13, P0 ;  /* 0x0000000d16052207 */ /* 0x000fe20000000000 */
        /* <DEDUP_REMOVED lines=13> */
[----:B------:R-:W-:-:S04]  /*4250*/  IADD3 R5, PT, PT, R17, 0xa00, RZ ;  /* 0x00000a0011057810 */ /* 0x000fc80007ffe0ff */
[----:B0-----:R-:W-:Y:S01]  /*4260*/  ISETP.GT.AND P1, PT, R5, UR4, PT ;  /* 0x0000000405007c0c */ /* 0x001fe2000bf24270 */
[----:B------:R-:W-:Y:S01]  /*4270*/  DSETP.GEU.AND P2, PT, |R10|, |R8|, PT ;  /* 0x400000080a00722a */ /* 0x000fe20003f4e200 */
[----:B------:R-:W-:-:S04]  /*4280*/  VIADD R5, R17, 0x500 ;  /* 0x0000050011057836 */ /* 0x000fc80000000000 */
[----:B------:R-:W-:-:S09]  /*4290*/  IMAD.MOV.U32 R17, RZ, RZ, R5 ;  /* 0x000000ffff117224 */ /* 0x000fd200078e0005 */
        /* <DEDUP_REMOVED lines=12> */
.L_x_655:
        /* <DEDUP_REMOVED lines=14> */
[----:B------:R-:W-:Y:S01]  /*4440*/  IMAD.IADD R7, R0, 0x1, R5 ;  /* 0x0000000100077824 */ /* 0x000fe200078e0205 */
[----:B------:R-:W-:-:S04]  /*4450*/  LEA.HI R4, R10, 0x1, RZ, 0x18 ;  /* 0x000000010a047811 */ /* 0x000fc800078fc0ff */
[C---:B------:R-:W-:Y:S02]  /*4460*/  IADD3 R14, P0, PT, R7.reuse, UR6, RZ ;  /* 0x00000006070e7c10 */ /* 0x040fe4000ff1e0ff */
[----:B------:R-:W-:Y:S01]  /*4470*/  LOP3.LUT R6, R4, 0x3, RZ, 0xc0, !PT ;  /* 0x0000000304067812 */ /* 0x000fe200078ec0ff */
[----:B------:R-:W-:Y:S02]  /*4480*/  IMAD.MOV.U32 R4, RZ, RZ, R0 ;  /* 0x000000ffff047224 */ /* 0x000fe400078e0000 */
[----:B------:R-:W-:Y:S02]  /*4490*/  IMAD.X R15, RZ, RZ, UR7, P0 ;  /* 0x00000007ff0f7e24 */ /* 0x000fe400080e06ff */
[----:B------:R-:W-:Y:S02]  /*44a0*/  IMAD.MOV R11, RZ, RZ, -R6 ;  /* 0x000000ffff0b7224 */ /* 0x000fe400078e0a06 */
[----:B0-----:R-:W-:-:S04]  /*44b0*/  IMAD.WIDE.U32 R2, R7, 0x8, R2 ;  /* 0x0000000807027825 */ /* 0x001fc800078e0002 */
[----:B------:R-:W-:Y:S02]  /*44c0*/  IMAD.MOV.U32 R12, RZ, RZ, R2 ;  /* 0x000000ffff0c7224 */ /* 0x000fe400078e0002 */
[----:B------:R-:W-:-:S07]  /*44d0*/  IMAD.MOV.U32 R13, RZ, RZ, R3 ;  /* 0x000000ffff0d7224 */ /* 0x000fce00078e0003 */
.L_x_663:
[----:B------:R-:W-:Y:S02]  /*44e0*/  IMAD.MOV.U32 R2, RZ, RZ, R12 ;  /* 0x000000ffff027224 */ /* 0x000fe400078e000c */
[----:B------:R-:W-:-:S06]  /*44f0*/  IMAD.MOV.U32 R3, RZ, RZ, R13 ;  /* 0x000000ffff037224 */ /* 0x000fcc00078e000d */
[----:B------:R-:W2:Y:S01]  /*4500*/  LDG.E.64 R2, desc[UR8][R2.64] ;  /* 0x0000000802027981 */ /* 0x000ea2000c1e1b00 */
[----:B------:R-:W-:Y:S01]  /*4510*/  VIADD R11, R11, 0x1 ;  /* 0x000000010b0b7836 */ /* 0x000fe20000000000 */
[----:B------:R-:W-:Y:S01]  /*4520*/  BSSY.RECONVERGENT B3, `(.L_x_661) ;  /* 0x000001b000037945 */ /* 0x000fe20003800200 */
[----:B------:R-:W-:Y:S01]  /*4530*/  IMAD.MOV.U32 R19, RZ, RZ, R23 ;  /* 0x000000ffff137224 */ /* 0x000fe200078e0017 */
[----:B------:R-:W-:Y:S01]  /*4540*/  MOV R7, R9 ;  /* 0x0000000900077202 */ /* 0x000fe20000000f00 */
[----:B------:R-:W-:Y:S01]  /*4550*/  IMAD.MOV.U32 R16, RZ, RZ, R24 ;  /* 0x000000ffff107224 */ /* 0x000fe200078e0018 */
[----:B------:R-:W-:Y:S01]  /*4560*/  ISETP.NE.AND P2, PT, R11, RZ, PT ;  /* 0x000000ff0b00720c */ /* 0x000fe20003f45270 */
[----:B------:R-:W-:Y:S01]  /*4570*/  IMAD.MOV.U32 R6, RZ, RZ, R8 ;  /* 0x000000ffff067224 */ /* 0x000fe200078e0008 */
[----:B------:R-:W-:Y:S01]  /*4580*/  IADD3 R12, P3, PT, R12, 0x800, RZ ;  /* 0x000008000c0c7810 */ /* 0x000fe20007f7e0ff */
[----:B------:R-:W-:Y:S02]  /*4590*/  IMAD.MOV.U32 R23, RZ, RZ, R14 ;  /* 0x000000ffff177224 */ /* 0x000fe400078e000e */
[----:B------:R-:W-:Y:S01]  /*45a0*/  IMAD.MOV.U32 R24, RZ, RZ, R15 ;  /* 0x000000ffff187224 */ /* 0x000fe200078e000f */
[----:B--2---:R-:W-:Y:S01]  /*45b0*/  DSETP.GEU.AND P0, PT, |R8|, |R2|, PT ;  /* 0x400000020800722a */ /* 0x004fe20003f0e200 */
[----:B------:R-:W-:-:S02]  /*45c0*/  IMAD.MOV.U32 R8, RZ, RZ, R2 ;  /* 0x000000ffff087224 */ /* 0x000fc400078e0002 */
        /* <DEDUP_REMOVED lines=16> */
.L_x_662:
[----:B------:R-:W-:Y:S05]  /*46d0*/  BSYNC.RECONVERGENT B3 ;  /* 0x0000000000037941 */ /* 0x000fea0003800200 */
.L_x_661:
[----:B------:R-:W-:Y:S01]  /*46e0*/  IADD3 R14, P0, PT, R14, 0x100, RZ ;  /* 0x000001000e0e7810 */ /* 0x000fe20007f1e0ff */
[----:B------:R-:W-:Y:S02]  /*46f0*/  VIADD R4, R4, 0x100 ;  /* 0x0000010004047836 */ /* 0x000fe40000000000 */
[----:B------:R-:W-:Y:S02]  /*4700*/  IMAD.X R13, RZ, RZ, R13, P3 ;  /* 0x000000ffff0d7224 */ /* 0x000fe400018e060d */
[----:B------:R-:W-:Y:S01]  /*4710*/  IMAD.X R15, RZ, RZ, R15, P0 ;  /* 0x000000ffff0f7224 */ /* 0x000fe200000e060f */
[----:B------:R-:W-:Y:S07]  /*4720*/  @P2 BRA `(.L_x_663) ;  /* 0xfffffffc006c2947 */ /* 0x000fee000383ffff */
.L_x_660:
[----:B------:R-:W-:Y:S05]  /*4730*/  BSYNC.RECONVERGENT B2 ;  /* 0x0000000000027941 */ /* 0x000fea0003800200 */
.L_x_659:
[----:B------:R-:W-:-:S13]  /*4740*/  ISETP.GE.U32.AND P0, PT, R10, 0x300, PT ;  /* 0x000003000a00780c */ /* 0x000fda0003f06070 */
[----:B------:R-:W-:Y:S05]  /*4750*/  @!P0 BRA `(.L_x_658) ;  /* 0x0000000400fc8947 */ /* 0x000fea0003800000 */
[----:B------:R-:W0:Y:S01]  /*4760*/  LDCU.128 UR12, c[0x0][0x380] ;  /* 0x00007000ff0c77ac */ /* 0x000e220008000c00 */
[----:B------:R-:W1:Y:S01]  /*4770*/  LDC.64 R20, c[0x0][0x380] ;  /* 0x0000e000ff147b82 */ /* 0x000e620000000a00 */
[C---:B------:R-:W-:Y:S01]  /*4780*/  IADD3 R7, P1, PT, R4.reuse, R5, RZ ;  /* 0x0000000504077210 */ /* 0x040fe20007f3e0ff */
[C---:B------:R-:W-:Y:S02]  /*4790*/  IMAD.IADD R16, R4.reuse, 0x1, R5 ;  /* 0x0000000104107824 */ /* 0x040fe400078e0205 */
[----:B------:R-:W-:Y:S02]  /*47a0*/  VIADD R22, R4, 0x200 ;  /* 0x0000020004167836 */ /* 0x000fe40000000000 */
[----:B------:R-:W-:Y:S02]  /*47b0*/  IMAD.X R10, RZ, RZ, RZ, P1 ;  /* 0x000000ffff0a7224 */ /* 0x000fe400008e06ff */
[----:B------:R-:W2:Y:S01]  /*47c0*/  LDC.64 R2, c[0x0][0x388] ;  /* 0x0000e200ff027b82 */ /* 0x000ea20000000a00 */
[----:B0-----:R-:W-:-:S02]  /*47d0*/  LEA R6, P2, R7, UR12, 0x3 ;  /* 0x0000000c07067c11 */ /* 0x001fc4000f8418ff */
[----:B------:R-:W-:Y:S02]  /*47e0*/  IADD3 R18, P0, PT, R16, UR14, RZ ;  /* 0x0000000e10127c10 */ /* 0x000fe4000ff1e0ff */
[----:B------:R-:W-:Y:S02]  /*47f0*/  IADD3 R6, P1, PT, R6, 0x1800, RZ ;  /* 0x0000180006067810 */ /* 0x000fe40007f3e0ff */
[----:B------:R-:W-:Y:S01]  /*4800*/  LEA.HI.X R5, R7, UR13, R10, 0x3, P2 ;  /* 0x0000000d07057c11 */ /* 0x000fe200090f1c0a */
[----:B-1----:R-:W-:-:S04]  /*4810*/  IMAD.WIDE.U32 R20, R16, 0x8, R20 ;  /* 0x0000000810147825 */ /* 0x002fc800078e0014 */
[----:B------:R-:W-:Y:S02]  /*4820*/  IMAD.X R19, RZ, RZ, UR15, P0 ;  /* 0x0000000fff137e24 */ /* 0x000fe400080e06ff */
[----:B------:R-:W-:-:S07]  /*4830*/  IMAD.X R5, RZ, RZ, R5, P1 ;  /* 0x000000ffff057224 */ /* 0x000fce00008e0605 */
.L_x_672:
[----:B------:R-:W3:Y:S01]  /*4840*/  LDG.E.64 R14, desc[UR8][R20.64] ;  /* 0x00000008140e7981 */ /* 0x000ee2000c1e1b00 */
[----:B------:R-:W-:-:S05]  /*4850*/  IMAD.MOV.U32 R4, RZ, RZ, R6 ;  /* 0x000000ffff047224 */ /* 0x000fca00078e0006 */
[----:B------:R0:W5:Y:S04]  /*4860*/  LDG.E.64 R10, desc[UR8][R4.64+-0x1000] ;  /* 0xfff00008040a7981 */ /* 0x000168000c1e1b00 */
[----:B------:R0:W5:Y:S01]  /*4870*/  LDG.E.64 R6, desc[UR8][R4.64+-0x800] ;  /* 0xfff8000804067981 */ /* 0x000162000c1e1b00 */
[----:B------:R-:W-:Y:S01]  /*4880*/  BSSY.RECONVERGENT B2, `(.L_x_664) ;  /* 0x0000015000027945 */ /* 0x000fe20003800200 */
[----:B------:R-:W-:Y:S02]  /*4890*/  IMAD.MOV.U32 R26, RZ, RZ, R18 ;  /* 0x000000ffff1a7224 */ /* 0x000fe400078e0012 */
[----:B------:R-:W-:Y:S01]  /*48a0*/  IMAD.MOV.U32 R25, RZ, RZ, R19 ;  /* 0x000000ffff197224 */ /* 0x000fe200078e0013 */
[----:B---3--:R-:W-:Y:S01]  /*48b0*/  DSETP.GEU.AND P0, PT, |R8|, |R14|, PT ;  /* 0x4000000e0800722a */ /* 0x008fe20003f0e200 */
[----:B------:R-:W-:Y:S01]  /*48c0*/  MOV R12, R14 ;  /* 0x0000000e000c7202 */ /* 0x000fe20000000f00 */
[----:B------:R-:W-:-:S12]  /*48d0*/  IMAD.MOV.U32 R13, RZ, RZ, R15 ;  /* 0x000000ffff0d7224 */ /* 0x000fd800078e000f */
        /* <DEDUP_REMOVED lines=15> */
.L_x_665:
[----:B------:R-:W-:Y:S05]  /*49d0*/  BSYNC.RECONVERGENT B2 ;  /* 0x0000000000027941 */ /* 0x000fea0003800200 */
.L_x_664:
[----:B-----5:R-:W-:Y:S01]  /*49e0*/  DSETP.GEU.AND P0, PT, |R12|, |R10|, PT ;  /* 0x4000000a0c00722a */ /* 0x020fe20003f0e200 */
[----:B------:R-:W-:Y:S01]  /*49f0*/  VIADD R9, R16, 0x100 ;  /* 0x0000010010097836 */ /* 0x000fe20000000000 */
[----:B------:R-:W-:Y:S01]  /*4a00*/  BSSY.RECONVERGENT B2, `(.L_x_666) ;  /* 0x0000016000027945 */ /* 0x000fe20003800200 */
[----:B------:R-:W-:-:S03]  /*4a10*/  IMAD.MOV.U32 R8, RZ, RZ, R10 ;  /* 0x000000ffff087224 */ /* 0x000fc600078e000a */
[----:B--2---:R-:W-:Y:S01]  /*4a20*/  IADD3 R23, P1, PT, R9, R2, RZ ;  /* 0x0000000209177210 */ /* 0x004fe20007f3e0ff */
[----:B------:R-:W-:-:S04]  /*4a30*/  IMAD.MOV.U32 R9, RZ, RZ, R11 ;  /* 0x000000ffff097224 */ /* 0x000fc800078e000b */
[----:B------:R-:W-:Y:S02]  /*4a40*/  IMAD.X R24, RZ, RZ, R3, P1 ;  /* 0x000000ffff187224 */ /* 0x000fe400008e0603 */
[----:B------:R-:W-:Y:S02]  /*4a50*/  IMAD.MOV.U32 R15, RZ, RZ, R23 ;  /* 0x000000ffff0f7224 */ /* 0x000fe400078e0017 */
[----:B------:R-:W-:Y:S01]  /*4a60*/  IMAD.MOV.U32 R14, RZ, RZ, R24 ;  /* 0x000000ffff0e7224 */ /* 0x000fe200078e0018 */
        /* <DEDUP_REMOVED lines=15> */
.L_x_667:
[----:B------:R-:W-:Y:S05]  /*4b60*/  BSYNC.RECONVERGENT B2 ;  /* 0x0000000000027941 */ /* 0x000fea0003800200 */
.L_x_666:
[----:B------:R0:W5:Y:S01]  /*4b70*/  LDG.E.64 R10, desc[UR8][R4.64] ;  /* 0x00000008040a7981 */ /* 0x000162000c1e1b00 */
[----:B------:R-:W-:Y:S01]  /*4b80*/  DSETP.GEU.AND P0, PT, |R8|, |R6|, PT ;  /* 0x400000060800722a */ /* 0x000fe20003f0e200 */
[----:B------:R-:W-:Y:S01]  /*4b90*/  VIADD R13, R16, 0x200 ;  /* 0x00000200100d7836 */ /* 0x000fe20000000000 */
[----:B------:R-:W-:Y:S01]  /*4ba0*/  BSSY.RECONVERGENT B2, `(.L_x_668) ;  /* 0x0000016000027945 */ /* 0x000fe20003800200 */
[----:B------:R-:W-:-:S03]  /*4bb0*/  MOV R12, R6 ;  /* 0x00000006000c7202 */ /* 0x000fc60000000f00 */
[----:B------:R-:W-:Y:S01]  /*4bc0*/  IADD3 R24, P1, PT, R13, R2, RZ ;  /* 0x000000020d187210 */ /* 0x000fe20007f3e0ff */
[----:B------:R-:W-:-:S04]  /*4bd0*/  IMAD.MOV.U32 R13, RZ, RZ, R7 ;  /* 0x000000ffff0d7224 */ /* 0x000fc800078e0007 */
[----:B------:R-:W-:Y:S02]  /*4be0*/  IMAD.X R23, RZ, RZ, R3, P1 ;  /* 0x000000ffff177224 */ /* 0x000fe400008e0603 */
        /* <DEDUP_REMOVED lines=17> */
.L_x_669:
[----:B------:R-:W-:Y:S05]  /*4d00*/  BSYNC.RECONVERGENT B2 ;  /* 0x0000000000027941 */ /* 0x000fea0003800200 */
.L_x_668:
[----:B-----5:R-:W-:Y:S01]  /*4d10*/  DSETP.GEU.AND P0, PT, |R12|, |R10|, PT ;  /* 0x4000000a0c00722a */ /* 0x020fe20003f0e200 */
[----:B------:R-:W-:Y:S01]  /*4d20*/  VIADD R7, R16, 0x300 ;  /* 0x0000030010077836 */ /* 0x000fe20000000000 */
[----:B------:R-:W-:Y:S01]  /*4d30*/  BSSY.RECONVERGENT B2, `(.L_x_670) ;  /* 0x0000016000027945 */ /* 0x000fe20003800200 */
[----:B------:R-:W-:Y:S02]  /*4d40*/  IMAD.MOV.U32 R8, RZ, RZ, R10 ;  /* 0x000000ffff087224 */ /* 0x000fe400078e000a */
[----:B------:R-:W-:Y:S01]  /*4d50*/  IMAD.MOV.U32 R9, RZ, RZ, R11 ;  /* 0x000000ffff097224 */ /* 0x000fe200078e000b */
[----:B------:R-:W-:-:S05]  /*4d60*/  IADD3 R7, P1, PT, R7, R2, RZ ;  /* 0x0000000207077210 */ /* 0x000fca0007f3e0ff */
        /* <DEDUP_REMOVED lines=18> */
.L_x_671:
[----:B------:R-:W-:Y:S05]  /*4e90*/  BSYNC.RECONVERGENT B2 ;  /* 0x0000000000027941 */ /* 0x000fea0003800200 */
.L_x_670:
[----:B------:R-:W-:Y:S01]  /*4ea0*/  VIADD R10, R22, 0x200 ;  /* 0x00000200160a7836 */ /* 0x000fe20000000000 */
[----:B------:R-:W-:Y:S01]  /*4eb0*/  IADD3 R6, P2, PT, R4, 0x2000, RZ ;  /* 0x0000200004067810 */ /* 0x000fe20007f5e0ff */
[----:B------:R-:W-:Y:S01]  /*4ec0*/  VIADD R22, R22, 0x400 ;  /* 0x0000040016167836 */ /* 0x000fe20000000000 */
[----:B------:R-:W-:Y:S01]  /*4ed0*/  IADD3 R18, P1, PT, R18, 0x400, RZ ;  /* 0x0000040012127810 */ /* 0x000fe20007f3e0ff */
[----:B------:R-:W-:Y:S01]  /*4ee0*/  VIADD R16, R16, 0x400 ;  /* 0x0000040010107836 */ /* 0x000fe20000000000 */
[----:B------:R-:W-:Y:S01]  /*4ef0*/  ISETP.GE.AND P0, PT, R10, R17, PT ;  /* 0x000000110a00720c */ /* 0x000fe20003f06270 */
[----:B------:R-:W-:Y:S01]  /*4f00*/  IMAD.X R5, RZ, RZ, R5, P2 ;  /* 0x000000ffff057224 */ /* 0x000fe200010e0605 */
[----:B------:R-:W-:Y:S02]  /*4f10*/  IADD3 R20, P2, PT, R20, 0x2000, RZ ;  /* 0x0000200014147810 */ /* 0x000fe40007f5e0ff */
[----:B------:R-:W-:-:S03]  /*4f20*/  IADD3.X R19, PT, PT, RZ, R19, RZ, P1, !PT ;  /* 0x00000013ff137210 */ /* 0x000fc60000ffe4ff */
[----:B------:R-:W-:-:S06]  /*4f30*/  IMAD.X R21, RZ, RZ, R21, P2 ;  /* 0x000000ffff157224 */ /* 0x000fcc00010e0615 */
[----:B------:R-:W-:Y:S05]  /*4f40*/  @!P0 BRA `(.L_x_672) ;  /* 0xfffffff8003c8947 */ /* 0x000fea000383ffff */
.L_x_658:
[----:B------:R-:W-:Y:S05]  /*4f50*/  BSYNC.RECONVERGENT B1 ;  /* 0x0000000000017941 */ /* 0x000fea0003800200 */
.L_x_657:
        /* <DEDUP_REMOVED lines=32> */
.L_x_674:
[----:B------:R-:W-:Y:S05]  /*5160*/  BSYNC.RECONVERGENT B1 ;  /* 0x0000000000017941 */ /* 0x000fea0003800200 */
.L_x_673:
        /* <DEDUP_REMOVED lines=31> */
.L_x_676:
[----:B------:R-:W-:Y:S05]  /*5360*/  BSYNC.RECONVERGENT B1 ;  /* 0x0000000000017941 */ /* 0x000fea0003800200 */
.L_x_675:
        /* <DEDUP_REMOVED lines=31> */
.L_x_678:
[----:B------:R-:W-:Y:S05]  /*5560*/  BSYNC.RECONVERGENT B1 ;  /* 0x0000000000017941 */ /* 0x000fea0003800200 */
.L_x_677:
[----:B------:R-:W-:Y:S01]  /*5570*/  ISETP.GT.AND P0, PT, R10, 0x17, PT ;  /* 0x000000170a00780c */ /* 0x000fe20003f04270 */
[----:B-1----:R1:W1:Y:S01]  /*5580*/  SHFL.DOWN PT, R6, R2, 0x8, 0x1f ;  /* 0x09001f0002067f89 */ /* 0x00226200000e0000 */
[----:B------:R-:W-:Y:S01]  /*5590*/  BSSY.RECONVERGENT B1, `(.L_x_679) ;  /* 0x000001d000017945 */ /* 0x000fe20003800200 */
[----:B0-----:R-:W-:Y:S01]  /*55a0*/  IMAD.MOV.U32 R8, RZ, RZ, R11 ;  /* 0x000000ffff087224 */ /* 0x001fe200078e000b */
[----:B------:R-:W-:Y:S01]  /*55b0*/  MOV R4, R2 ;  /* 0x0000000200047202 */ /* 0x000fe20000000f00 */
[----:B--2---:R0:W2:Y:S01]  /*55c0*/  SHFL.DOWN PT, R7, R3, 0x8, 0x1f ;  /* 0x09001f0003077f89 */ /* 0x0040a200000e0000 */
[----:B------:R-:W-:Y:S02]  /*55d0*/  IMAD.MOV.U32 R9, RZ, RZ, R12 ;  /* 0x000000ffff097224 */ /* 0x000fe400078e000c */
[----:B------:R-:W-:Y:S01]  /*55e0*/  IMAD.MOV.U32 R5, RZ, RZ, R3 ;  /* 0x000000ffff057224 */ /* 0x000fe200078e0003 */
[----:B---3--:R0:W3:Y:S04]  /*55f0*/  SHFL.DOWN PT, R14, R11, 0x8, 0x1f ;  /* 0x09001f000b0e7f89 */ /* 0x0080e800000e0000 */
        /* <DEDUP_REMOVED lines=22> */
.L_x_680:
[----:B------:R-:W-:Y:S05]  /*5760*/  BSYNC.RECONVERGENT B1 ;  /* 0x0000000000017941 */ /* 0x000fea0003800200 */
.L_x_679:
        /* <DEDUP_REMOVED lines=31> */
.L_x_682:
[----:B------:R-:W-:Y:S05]  /*5960*/  BSYNC.RECONVERGENT B1 ;  /* 0x0000000000017941 */ /* 0x000fea0003800200 */
.L_x_681:
        /* <DEDUP_REMOVED lines=11> */
.L_x_684:
[----:B------:R-:W-:Y:S05]  /*5a20*/  BSYNC.RECONVERGENT B1 ;  /* 0x0000000000017941 */ /* 0x000fea0003800200 */
.L_x_683:
        /* <DEDUP_REMOVED lines=31> */
.L_x_686:
[----:B------:R-:W-:Y:S05]  /*5c20*/  BSYNC.RECONVERGENT B1 ;  /* 0x0000000000017941 */ /* 0x000fea0003800200 */
.L_x_685:
        /* <DEDUP_REMOVED lines=23> */
.L_x_688:
[----:B------:R-:W-:Y:S05]  /*5da0*/  BSYNC.RECONVERGENT B1 ;  /* 0x0000000000017941 */ /* 0x000fea0003800200 */
.L_x_687:
[----:B------:R-:W-:Y:S01]  /*5db0*/  DSETP.GEU.AND P0, PT, |R4|, |R10|, PT ;  /* 0x4000000a0400722a */ /* 0x000fe20003f0e200 */
[----:B------:R-:W-:Y:S01]  /*5dc0*/  BSSY.RECONVERGENT B1, `(.L_x_689) ;  /* 0x0000014000017945 */ /* 0x000fe20003800200 */
[----:B------:R-:W-:Y:S01]  /*5dd0*/  IMAD.MOV.U32 R2, RZ, RZ, R10 ;  /* 0x000000ffff027224 */ /* 0x000fe200078e000a */
[----:B------:R-:W-:Y:S01]  /*5de0*/  MOV R3, R11 ;  /* 0x0000000b00037202 */ /* 0x000fe20000000f00 */
        /* <DEDUP_REMOVED lines=17> */
.L_x_690:
[----:B------:R-:W-:Y:S05]  /*5f00*/  BSYNC.RECONVERGENT B1 ;  /* 0x0000000000017941 */ /* 0x000fea0003800200 */
.L_x_689:
        /* <DEDUP_REMOVED lines=23> */
.L_x_692:
[----:B------:R-:W-:Y:S05]  /*6080*/  BSYNC.RECONVERGENT B1 ;  /* 0x0000000000017941 */ /* 0x000fea0003800200 */
.L_x_691:
        /* <DEDUP_REMOVED lines=21> */
.L_x_694:
[----:B------:R-:W-:Y:S05]  /*61e0*/  BSYNC.RECONVERGENT B1 ;  /* 0x0000000000017941 */ /* 0x000fea0003800200 */
.L_x_693:
        /* <DEDUP_REMOVED lines=21> */
.L_x_696:
[----:B------:R-:W-:Y:S05]  /*6340*/  BSYNC.RECONVERGENT B1 ;  /* 0x0000000000017941 */ /* 0x000fea0003800200 */
.L_x_695:
        /* <DEDUP_REMOVED lines=20> */
.L_x_616:
[----:B------:R-:W-:Y:S05]  /*6490*/  BSYNC.RECONVERGENT B0 ;  /* 0x0000000000007941 */ /* 0x000fea0003800200 */
.L_x_583:
[----:B------:R-:W-:Y:S05]  /*64a0*/  @P1 EXIT ;  /* 0x000000000000194d */ /* 0x000fea0003800000 */
[----:B012-4-:R-:W0:Y:S02]  /*64b0*/  LDC.64 R4, c[0x0][0x390] ;  /* 0x0000e400ff047b82 */ /* 0x017e240000000a00 */
[----:B0-----:R-:W-:Y:S04]  /*64c0*/  STG.E.64 desc[UR8][R4.64], R2 ;  /* 0x0000000204007986 */ /* 0x001fe8000c101b08 */
[----:B------:R-:W-:Y:S01]  /*64d0*/  STG.E.64 desc[UR8][R4.64+0x8], R14 ;  /* 0x0000080e04007986 */ /* 0x000fe2000c101b08 */
[----:B------:R-:W-:Y:S05]  /*64e0*/  EXIT ;  /* 0x000000000000794d */ /* 0x000fea0003800000 */
.L_x_697:
        /* <DEDUP_REMOVED lines=9> */
.L_x_726:


//--------------------- .text._Z10columnSwapPdii  --------------------------
	.section	.text._Z10columnSwapPdii,"ax",@progbits
	.align	128
        .global         _Z10columnSwapPdii
        .type           _Z10columnSwapPdii,@function
        .size           _Z10columnSwapPdii,(.L_x_717 - _Z10columnSwapPdii)
        .other          _Z10columnSwapPdii,@"STO_CUDA_ENTRY STV_DEFAULT"
_Z10columnSwapPdii:
.text._Z10columnSwapPdii:
[----:B------:R-:W-:Y:S01]  /*0000*/  LDC R1, c[0x0][0x37c] ;  /* 0x0000df00ff017b82 */ /* 0x000fe20000000800 */
[----:B------:R-:W0:Y:S07]  /*0010*/  S2R R0, SR_CTAID.X ;  /* 0x0000000000007919 */ /* 0x000e2e0000002500 */
[----:B------:R-:W1:Y:S01]  /*0020*/  LDC.64 R6, c[0x0][0x388] ;  /* 0x0000e200ff067b82 */ /* 0x000e620000000a00 */
[----:B------:R-:W0:Y:S01]  /*0030*/  LDCU UR4, c[0x0][0x360] ;  /* 0x00006c00ff0477ac */ /* 0x000e220008000800 */
[----:B------:R-:W0:Y:S01]  /*0040*/  S2R R3, SR_TID.X ;  /* 0x0000000000037919 */ /* 0x000e220000002100 */
[----:B------:R-:W2:Y:S01]  /*0050*/  LDCU UR5, c[0x0][0x364] ;  /* 0x00006c80ff0577ac */ /* 0x000ea20008000800 */
[----:B------:R-:W3:Y:S01]  /*0060*/  LDCU UR7, c[0x0][0x374] ;  /* 0x00006e80ff0777ac */ /* 0x000ee20008000800 */
[----:B0-----:R-:W-:-:S04]  /*0070*/  IMAD R0, R0, UR4, R3 ;  /* 0x0000000400007c24 */ /* 0x001fc8000f8e0203 */
[----:B-1----:R-:W-:-:S05]  /*0080*/  IMAD.X R29, R0, 0x1, R7, PT ;  /* 0x00000001001d7824 */ /* 0x002fca00038e0607 */
[----:B------:R-:W-:-:S13]  /*0090*/  ISETP.GE.AND P0, PT, R29, R6, PT ;  /* 0x000000061d00720c */ /* 0x000fda0003f06270 */
[----:B--23--:R-:W-:Y:S05]  /*00a0*/  @P0 EXIT ;  /* 0x000000000000094d */ /* 0x00cfea0003800000 */
[----:B------:R-:W0:Y:S01]  /*00b0*/  S2R R9, SR_CTAID.Y ;  /* 0x0000000000097919 */ /* 0x000e220000002600 */
[----:B------:R-:W-:Y:S01]  /*00c0*/  UIMAD UR6, UR5, UR7, URZ ;  /* 0x00000007050672a4 */ /* 0x000fe2000f8e02ff */
[----:B------:R-:W1:Y:S01]  /*00d0*/  LDCU.64 UR8, c[0x0][0x358] ;  /* 0x00006b00ff0877ac */ /* 0x000e620008000a00 */
[----:B------:R-:W2:Y:S04]  /*00e0*/  S2R R0, SR_TID.Y ;  /* 0x0000000000007919 */ /* 0x000ea80000002200 */
[----:B------:R-:W-:Y:S01]  /*00f0*/  IMAD R11, RZ, RZ, -UR6 ;  /* 0x80000006ff0b7e24 */ /* 0x000fe2000f8e02ff */
[----:B------:R-:W-:Y:S02]  /*0100*/  ISETP.NE.U32.AND P3, PT, RZ, UR6, PT ;  /* 0x00000006ff007c0c */ /* 0x000fe4000bf65070 */
[----:B------:R-:W3:Y:S08]  /*0110*/  I2F.U32.RP R4, UR6 ;  /* 0x0000000600047d06 */ /* 0x000ef00008209000 */
[----:B---3--:R-:W3:Y:S01]  /*0120*/  MUFU.RCP R4, R4 ;  /* 0x0000000400047308 */ /* 0x008ee20000001000 */
[----:B0-----:R-:W-:-:S04]  /*0130*/  VIADD R3, R9, UR7 ;  /* 0x0000000709037c36 */ /* 0x001fc80008000000 */
[----:B------:R-:W-:Y:S02]  /*0140*/  IMAD R3, R3, UR5, RZ ;  /* 0x0000000503037c24 */ /* 0x000fe4000f8e02ff */
[----:B--2---:R-:W-:-:S03]  /*0150*/  IMAD.IADD R0, R0, 0x1, R7 ;  /* 0x0000000100007824 */ /* 0x004fc600078e0207 */
[----:B------:R-:W-:Y:S01]  /*0160*/  LOP3.LUT R2, RZ, R3, RZ, 0x33, !PT ;  /* 0x00000003ff027212 */ /* 0x000fe200078e33ff */
[----:B------:R-:W-:Y:S01]  /*0170*/  IMAD R9, R9, UR5, R0 ;  /* 0x0000000509097c24 */ /* 0x000fe2000f8e0200 */
[----:B------:R-:W-:Y:S01]  /*0180*/  IADD3 R5, PT, PT, R0, 0x1, R3 ;  /* 0x0000000100057810 */ /* 0x000fe20007ffe003 */
[----:B------:R-:W0:Y:S01]  /*0190*/  LDCU UR5, c[0x0][0x370] ;  /* 0x00006e00ff0577ac */ /* 0x000e220008000800 */
[----:B---3--:R-:W-:Y:S02]  /*01a0*/  IADD3 R8, PT, PT, R4, 0xffffffe, RZ ;  /* 0x0ffffffe04087810 */ /* 0x008fe40007ffe0ff */
[----:B------:R-:W-:Y:S02]  /*01b0*/  VIADDMNMX R5, R6, 0x1, R5, !PT ;  /* 0x0000000106057846 */ /* 0x000fe40007800105 */
[----:B------:R-:W2:Y:S02]  /*01c0*/  F2I.FTZ.U32.TRUNC.NTZ R3, R8 ;  /* 0x0000000800037305 */ /* 0x000ea4000021f000 */
[----:B------:R-:W-:Y:S01]  /*01d0*/  IADD3 R5, PT, PT, -R0, R5, R2 ;  /* 0x0000000500057210 */ /* 0x000fe20007ffe102 */
[----:B------:R-:W-:-:S03]  /*01e0*/  IMAD.MOV.U32 R2, RZ, RZ, RZ ;  /* 0x000000ffff027224 */ /* 0x000fc600078e00ff */
[C---:B------:R-:W-:Y:S01]  /*01f0*/  ISETP.NE.AND P0, PT, R5.reuse, RZ, PT ;  /* 0x000000ff0500720c */ /* 0x040fe20003f05270 */
[----:B------:R-:W-:Y:S01]  /*0200*/  VIADD R4, R5, 0xffffffff ;  /* 0xffffffff05047836 */ /* 0x000fe20000000000 */
[----:B0-----:R-:W-:Y:S01]  /*0210*/  UIMAD UR4, UR4, UR5, URZ ;  /* 0x00000005040472a4 */ /* 0x001fe2000f8e02ff */
[----:B--2---:R-:W-:-:S04]  /*0220*/  IMAD R11, R11, R3, RZ ;  /* 0x000000030b0b7224 */ /* 0x004fc800078e02ff */
[----:B------:R-:W-:-:S06]  /*0230*/  IMAD.HI.U32 R3, R3, R11, R2 ;  /* 0x0000000b03037227 */ /* 0x000fcc00078e0002 */
[----:B------:R-:W-:Y:S01]  /*0240*/  @!P0 IADD3 R4, PT, PT, R5, RZ, RZ ;  /* 0x000000ff05048210 */ /* 0x000fe20007ffe0ff */
[----:B------:R-:W0:Y:S01]  /*0250*/  LDC.64 R10, c[0x0][0x380] ;  /* 0x0000e000ff0a7b82 */ /* 0x000e220000000a00 */
[----:B------:R-:W-:-:S03]  /*0260*/  IMAD R2, R9, R6, R6 ;  /* 0x0000000609027224 */ /* 0x000fc600078e0206 */
[----:B------:R-:W-:-:S04]  /*0270*/  IMAD.HI.U32 R13, R3, R4, RZ ;  /* 0x00000004030d7227 */ /* 0x000fc800078e00ff */
[----:B------:R-:W-:Y:S02]  /*0280*/  IMAD.MOV R3, RZ, RZ, -R13 ;  /* 0x000000ffff037224 */ /* 0x000fe400078e0a0d */
[--C-:B------:R-:W-:Y:S02]  /*0290*/  IMAD.IADD R15, R2, 0x1, R7.reuse ;  /* 0x00000001020f7824 */ /* 0x100fe400078e0207 */
[----:B------:R-:W-:Y:S01]  /*02a0*/  IMAD R4, R3, UR6, R4 ;  /* 0x0000000603047c24 */ /* 0x000fe2000f8e0204 */
[----:B------:R-:W-:Y:S01]  /*02b0*/  IADD3 R3, PT, PT, R9, 0x1, RZ ;  /* 0x0000000109037810 */ /* 0x000fe20007ffe0ff */
[----:B------:R-:W-:-:S03]  /*02c0*/  IMAD R9, R7, R6, R7 ;  /* 0x0000000607097224 */ /* 0x000fc600078e0207 */
[----:B------:R-:W-:Y:S01]  /*02d0*/  ISETP.GE.U32.AND P1, PT, R4, UR6, PT ;  /* 0x0000000604007c0c */ /* 0x000fe2000bf26070 */
[----:B------:R-:W-:-:S04]  /*02e0*/  VIADD R5, R3, UR6 ;  /* 0x0000000603057c36 */ /* 0x000fc80008000000 */
[----:B------:R-:W-:-:S04]  /*02f0*/  VIADD R27, R5, UR6 ;  /* 0x00000006051b7c36 */ /* 0x000fc80008000000 */
[----:B------:R-:W-:Y:S02]  /*0300*/  IMAD R17, R27, R6, R7 ;  /* 0x000000061b117224 */ /* 0x000fe400078e0207 */
[----:B0-----:R-:W-:-:S04]  /*0310*/  IMAD.WIDE R6, R9, 0x8, R10 ;  /* 0x0000000809067825 */ /* 0x001fc800078e020a */
[----:B------:R-:W-:Y:S02]  /*0320*/  @P1 VIADD R4, R4, -UR6 ;  /* 0x8000000604041c36 */ /* 0x000fe40008000000 */
[----:B------:R-:W-:Y:S02]  /*0330*/  @P1 VIADD R13, R13, 0x1 ;  /* 0x000000010d0d1836 */ /* 0x000fe40000000000 */
[--C-:B------:R-:W-:Y:S01]  /*0340*/  IMAD.WIDE R8, R15, 0x8, R10.reuse ;  /* 0x000000080f087825 */ /* 0x100fe200078e020a */
[----:B------:R-:W-:Y:S02]  /*0350*/  ISETP.GE.U32.AND P2, PT, R4, UR6, PT ;  /* 0x0000000604007c0c */ /* 0x000fe4000bf46070 */
[----:B------:R-:W-:Y:S01]  /*0360*/  SEL R4, RZ, 0x1, !P0 ;  /* 0x00000001ff047807 */ /* 0x000fe20004000000 */
[----:B------:R-:W-:-:S10]  /*0370*/  IMAD.WIDE R10, R17, 0x8, R10 ;  /* 0x00000008110a7825 */ /* 0x000fd400078e020a */
[----:B------:R-:W-:Y:S02]  /*0380*/  @P2 IADD3 R13, PT, PT, R13, 0x1, RZ ;  /* 0x000000010d0d2810 */ /* 0x000fe40007ffe0ff */
[----:B------:R-:W-:-:S04]  /*0390*/  @!P3 LOP3.LUT R13, RZ, UR6, RZ, 0x33, !PT ;  /* 0x00000006ff0dbc12 */ /* 0x000fc8000f8e33ff */
[----:B-1----:R-:W-:-:S07]  /*03a0*/  IADD3 R4, PT, PT, R4, R13, RZ ;  /* 0x0000000d04047210 */ /* 0x002fce0007ffe0ff */
.L_x_705:
[----:B012---:R-:W2:Y:S01]  /*03b0*/  LDG.E.64 R16, desc[UR8][R6.64] ;  /* 0x0000000806107981 */ /* 0x007ea2000c1e1b00 */
[----:B------:R-:W0:Y:S08]  /*03c0*/  LDC.64 R14, c[0x0][0x388] ;  /* 0x0000e200ff0e7b82 */ /* 0x000e300000000a00 */
[----:B------:R-:W1:Y:S01]  /*03d0*/  LDC.64 R12, c[0x0][0x380] ;  /* 0x0000e000ff0c7b82 */ /* 0x000e620000000a00 */
[----:B0-----:R-:W-:-:S04]  /*03e0*/  IMAD R15, R15, R14, R29 ;  /* 0x0000000e0f0f7224 */ /* 0x001fc800078e021d */
[----:B-1----:R-:W-:-:S06]  /*03f0*/  IMAD.WIDE R12, R15, 0x8, R12 ;  /* 0x000000080f0c7825 */ /* 0x002fcc00078e020c */
[----:B------:R-:W3:Y:S01]  /*0400*/  LDG.E.64 R12, desc[UR8][R12.64] ;  /* 0x000000080c0c7981 */ /* 0x000ee2000c1e1b00 */
[----:B------:R-:W-:Y:S01]  /*0410*/  IMAD.MOV.U32 R18, RZ, RZ, 0x1 ;  /* 0x00000001ff127424 */ /* 0x000fe200078e00ff */
[----:B------:R-:W-:Y:S01]  /*0420*/  BSSY.RECONVERGENT B0, `(.L_x_698) ;  /* 0x0000011000007945 */ /* 0x000fe20003800200 */
[----:B------:R-:W-:Y:S01]  /*0430*/  ISETP.GT.AND P1, PT, R3, R14, PT ;  /* 0x0000000e0300720c */ /* 0x000fe20003f24270 */
[----:B--2---:R-:W0:Y:S03]  /*0440*/  MUFU.RCP64H R19, R17 ;  /* 0x0000001100137308 */ /* 0x004e260000001800 */
[----:B0-----:R-:W-:-:S08]  /*0450*/  DFMA R20, -R16, R18, 1 ;  /* 0x3ff000001014742b */ /* 0x001fd00000000112 */
[----:B------:R-:W-:-:S08]  /*0460*/  DFMA R20, R20, R20, R20 ;  /* 0x000000141414722b */ /* 0x000fd00000000014 */
[----:B------:R-:W-:Y:S01]  /*0470*/  DFMA R20, R18, R20, R18 ;  /* 0x000000141214722b */ /* 0x000fe20000000012 */
[----:B---3--:R-:W-:-:S07]  /*0480*/  FSETP.GEU.AND P2, PT, |R13|, 6.5827683646048100446e-37, PT ;  /* 0x036000000d00780b */ /* 0x008fce0003f4e200 */
[----:B------:R-:W-:-:S08]  /*0490*/  DFMA R18, -R16, R20, 1 ;  /* 0x3ff000001012742b */ /* 0x000fd00000000114 */
[----:B------:R-:W-:-:S08]  /*04a0*/  DFMA R20, R20, R18, R20 ;  /* 0x000000121414722b */ /* 0x000fd00000000014 */
[----:B------:R-:W-:-:S08]  /*04b0*/  DMUL R22, R12, R20 ;  /* 0x000000140c167228 */ /* 0x000fd00000000000 */
[----:B------:R-:W-:-:S08]  /*04c0*/  DFMA R18, -R16, R22, R12 ;  /* 0x000000161012722b */ /* 0x000fd0000000010c */
[----:B------:R-:W-:-:S10]  /*04d0*/  DFMA R22, R20, R18, R22 ;  /* 0x000000121416722b */ /* 0x000fd40000000016 */
[----:B------:R-:W-:-:S05]  /*04e0*/  FFMA R0, RZ, R17, R23 ;  /* 0x00000011ff007223 */ /* 0x000fca0000000017 */
[----:B------:R-:W-:-:S13]  /*04f0*/  FSETP.GT.AND P0, PT, |R0|, 1.469367938527859385e-39, PT ;  /* 0x001000000000780b */ /* 0x000fda0003f04200 */
[----:B------:R-:W-:Y:S05]  /*0500*/  @P0 BRA P2, `(.L_x_699) ;  /* 0x0000000000080947 */ /* 0x000fea0001000000 */
[----:B------:R-:W-:-:S07]  /*0510*/  MOV R0, 0x530 ;  /* 0x0000053000007802 */ /* 0x000fce0000000f00 */
[----:B------:R-:W-:Y:S05]  /*0520*/  CALL.REL.NOINC `($__internal_0_$__cuda_sm20_div_rn_f64_full) ;  /* 0x0000000400587944 */ /* 0x000fea0003c00000 */
.L_x_699:
[----:B------:R-:W-:Y:S05]  /*0530*/  BSYNC.RECONVERGENT B0 ;  /* 0x0000000000007941 */ /* 0x000fea0003800200 */
.L_x_698:
[----:B------:R-:W-:Y:S04]  /*0540*/  BSSY.RECONVERGENT B0, `(.L_x_700) ;  /* 0x000004f000007945 */ /* 0x000fe80003800200 */
[----:B------:R-:W-:Y:S05]  /*0550*/  @P1 BRA `(.L_x_701) ;  /* 0x0000000400341947 */ /* 0x000fea0003800000 */
[----:B------:R-:W-:Y:S01]  /*0560*/  LOP3.LUT R0, R4, 0x3, RZ, 0xc0, !PT ;  /* 0x0000000304007812 */ /* 0x000fe200078ec0ff */
[----:B------:R-:W-:Y:S01]  /*0570*/  BSSY.RECONVERGENT B1, `(.L_x_702) ;  /* 0x0000021000017945 */ /* 0x000fe20003800200 */
[----:B------:R-:W-:Y:S02]  /*0580*/  IMAD.MOV.U32 R25, RZ, RZ, R3 ;  /* 0x000000ffff197224 */ /* 0x000fe400078e0003 */
[----:B------:R-:W-:-:S13]  /*0590*/  ISETP.NE.AND P0, PT, R0, 0x3, PT ;  /* 0x000000030000780c */ /* 0x000fda0003f05270 */
[----:B------:R-:W-:Y:S05]  /*05a0*/  @!P0 BRA `(.L_x_703) ;  /* 0x0000000000748947 */ /* 0x000fea0003800000 */
[----:B------:R-:W0:Y:S01]  /*05b0*/  LDC.64 R14, c[0x0][0x380] ;  /* 0x0000e000ff0e7b82 */ /* 0x000e220000000a00 */
[----:B------:R-:W-:Y:S01]  /*05c0*/  IADD3 R13, PT, PT, R2, R29, RZ ;  /* 0x0000001d020d7210 */ /* 0x000fe20007ffe0ff */
[----:B------:R-:W2:Y:S04]  /*05d0*/  LDG.E.64 R18, desc[UR8][R8.64] ;  /* 0x0000000808127981 */ /* 0x000ea8000c1e1b00 */
[----:B0-----:R-:W-:-:S05]  /*05e0*/  IMAD.WIDE R12, R13, 0x8, R14 ;  /* 0x000000080d0c7825 */ /* 0x001fca00078e020e */
[----:B------:R-:W2:Y:S01]  /*05f0*/  LDG.E.64 R16, desc[UR8][R12.64] ;  /* 0x000000080c107981 */ /* 0x000ea2000c1e1b00 */
[----:B------:R-:W-:Y:S01]  /*0600*/  ISETP.NE.AND P0, PT, R0, RZ, PT ;  /* 0x000000ff0000720c */ /* 0x000fe20003f05270 */
[----:B------:R-:W-:Y:S01]  /*0610*/  IMAD.MOV.U32 R25, RZ, RZ, R5 ;  /* 0x000000ffff197224 */ /* 0x000fe200078e0005 */
[----:B--2---:R-:W-:-:S07]  /*0620*/  DFMA R16, R18, -R22, R16 ;  /* 0x800000161210722b */ /* 0x004fce0000000010 */
[----:B------:R0:W-:Y:S04]  /*0630*/  STG.E.64 desc[UR8][R12.64], R16 ;  /* 0x000000100c007986 */ /* 0x0001e8000c101b08 */
[----:B------:R-:W-:Y:S05]  /*0640*/  @!P0 BRA `(.L_x_703) ;  /* 0x00000000004c8947 */ /* 0x000fea0003800000 */
[----:B0-----:R-:W0:Y:S02]  /*0650*/  LDC.64 R12, c[0x0][0x388] ;  /* 0x0000e200ff0c7b82 */ /* 0x001e240000000a00 */
[CC--:B0-----:R-:W-:Y:S02]  /*0660*/  IMAD R13, R5.reuse, R12.reuse, R13 ;  /* 0x0000000c050d7224 */ /* 0x0c1fe400078e020d */
[----:B------:R-:W-:Y:S02]  /*0670*/  IMAD R17, R5, R12, R29 ;  /* 0x0000000c05117224 */ /* 0x000fe400078e021d */
[----:B------:R-:W-:-:S04]  /*0680*/  IMAD.WIDE R20, R13, 0x8, R14 ;  /* 0x000000080d147825 */ /* 0x000fc800078e020e */
[----:B------:R-:W-:Y:S02]  /*0690*/  IMAD.WIDE R16, R17, 0x8, R14 ;  /* 0x0000000811107825 */ /* 0x000fe400078e020e */
[----:B------:R-:W2:Y:S04]  /*06a0*/  LDG.E.64 R20, desc[UR8][R20.64] ;  /* 0x0000000814147981 */ /* 0x000ea8000c1e1b00 */
[----:B------:R-:W2:Y:S01]  /*06b0*/  LDG.E.64 R18, desc[UR8][R16.64] ;  /* 0x0000000810127981 */ /* 0x000ea2000c1e1b00 */
[----:B------:R-:W-:Y:S01]  /*06c0*/  ISETP.NE.AND P0, PT, R0, 0x1, PT ;  /* 0x000000010000780c */ /* 0x000fe20003f05270 */
[----:B------:R-:W-:Y:S01]  /*06d0*/  IMAD.MOV.U32 R25, RZ, RZ, R27 ;  /* 0x000000ffff197224 */ /* 0x000fe200078e001b */
[----:B--2---:R-:W-:-:S07]  /*06e0*/  DFMA R18, R20, -R22, R18 ;  /* 0x800000161412722b */ /* 0x004fce0000000012 */
[----:B------:R1:W-:Y:S04]  /*06f0*/  STG.E.64 desc[UR8][R16.64], R18 ;  /* 0x0000001210007986 */ /* 0x0003e8000c101b08 */
[----:B------:R-:W-:Y:S05]  /*0700*/  @!P0 BRA `(.L_x_703) ;  /* 0x00000000001c8947 */ /* 0x000fea0003800000 */
[----:B------:R-:W-:-:S04]  /*0710*/  IMAD R13, R27, R12, R29 ;  /* 0x0000000c1b0d7224 */ /* 0x000fc800078e021d */
[----:B------:R-:W-:Y:S02]  /*0720*/  IMAD.WIDE R14, R13, 0x8, R14 ;  /* 0x000000080d0e7825 */ /* 0x000fe400078e020e */
[----:B------:R-:W2:Y:S04]  /*0730*/  LDG.E.64 R12, desc[UR8][R10.64] ;  /* 0x000000080a0c7981 */ /* 0x000ea8000c1e1b00 */
[----:B-1----:R-:W2:Y:S01]  /*0740*/  LDG.E.64 R16, desc[UR8][R14.64] ;  /* 0x000000080e107981 */ /* 0x002ea2000c1e1b00 */
[----:B------:R-:W-:Y:S01]  /*0750*/  IADD3 R25, PT, PT, R27, UR6, RZ ;  /* 0x000000061b197c10 */ /* 0x000fe2000fffe0ff */
[----:B--2---:R-:W-:-:S07]  /*0760*/  DFMA R12, R12, -R22, R16 ;  /* 0x800000160c0c722b */ /* 0x004fce0000000010 */
[----:B------:R2:W-:Y:S04]  /*0770*/  STG.E.64 desc[UR8][R14.64], R12 ;  /* 0x0000000c0e007986 */ /* 0x0005e8000c101b08 */
.L_x_703:
[----:B------:R-:W-:Y:S05]  /*0780*/  BSYNC.RECONVERGENT B1 ;  /* 0x0000000000017941 */ /* 0x000fea0003800200 */
.L_x_702:
[----:B------:R-:W-:-:S13]  /*0790*/  ISETP.GE.U32.AND P0, PT, R4, 0x3, PT ;  /* 0x000000030400780c */ /* 0x000fda0003f06070 */
[----:B------:R-:W-:Y:S05]  /*07a0*/  @!P0 BRA `(.L_x_701) ;  /* 0x0000000000a08947 */ /* 0x000fea0003800000 */
.L_x_704:
[----:B0-2---:R-:W1:Y:S08]  /*07b0*/  LDC.64 R12, c[0x0][0x388] ;  /* 0x0000e200ff0c7b82 */ /* 0x005e700000000a00 */
[----:B------:R-:W0:Y:S01]  /*07c0*/  LDC.64 R14, c[0x0][0x380] ;  /* 0x0000e000ff0e7b82 */ /* 0x000e220000000a00 */
[CC--:B-1----:R-:W-:Y:S02]  /*07d0*/  IMAD R19, R25.reuse, R12.reuse, R13 ;  /* 0x0000000c19137224 */ /* 0x0c2fe400078e020d */
[----:B------:R-:W-:-:S02]  /*07e0*/  IMAD R21, R25, R12, R29 ;  /* 0x0000000c19157224 */ /* 0x000fc400078e021d */
[----:B0-----:R-:W-:-:S04]  /*07f0*/  IMAD.WIDE R18, R19, 0x8, R14 ;  /* 0x0000000813127825 */ /* 0x001fc800078e020e */
[----:B------:R-:W-:Y:S02]  /*0800*/  IMAD.WIDE R20, R21, 0x8, R14 ;  /* 0x0000000815147825 */ /* 0x000fe400078e020e */
[----:B------:R-:W2:Y:S04]  /*0810*/  LDG.E.64 R18, desc[UR8][R18.64] ;  /* 0x0000000812127981 */ /* 0x000ea8000c1e1b00 */
[----:B------:R-:W2:Y:S01]  /*0820*/  LDG.E.64 R16, desc[UR8][R20.64] ;  /* 0x0000000814107981 */ /* 0x000ea2000c1e1b00 */
[----:B------:R-:W-:Y:S01]  /*0830*/  VIADD R0, R25, UR6 ;  /* 0x0000000619007c36 */ /* 0x000fe20008000000 */
[----:B--2---:R-:W-:-:S03]  /*0840*/  DFMA R24, R18, -R22, R16 ;  /* 0x800000161218722b */ /* 0x004fc60000000010 */
[CC--:B------:R-:W-:Y:S02]  /*0850*/  IMAD R17, R0.reuse, R12.reuse, R13 ;  /* 0x0000000c00117224 */ /* 0x0c0fe400078e020d */
[----:B------:R-:W-:Y:S02]  /*0860*/  IMAD R16, R0, R12, R29 ;  /* 0x0000000c00107224 */ /* 0x000fe400078e021d */
[--C-:B------:R-:W-:Y:S01]  /*0870*/  IMAD.WIDE R18, R17, 0x8, R14.reuse ;  /* 0x0000000811127825 */ /* 0x100fe200078e020e */
[----:B------:R0:W-:Y:S05]  /*0880*/  STG.E.64 desc[UR8][R20.64], R24 ;  /* 0x0000001814007986 */ /* 0x0001ea000c101b08 */
[----:B------:R-:W2:Y:S01]  /*0890*/  LDG.E.64 R18, desc[UR8][R18.64] ;  /* 0x0000000812127981 */ /* 0x000ea2000c1e1b00 */
[----:B0-----:R-:W-:-:S05]  /*08a0*/  IMAD.WIDE R24, R16, 0x8, R14 ;  /* 0x0000000810187825 */ /* 0x001fca00078e020e */
[----:B------:R-:W2:Y:S01]  /*08b0*/  LDG.E.64 R16, desc[UR8][R24.64] ;  /* 0x0000000818107981 */ /* 0x000ea2000c1e1b00 */
[----:B------:R-:W-:-:S04]  /*08c0*/  VIADD R0, R0, UR6 ;  /* 0x0000000600007c36 */ /* 0x000fc80008000000 */
[CC--:B------:R-:W-:Y:S02]  /*08d0*/  IMAD R26, R0.reuse, R12.reuse, R13 ;  /* 0x0000000c001a7224 */ /* 0x0c0fe400078e020d */
[----:B------:R-:W-:Y:S01]  /*08e0*/  IMAD R28, R0, R12, R29 ;  /* 0x0000000c001c7224 */ /* 0x000fe200078e021d */
[----:B--2---:R-:W-:Y:S01]  /*08f0*/  DFMA R16, R18, -R22, R16 ;  /* 0x800000161210722b */ /* 0x004fe20000000010 */
[----:B------:R-:W-:-:S06]  /*0900*/  IMAD.WIDE R18, R26, 0x8, R14 ;  /* 0x000000081a127825 */ /* 0x000fcc00078e020e */
[----:B------:R0:W-:Y:S04]  /*0910*/  STG.E.64 desc[UR8][R24.64], R16 ;  /* 0x0000001018007986 */ /* 0x0001e8000c101b08 */
[----:B------:R-:W2:Y:S01]  /*0920*/  LDG.E.64 R20, desc[UR8][R18.64] ;  /* 0x0000000812147981 */ /* 0x000ea2000c1e1b00 */
[----:B0-----:R-:W-:-:S05]  /*0930*/  IMAD.WIDE R16, R28, 0x8, R14 ;  /* 0x000000081c107825 */ /* 0x001fca00078e020e */
[----:B------:R-:W2:Y:S01]  /*0940*/  LDG.E.64 R18, desc[UR8][R16.64] ;  /* 0x0000000810127981 */ /* 0x000ea2000c1e1b00 */
[----:B------:R-:W-:Y:S01]  /*0950*/  IADD3 R0, PT, PT, R0, UR6, RZ ;  /* 0x0000000600007c10 */ /* 0x000fe2000fffe0ff */
[----:B--2---:R-:W-:-:S04]  /*0960*/  DFMA R18, R20, -R22, R18 ;  /* 0x800000161412722b */ /* 0x004fc80000000012 */
[CC--:B------:R-:W-:Y:S02]  /*0970*/  IMAD R21, R0.reuse, R12.reuse, R13 ;  /* 0x0000000c00157224 */ /* 0x0c0fe400078e020d */
[----:B------:R-:W-:Y:S02]  /*0980*/  IMAD R13, R0, R12, R29 ;  /* 0x0000000c000d7224 */ /* 0x000fe400078e021d */
[----:B------:R-:W-:-:S04]  /*0990*/  IMAD.WIDE R20, R21, 0x8, R14 ;  /* 0x0000000815147825 */ /* 0x000fc800078e020e */
[----:B------:R-:W-:Y:S01]  /*09a0*/  IMAD.WIDE R14, R13, 0x8, R14 ;  /* 0x000000080d0e7825 */ /* 0x000fe200078e020e */
[----:B------:R3:W-:Y:S04]  /*09b0*/  STG.E.64 desc[UR8][R16.64], R18 ;  /* 0x0000001210007986 */ /* 0x0007e8000c101b08 */
[----:B------:R-:W2:Y:S04]  /*09c0*/  LDG.E.64 R20, desc[UR8][R20.64] ;  /* 0x0000000814147981 */ /* 0x000ea8000c1e1b00 */
[----:B------:R-:W2:Y:S02]  /*09d0*/  LDG.E.64 R24, desc[UR8][R14.64] ;  /* 0x000000080e187981 */ /* 0x000ea4000c1e1b00 */
[----:B--2---:R-:W-:Y:S01]  /*09e0*/  DFMA R20, R20, -R22, R24 ;  /* 0x800000161414722b */ /* 0x004fe20000000018 */
[----:B------:R-:W-:-:S06]  /*09f0*/  VIADD R25, R0, UR6 ;  /* 0x0000000600197c36 */ /* 0x000fcc0008000000 */
[----:B------:R3:W-:Y:S01]  /*0a00*/  STG.E.64 desc[UR8][R14.64], R20 ;  /* 0x000000140e007986 */ /* 0x0007e2000c101b08 */
[----:B------:R-:W-:-:S13]  /*0a10*/  ISETP.GT.AND P0, PT, R25, R12, PT ;  /* 0x0000000c1900720c */ /* 0x000fda0003f04270 */
[----:B---3--:R-:W-:Y:S05]  /*0a20*/  @!P0 BRA `(.L_x_704) ;  /* 0xfffffffc00608947 */ /* 0x008fea000383ffff */
.L_x_701:
[----:B------:R-:W-:Y:S05]  /*0a30*/  BSYNC.RECONVERGENT B0 ;  /* 0x0000000000007941 */ /* 0x000fea0003800200 */
.L_x_700:
[----:B------:R-:W3:Y:S01]  /*0a40*/  LDCU UR5, c[0x0][0x388] ;  /* 0x00007100ff0577ac */ /* 0x000ee20008000800 */
[----:B------:R-:W-:-:S05]  /*0a50*/  VIADD R29, R29, UR4 ;  /* 0x000000041d1d7c36 */ /* 0x000fca0008000000 */
[----:B---3--:R-:W-:-:S13]  /*0a60*/  ISETP.GE.AND P0, PT, R29, UR5, PT ;  /* 0x000000051d007c0c */ /* 0x008fda000bf06270 */
[----:B------:R-:W-:Y:S05]  /*0a70*/  @!P0 BRA `(.L_x_705) ;  /* 0xfffffff8004c8947 */ /* 0x000fea000383ffff */
[----:B------:R-:W-:Y:S05]  /*0a80*/  EXIT ;  /* 0x000000000000794d */ /* 0x000fea0003800000 */
        .weak           $__internal_0_$__cuda_sm20_div_rn_f64_full
        .type           $__internal_0_$__cuda_sm20_div_rn_f64_full,@function
        .size           $__internal_0_$__cuda_sm20_div_rn_f64_full,(.L_x_717 - $__internal_0_$__cuda_sm20_div_rn_f64_full)
$__internal_0_$__cuda_sm20_div_rn_f64_full:
[----:B------:R-:W-:Y:S01]  /*0a90*/  FSETP.GEU.AND P3, PT, |R13|, 1.469367938527859385e-39, PT ;  /* 0x001000000d00780b */ /* 0x000fe20003f6e200 */
[----:B------:R-:W-:Y:S01]  /*0aa0*/  IMAD.MOV.U32 R18, RZ, RZ, R12 ;  /* 0x000000ffff127224 */ /* 0x000fe200078e000c */
[C---:B------:R-:W-:Y:S01]  /*0ab0*/  FSETP.GEU.AND P0, PT, |R17|.reuse, 1.469367938527859385e-39, PT ;  /* 0x001000001100780b */ /* 0x040fe20003f0e200 */
[----:B------:R-:W-:Y:S01]  /*0ac0*/  IMAD.MOV.U32 R20, RZ, RZ, 0x1 ;  /* 0x00000001ff147424 */ /* 0x000fe200078e00ff */
[----:B------:R-:W-:Y:S01]  /*0ad0*/  LOP3.LUT R14, R17, 0x800fffff, RZ, 0xc0, !PT ;  /* 0x800fffff110e7812 */ /* 0x000fe200078ec0ff */
[----:B------:R-:W-:Y:S01]  /*0ae0*/  BSSY.RECONVERGENT B1, `(.L_x_706) ;  /* 0x0000053000017945 */ /* 0x000fe20003800200 */
[----:B------:R-:W-:Y:S02]  /*0af0*/  LOP3.LUT R26, R13, 0x7ff00000, RZ, 0xc0, !PT ;  /* 0x7ff000000d1a7812 */ /* 0x000fe400078ec0ff */
[----:B------:R-:W-:Y:S02]  /*0b00*/  LOP3.LUT R15, R14, 0x3ff00000, RZ, 0xfc, !PT ;  /* 0x3ff000000e0f7812 */ /* 0x000fe400078efcff */
[----:B------:R-:W-:-:S02]  /*0b10*/  MOV R14, R16 ;  /* 0x00000010000e7202 */ /* 0x000fc40000000f00 */
[C---:B------:R-:W-:Y:S02]  /*0b20*/  LOP3.LUT R28, R17.reuse, 0x7ff00000, RZ, 0xc0, !PT ;  /* 0x7ff00000111c7812 */ /* 0x040fe400078ec0ff */
[----:B------:R-:W-:Y:S01]  /*0b30*/  @!P3 LOP3.LUT R19, R17, 0x7ff00000, RZ, 0xc0, !PT ;  /* 0x7ff000001113b812 */ /* 0x000fe200078ec0ff */
[----:B------:R-:W-:Y:S01]  /*0b40*/  @!P0 DMUL R14, R16, 8.98846567431157953865e+307 ;  /* 0x7fe00000100e8828 */ /* 0x000fe20000000000 */
[C---:B------:R-:W-:Y:S02]  /*0b50*/  ISETP.GE.U32.AND P2, PT, R26.reuse, R28, PT ;  /* 0x0000001c1a00720c */ /* 0x040fe40003f46070 */
[----:B------:R-:W-:Y:S01]  /*0b60*/  @!P3 ISETP.GE.U32.AND P4, PT, R26, R19, PT ;  /* 0x000000131a00b20c */ /* 0x000fe20003f86070 */
[----:B------:R-:W-:Y:S01]  /*0b70*/  IMAD.MOV.U32 R19, RZ, RZ, 0x1ca00000 ;  /* 0x1ca00000ff137424 */ /* 0x000fe200078e00ff */
[----:B------:R-:W-:Y:S01]  /*0b80*/  @!P3 MOV R22, RZ ;  /* 0x000000ff0016b202 */ /* 0x000fe20000000f00 */
[----:B------:R-:W0:Y:S03]  /*0b90*/  MUFU.RCP64H R21, R15 ;  /* 0x0000000f00157308 */ /* 0x000e260000001800 */
[----:B------:R-:W-:-:S02]  /*0ba0*/  @!P3 SEL R23, R19, 0x63400000, !P4 ;  /* 0x634000001317b807 */ /* 0x000fc40006000000 */
[----:B------:R-:W-:Y:S02]  /*0bb0*/  SEL R19, R19, 0x63400000, !P2 ;  /* 0x6340000013137807 */ /* 0x000fe40005000000 */
[--C-:B------:R-:W-:Y:S02]  /*0bc0*/  @!P3 LOP3.LUT R23, R23, 0x80000000, R13.reuse, 0xf8, !PT ;  /* 0x800000001717b812 */ /* 0x100fe400078ef80d */
[----:B------:R-:W-:Y:S02]  /*0bd0*/  LOP3.LUT R19, R19, 0x800fffff, R13, 0xf8, !PT ;  /* 0x800fffff13137812 */ /* 0x000fe400078ef80d */
[----:B------:R-:W-:Y:S02]  /*0be0*/  @!P3 LOP3.LUT R23, R23, 0x100000, RZ, 0xfc, !PT ;  /* 0x001000001717b812 */ /* 0x000fe400078efcff */
[----:B------:R-:W-:-:S04]  /*0bf0*/  @!P0 LOP3.LUT R28, R15, 0x7ff00000, RZ, 0xc0, !PT ;  /* 0x7ff000000f1c8812 */ /* 0x000fc800078ec0ff */
[----:B------:R-:W-:Y:S02]  /*0c00*/  @!P3 DFMA R18, R18, 2, -R22 ;  /* 0x400000001212b82b */ /* 0x000fe40000000816 */
[----:B0-----:R-:W-:-:S08]  /*0c10*/  DFMA R22, R20, -R14, 1 ;  /* 0x3ff000001416742b */ /* 0x001fd0000000080e */
[----:B------:R-:W-:-:S08]  /*0c20*/  DFMA R22, R22, R22, R22 ;  /* 0x000000161616722b */ /* 0x000fd00000000016 */
[----:B------:R-:W-:-:S08]  /*0c30*/  DFMA R22, R20, R22, R20 ;  /* 0x000000161416722b */ /* 0x000fd00000000014 */
[----:B------:R-:W-:-:S08]  /*0c40*/  DFMA R20, R22, -R14, 1 ;  /* 0x3ff000001614742b */ /* 0x000fd0000000080e */
[----:B------:R-:W-:-:S08]  /*0c50*/  DFMA R20, R22, R20, R22 ;  /* 0x000000141614722b */ /* 0x000fd00000000016 */
[----:B------:R-:W-:-:S08]  /*0c60*/  DMUL R22, R20, R18 ;  /* 0x0000001214167228 */ /* 0x000fd00000000000 */
[----:B------:R-:W-:-:S08]  /*0c70*/  DFMA R24, R22, -R14, R18 ;  /* 0x8000000e1618722b */ /* 0x000fd00000000012 */
[----:B------:R-:W-:Y:S01]  /*0c80*/  DFMA R24, R20, R24, R22 ;  /* 0x000000181418722b */ /* 0x000fe20000000016 */
[----:B------:R-:W-:Y:S01]  /*0c90*/  IMAD.MOV.U32 R22, RZ, RZ, R26 ;  /* 0x000000ffff167224 */ /* 0x000fe200078e001a */
[----:B------:R-:W-:-:S04]  /*0ca0*/  @!P3 LOP3.LUT R22, R19, 0x7ff00000, RZ, 0xc0, !PT ;  /* 0x7ff000001316b812 */ /* 0x000fc800078ec0ff */
[----:B------:R-:W-:-:S04]  /*0cb0*/  IADD3 R20, PT, PT, R22, -0x1, RZ ;  /* 0xffffffff16147810 */ /* 0x000fc80007ffe0ff */
[----:B------:R-:W-:Y:S01]  /*0cc0*/  ISETP.GT.U32.AND P0, PT, R20, 0x7feffffe, PT ;  /* 0x7feffffe1400780c */ /* 0x000fe20003f04070 */
[----:B------:R-:W-:-:S05]  /*0cd0*/  VIADD R20, R28, 0xffffffff ;  /* 0xffffffff1c147836 */ /* 0x000fca0000000000 */
[----:B------:R-:W-:-:S13]  /*0ce0*/  ISETP.GT.U32.OR P0, PT, R20, 0x7feffffe, P0 ;  /* 0x7feffffe1400780c */ /* 0x000fda0000704470 */
[----:B------:R-:W-:Y:S05]  /*0cf0*/  @P0 BRA `(.L_x_707) ;  /* 0x0000000000700947 */ /* 0x000fea0003800000 */
[----:B------:R-:W-:Y:S01]  /*0d00*/  LOP3.LUT R13, R17, 0x7ff00000, RZ, 0xc0, !PT ;  /* 0x7ff00000110d7812 */ /* 0x000fe200078ec0ff */
[----:B------:R-:W-:-:S03]  /*0d10*/  IMAD.MOV.U32 R20, RZ, RZ, 0x1ca00000 ;  /* 0x1ca00000ff147424 */ /* 0x000fc600078e00ff */
[CC--:B------:R-:W-:Y:S02]  /*0d20*/  VIADDMNMX R12, R26.reuse, -R13.reuse, 0xb9600000, !PT ;  /* 0xb96000001a0c7446 */ /* 0x0c0fe4000780090d */
[----:B------:R-:W-:Y:S02]  /*0d30*/  ISETP.GE.U32.AND P0, PT, R26, R13, PT ;  /* 0x0000000d1a00720c */ /* 0x000fe40003f06070 */
[----:B------:R-:W-:Y:S02]  /*0d40*/  VIMNMX R12, PT, PT, R12, 0x46a00000, PT ;  /* 0x46a000000c0c7848 */ /* 0x000fe40003fe0100 */
[----:B------:R-:W-:-:S04]  /*0d50*/  SEL R13, R20, 0x63400000, !P0 ;  /* 0x63400000140d7807 */ /* 0x000fc80004000000 */
[----:B------:R-:W-:Y:S01]  /*0d60*/  IADD3 R22, PT, PT, -R13, R12, RZ ;  /* 0x0000000c0d167210 */ /* 0x000fe20007ffe1ff */
[----:B------:R-:W-:-:S04]  /*0d70*/  IMAD.MOV.U32 R12, RZ, RZ, RZ ;  /* 0x000000ffff0c7224 */ /* 0x000fc800078e00ff */
[----:B------:R-:W-:-:S06]  /*0d80*/  VIADD R13, R22, 0x7fe00000 ;  /* 0x7fe00000160d7836 */ /* 0x000fcc0000000000 */
[----:B------:R-:W-:-:S10]  /*0d90*/  DMUL R20, R24, R12 ;  /* 0x0000000c18147228 */ /* 0x000fd40000000000 */
[----:B------:R-:W-:-:S13]  /*0da0*/  FSETP.GTU.AND P0, PT, |R21|, 1.469367938527859385e-39, PT ;  /* 0x001000001500780b */ /* 0x000fda0003f0c200 */
[----:B------:R-:W-:Y:S05]  /*0db0*/  @P0 BRA `(.L_x_708) ;  /* 0x0000000000940947 */ /* 0x000fea0003800000 */
[----:B------:R-:W-:-:S06]  /*0dc0*/  DFMA R14, R24, -R14, R18 ;  /* 0x8000000e180e722b */ /* 0x000fcc0000000012 */
[----:B------:R-:W-:-:S04]  /*0dd0*/  MOV R14, RZ ;  /* 0x000000ff000e7202 */ /* 0x000fc80000000f00 */
[C---:B------:R-:W-:Y:S02]  /*0de0*/  FSETP.NEU.AND P0, PT, R15.reuse, RZ, PT ;  /* 0x000000ff0f00720b */ /* 0x040fe40003f0d000 */
[----:B------:R-:W-:-:S04]  /*0df0*/  LOP3.LUT R17, R15, 0x80000000, R17, 0x48, !PT ;  /* 0x800000000f117812 */ /* 0x000fc800078e4811 */
[----:B------:R-:W-:-:S07]  /*0e00*/  LOP3.LUT R15, R17, R13, RZ, 0xfc, !PT ;  /* 0x0000000d110f7212 */ /* 0x000fce00078efcff */
[----:B------:R-:W-:Y:S05]  /*0e10*/  @!P0 BRA `(.L_x_708) ;  /* 0x00000000007c8947 */ /* 0x000fea0003800000 */
[----:B------:R-:W-:Y:S01]  /*0e20*/  IMAD.MOV R13, RZ, RZ, -R22 ;  /* 0x000000ffff0d7224 */ /* 0x000fe200078e0a16 */
[----:B------:R-:W-:Y:S01]  /*0e30*/  DMUL.RP R14, R24, R14 ;  /* 0x0000000e180e7228 */ /* 0x000fe20000008000 */
[----:B------:R-:W-:-:S06]  /*0e40*/  IMAD.MOV.U32 R12, RZ, RZ, RZ ;  /* 0x000000ffff0c7224 */ /* 0x000fcc00078e00ff */
[----:B------:R-:W-:-:S03]  /*0e50*/  DFMA R12, R20, -R12, R24 ;  /* 0x8000000c140c722b */ /* 0x000fc60000000018 */
[----:B------:R-:W-:-:S03]  /*0e60*/  LOP3.LUT R17, R15, R17, RZ, 0x3c, !PT ;  /* 0x000000110f117212 */ /* 0x000fc600078e3cff */
[----:B------:R-:W-:-:S04]  /*0e70*/  IADD3 R12, PT, PT, -R22, -0x43300000, RZ ;  /* 0xbcd00000160c7810 */ /* 0x000fc80007ffe1ff */
[----:B------:R-:W-:-:S04]  /*0e80*/  FSETP.NEU.AND P0, PT, |R13|, R12, PT ;  /* 0x0000000c0d00720b */ /* 0x000fc80003f0d200 */
[----:B------:R-:W-:Y:S02]  /*0e90*/  FSEL R20, R14, R20, !P0 ;  /* 0x000000140e147208 */ /* 0x000fe40004000000 */
[----:B------:R-:W-:Y:S01]  /*0ea0*/  FSEL R21, R17, R21, !P0 ;  /* 0x0000001511157208 */ /* 0x000fe20004000000 */
[----:B------:R-:W-:Y:S06]  /*0eb0*/  BRA `(.L_x_708) ;  /* 0x0000000000547947 */ /* 0x000fec0003800000 */
.L_x_707:
[----:B------:R-:W-:-:S14]  /*0ec0*/  DSETP.NAN.AND P0, PT, R12, R12, PT ;  /* 0x0000000c0c00722a */ /* 0x000fdc0003f08000 */
[----:B------:R-:W-:Y:S05]  /*0ed0*/  @P0 BRA `(.L_x_709) ;  /* 0x0000000000440947 */ /* 0x000fea0003800000 */
[----:B------:R-:W-:-:S14]  /*0ee0*/  DSETP.NAN.AND P0, PT, R16, R16, PT ;  /* 0x000000101000722a */ /* 0x000fdc0003f08000 */
[----:B------:R-:W-:Y:S05]  /*0ef0*/  @P0 BRA `(.L_x_710) ;  /* 0x0000000000300947 */ /* 0x000fea0003800000 */
[----:B------:R-:W-:Y:S01]  /*0f00*/  ISETP.NE.AND P0, PT, R22, R28, PT ;  /* 0x0000001c1600720c */ /* 0x000fe20003f05270 */
[----:B------:R-:W-:Y:S01]  /*0f10*/  IMAD.MOV.U32 R21, RZ, RZ, -0x80000 ;  /* 0xfff80000ff157424 */ /* 0x000fe200078e00ff */
[----:B------:R-:W-:-:S11]  /*0f20*/  MOV R20, 0x0 ;  /* 0x0000000000147802 */ /* 0x000fd60000000f00 */
[----:B------:R-:W-:Y:S05]  /*0f30*/  @!P0 BRA `(.L_x_708) ;  /* 0x0000000000348947 */ /* 0x000fea0003800000 */
[----:B------:R-:W-:Y:S02]  /*0f40*/  ISETP.NE.AND P0, PT, R22, 0x7ff00000, PT ;  /* 0x7ff000001600780c */ /* 0x000fe40003f05270 */
[----:B------:R-:W-:Y:S02]  /*0f50*/  LOP3.LUT R21, R13, 0x80000000, R17, 0x48, !PT ;  /* 0x800000000d157812 */ /* 0x000fe400078e4811 */
[----:B------:R-:W-:-:S13]  /*0f60*/  ISETP.EQ.OR P0, PT, R28, RZ, !P0 ;  /* 0x000000ff1c00720c */ /* 0x000fda0004702670 */
[----:B------:R-:W-:Y:S01]  /*0f70*/  @P0 LOP3.LUT R12, R21, 0x7ff00000, RZ, 0xfc, !PT ;  /* 0x7ff00000150c0812 */ /* 0x000fe200078efcff */
[----:B------:R-:W-:Y:S01]  /*0f80*/  @!P0 IMAD.MOV.U32 R20, RZ, RZ, RZ ;  /* 0x000000ffff148224 */ /* 0x000fe200078e00ff */
[----:B------:R-:W-:-:S03]  /*0f90*/  @P0 MOV R20, RZ ;  /* 0x000000ff00140202 */ /* 0x000fc60000000f00 */
[----:B------:R-:W-:Y:S01]  /*0fa0*/  @P0 IMAD.MOV.U32 R21, RZ, RZ, R12 ;  /* 0x000000ffff150224 */ /* 0x000fe200078e000c */
[----:B------:R-:W-:Y:S06]  /*0fb0*/  BRA `(.L_x_708) ;  /* 0x0000000000147947 */ /* 0x000fec0003800000 */
.L_x_710:
[----:B------:R-:W-:Y:S01]  /*0fc0*/  LOP3.LUT R21, R17, 0x80000, RZ, 0xfc, !PT ;  /* 0x0008000011157812 */ /* 0x000fe200078efcff */
[----:B------:R-:W-:Y:S01]  /*0fd0*/  IMAD.MOV.U32 R20, RZ, RZ, R16 ;  /* 0x000000ffff147224 */ /* 0x000fe200078e0010 */
[----:B------:R-:W-:Y:S06]  /*0fe0*/  BRA `(.L_x_708) ;  /* 0x0000000000087947 */ /* 0x000fec0003800000 */
.L_x_709:
[----:B------:R-:W-:Y:S02]  /*0ff0*/  LOP3.LUT R21, R13, 0x80000, RZ, 0xfc, !PT ;  /* 0x000800000d157812 */ /* 0x000fe400078efcff */
[----:B------:R-:W-:-:S07]  /*1000*/  MOV R20, R12 ;  /* 0x0000000c00147202 */ /* 0x000fce0000000f00 */
.L_x_708:
[----:B------:R-:W-:Y:S05]  /*1010*/  BSYNC.RECONVERGENT B1 ;  /* 0x0000000000017941 */ /* 0x000fea0003800200 */
.L_x_706:
[----:B------:R-:W-:Y:S01]  /*1020*/  MOV R12, R0 ;  /* 0x00000000000c7202 */ /* 0x000fe20000000f00 */
[----:B------:R-:W-:Y:S02]  /*1030*/  IMAD.MOV.U32 R13, RZ, RZ, 0x0 ;  /* 0x00000000ff0d7424 */ /* 0x000fe400078e00ff */
[----:B------:R-:W-:Y:S02]  /*1040*/  IMAD.MOV.U32 R22, RZ, RZ, R20 ;  /* 0x000000ffff167224 */ /* 0x000fe400078e0014 */
[----:B------:R-:W-:Y:S01]  /*1050*/  IMAD.MOV.U32 R23, RZ, RZ, R21 ;  /* 0x000000ffff177224 */ /* 0x000fe200078e0015 */
[----:B------:R-:W-:Y:S06]  /*1060*/  RET.REL.NODEC R12 `(_Z10columnSwapPdii) ;  /* 0xffffffec0ce47950 */ /* 0x000fec0003c3ffff */
.L_x_711:
        /* <DEDUP_REMOVED lines=9> */
.L_x_717:


//--------------------- .text._Z9swapLinesPdiii   --------------------------
	.section	.text._Z9swapLinesPdiii,"ax",@progbits
	.align	128
        .global         _Z9swapLinesPdiii
        .type           _Z9swapLinesPdiii,@function
        .size           _Z9swapLinesPdiii,(.L_x_728 - _Z9swapLinesPdiii)
        .other          _Z9swapLinesPdiii,@"STO_CUDA_ENTRY STV_DEFAULT"
_Z9swapLinesPdiii:
.text._Z9swapLinesPdiii:
[----:B------:R-:W-:Y:S01]  /*0000*/  LDC R1, c[0x0][0x37c] ;  /* 0x0000df00ff017b82 */ /* 0x000fe20000000800 */
[----:B------:R-:W0:Y:S07]  /*0010*/  S2R R11, SR_TID.X ;  /* 0x00000000000b7919 */ /* 0x000e2e0000002100 */
[----:B------:R-:W0:Y:S01]  /*0020*/  S2UR UR5, SR_CTAID.X ;  /* 0x00000000000579c3 */ /* 0x000e220000002500 */
[----:B------:R-:W1:Y:S07]  /*0030*/  LDCU UR8, c[0x0][0x388] ;  /* 0x00007100ff0877ac */ /* 0x000e6e0008000800 */
[----:B------:R-:W0:Y:S08]  /*0040*/  LDC R6, c[0x0][0x360] ;  /* 0x0000d800ff067b82 */ /* 0x000e300000000800 */
[----:B------:R-:W2:Y:S01]  /*0050*/  LDC R13, c[0x0][0x370] ;  /* 0x0000dc00ff0d7b82 */ /* 0x000ea20000000800 */
[----:B0-----:R-:W-:-:S05]  /*0060*/  IMAD R7, R6, UR5, R11 ;  /* 0x0000000506077c24 */ /* 0x001fca000f8e020b */
[----:B-1----:R-:W-:-:S13]  /*0070*/  ISETP.GT.AND P0, PT, R7, UR8, PT ;  /* 0x0000000807007c0c */ /* 0x002fda000bf04270 */
[----:B--2---:R-:W-:Y:S05]  /*0080*/  @P0 EXIT ;  /* 0x000000000000094d */ /* 0x004fea0003800000 */
[----:B------:R-:W-:Y:S01]  /*0090*/  IMAD R0, R6, R13, RZ ;  /* 0x0000000d06007224 */ /* 0x000fe200078e02ff */
[----:B------:R-:W-:Y:S01]  /*00a0*/  UIADD3 UR4, UPT, UPT, UR8, 0x1, URZ ;  /* 0x0000000108047890 */ /* 0x000fe2000fffe0ff */
[----:B------:R-:W-:Y:S01]  /*00b0*/  BSSY.RECONVERGENT B0, `(.L_x_712) ;  /* 0x0000037000007945 */ /* 0x000fe20003800200 */
[----:B------:R-:W0:Y:S02]  /*00c0*/  LDCU.64 UR6, c[0x0][0x358] ;  /* 0x00006b00ff0677ac */ /* 0x000e240008000a00 */
[C---:B------:R-:W-:Y:S02]  /*00d0*/  VIMNMX.U32 R10, PT, PT, R0.reuse, 0x1, !PT ;  /* 0x00000001000a7848 */ /* 0x040fe40007fe0000 */
[----:B------:R-:W-:Y:S02]  /*00e0*/  IADD3 R4, PT, PT, R0, R7, RZ ;  /* 0x0000000700047210 */ /* 0x000fe40007ffe0ff */
[----:B------:R-:W1:Y:S01]  /*00f0*/  I2F.U32.RP R8, R10 ;  /* 0x0000000a00087306 */ /* 0x000e620000209000 */
[----:B------:R-:W-:-:S02]  /*0100*/  IADD3 R9, PT, PT, RZ, -R10, RZ ;  /* 0x8000000aff097210 */ /* 0x000fc40007ffe0ff */
[C---:B------:R-:W-:Y:S02]  /*0110*/  ISETP.GE.AND P0, PT, R4.reuse, UR4, PT ;  /* 0x0000000404007c0c */ /* 0x040fe4000bf06270 */
[----:B------:R-:W-:Y:S02]  /*0120*/  VIMNMX R5, PT, PT, R4, UR4, !PT ;  /* 0x0000000404057c48 */ /* 0x000fe4000ffe0100 */
[----:B------:R-:W-:Y:S01]  /*0130*/  ISETP.NE.U32.AND P2, PT, R10, RZ, PT ;  /* 0x000000ff0a00720c */ /* 0x000fe20003f45070 */
[----:B-1----:R-:W1:Y:S02]  /*0140*/  MUFU.RCP R8, R8 ;  /* 0x0000000800087308 */ /* 0x002e640000001000 */
[----:B-1----:R-:W-:Y:S02]  /*0150*/  IADD3 R2, PT, PT, R8, 0xffffffe, RZ ;  /* 0x0ffffffe08027810 */ /* 0x002fe40007ffe0ff */
[----:B------:R-:W-:-:S04]  /*0160*/  SEL R8, RZ, 0x1, P0 ;  /* 0x00000001ff087807 */ /* 0x000fc80000000000 */
[----:B------:R1:W2:Y:S01]  /*0170*/  F2I.FTZ.U32.TRUNC.NTZ R3, R2 ;  /* 0x0000000200037305 */ /* 0x0002a2000021f000 */
[----:B------:R-:W-:Y:S02]  /*0180*/  IADD3 R5, PT, PT, R5, -R4, -R8 ;  /* 0x8000000405057210 */ /* 0x000fe40007ffe808 */
[----:B------:R-:W3:Y:S01]  /*0190*/  LDC R4, c[0x0][0x38c] ;  /* 0x0000e300ff047b82 */ /* 0x000ee20000000800 */
[----:B-1----:R-:W-:Y:S02]  /*01a0*/  HFMA2 R2, -RZ, RZ, 0, 0 ;  /* 0x00000000ff027431 */ /* 0x002fe400000001ff */
[----:B--2---:R-:W-:-:S04]  /*01b0*/  IMAD R9, R9, R3, RZ ;  /* 0x0000000309097224 */ /* 0x004fc800078e02ff */
[----:B------:R-:W-:-:S06]  /*01c0*/  IMAD.HI.U32 R2, R3, R9, R2 ;  /* 0x0000000903027227 */ /* 0x000fcc00078e0002 */
[----:B------:R-:W-:-:S05]  /*01d0*/  IMAD.HI.U32 R9, R2, R5, RZ ;  /* 0x0000000502097227 */ /* 0x000fca00078e00ff */
[----:B------:R-:W-:-:S05]  /*01e0*/  IADD3 R2, PT, PT, -R9, RZ, RZ ;  /* 0x000000ff09027210 */ /* 0x000fca0007ffe1ff */
[----:B------:R-:W-:Y:S02]  /*01f0*/  IMAD R5, R10, R2, R5 ;  /* 0x000000020a057224 */ /* 0x000fe400078e0205 */
[----:B------:R-:W1:Y:S03]  /*0200*/  LDC.64 R2, c[0x0][0x380] ;  /* 0x0000e000ff027b82 */ /* 0x000e660000000a00 */
[----:B------:R-:W-:-:S13]  /*0210*/  ISETP.GE.U32.AND P0, PT, R5, R10, PT ;  /* 0x0000000a0500720c */ /* 0x000fda0003f06070 */
[----:B------:R-:W-:Y:S02]  /*0220*/  @P0 IADD3 R5, PT, PT, -R10, R5, RZ ;  /* 0x000000050a050210 */ /* 0x000fe40007ffe1ff */
[----:B------:R-:W-:Y:S02]  /*0230*/  @P0 IADD3 R9, PT, PT, R9, 0x1, RZ ;  /* 0x0000000109090810 */ /* 0x000fe40007ffe0ff */
[----:B------:R-:W-:Y:S02]  /*0240*/  ISETP.GE.U32.AND P1, PT, R5, R10, PT ;  /* 0x0000000a0500720c */ /* 0x000fe40003f26070 */
[----:B------:R-:W2:Y:S11]  /*0250*/  LDC R5, c[0x0][0x390] ;  /* 0x0000e400ff057b82 */ /* 0x000eb60000000800 */
[----:B------:R-:W-:-:S02]  /*0260*/  @P1 IADD3 R9, PT, PT, R9, 0x1, RZ ;  /* 0x0000000109091810 */ /* 0x000fc40007ffe0ff */
[----:B------:R-:W-:-:S04]  /*0270*/  @!P2 LOP3.LUT R9, RZ, R10, RZ, 0x33, !PT ;  /* 0x0000000aff09a212 */ /* 0x000fc800078e33ff */
[----:B------:R-:W-:-:S04]  /*0280*/  IADD3 R10, PT, PT, R8, R9, RZ ;  /* 0x00000009080a7210 */ /* 0x000fc80007ffe0ff */
[C---:B------:R-:W-:Y:S02]  /*0290*/  LOP3.LUT R8, R10.reuse, 0x3, RZ, 0xc0, !PT ;  /* 0x000000030a087812 */ /* 0x040fe400078ec0ff */
[----:B------:R-:W-:Y:S02]  /*02a0*/  ISETP.GE.U32.AND P1, PT, R10, 0x3, PT ;  /* 0x000000030a00780c */ /* 0x000fe40003f26070 */
[----:B------:R-:W-:-:S13]  /*02b0*/  ISETP.NE.AND P0, PT, R8, 0x3, PT ;  /* 0x000000030800780c */ /* 0x000fda0003f05270 */
[----:B01-3--:R-:W-:Y:S05]  /*02c0*/  @!P0 BRA `(.L_x_713) ;  /* 0x0000000000548947 */ /* 0x00bfea0003800000 */
[----:B------:R-:W0:Y:S01]  /*02d0*/  LDC R14, c[0x0][0x38c] ;  /* 0x0000e300ff0e7b82 */ /* 0x000e220000000800 */
[----:B------:R-:W-:-:S04]  /*02e0*/  IADD3 R10, PT, PT, R10, 0x1, RZ ;  /* 0x000000010a0a7810 */ /* 0x000fc80007ffe0ff */
[----:B------:R-:W-:-:S03]  /*02f0*/  LOP3.LUT R10, R10, 0x3, RZ, 0xc0, !PT ;  /* 0x000000030a0a7812 */ /* 0x000fc600078ec0ff */
[----:B------:R-:W1:Y:S01]  /*0300*/  LDC R12, c[0x0][0x390] ;  /* 0x0000e400ff0c7b82 */ /* 0x000e620000000800 */
[C---:B------:R-:W-:Y:S01]  /*0310*/  IADD3 R18, PT, PT, -R10.reuse, RZ, RZ ;  /* 0x000000ff0a127210 */ /* 0x040fe20007ffe1ff */
[----:B------:R-:W-:-:S06]  /*0320*/  IMAD R13, R10, R13, UR5 ;  /* 0x000000050a0d7e24 */ /* 0x000fcc000f8e020d */
[----:B------:R-:W3:Y:S01]  /*0330*/  LDC.64 R8, c[0x0][0x380] ;  /* 0x0000e000ff087b82 */ /* 0x000ee20000000a00 */
[C---:B0-----:R-:W-:Y:S02]  /*0340*/  IMAD R21, R7.reuse, UR8, R14 ;  /* 0x0000000807157c24 */ /* 0x041fe4000f8e020e */
[----:B-1----:R-:W-:Y:S02]  /*0350*/  IMAD R19, R7, UR8, R12 ;  /* 0x0000000807137c24 */ /* 0x002fe4000f8e020c */
[----:B------:R-:W-:-:S07]  /*0360*/  IMAD R7, R13, R6, R11 ;  /* 0x000000060d077224 */ /* 0x000fce00078e020b */
.L_x_714:
[----:B0--3--:R-:W-:-:S04]  /*0370*/  IMAD.WIDE R14, R19, 0x8, R8 ;  /* 0x00000008130e7825 */ /* 0x009fc800078e0208 */
[----:B------:R-:W-:Y:S01]  /*0380*/  IMAD.WIDE R10, R21, 0x8, R8 ;  /* 0x00000008150a7825 */ /* 0x000fe200078e0208 */
[----:B------:R-:W3:Y:S04]  /*0390*/  LDG.E.64 R16, desc[UR6][R14.64] ;  /* 0x000000060e107981 */ /* 0x000ee8000c1e1b00 */
[----:B------:R-:W4:Y:S01]  /*03a0*/  LDG.E.64 R12, desc[UR6][R10.64] ;  /* 0x000000060a0c7981 */ /* 0x000f22000c1e1b00 */
[----:B------:R-:W-:Y:S01]  /*03b0*/  IADD3 R18, PT, PT, R18, 0x1, RZ ;  /* 0x0000000112127810 */ /* 0x000fe20007ffe0ff */
[C---:B------:R-:W-:Y:S02]  /*03c0*/  IMAD R19, R0.reuse, UR8, R19 ;  /* 0x0000000800137c24 */ /* 0x040fe4000f8e0213 */
[----:B------:R-:W-:Y:S01]  /*03d0*/  IMAD R21, R0, UR8, R21 ;  /* 0x0000000800157c24 */ /* 0x000fe2000f8e0215 */
[----:B------:R-:W-:Y:S01]  /*03e0*/  ISETP.NE.AND P0, PT, R18, RZ, PT ;  /* 0x000000ff1200720c */ /* 0x000fe20003f05270 */
[----:B---3--:R0:W-:Y:S04]  /*03f0*/  STG.E.64 desc[UR6][R10.64], R16 ;  /* 0x000000100a007986 */ /* 0x0081e8000c101b06 */
[----:B----4-:R0:W-:Y:S08]  /*0400*/  STG.E.64 desc[UR6][R14.64], R12 ;  /* 0x0000000c0e007986 */ /* 0x0101f0000c101b06 */
[----:B------:R-:W-:Y:S05]  /*0410*/  @P0 BRA `(.L_x_714) ;  /* 0xfffffffc00d40947 */ /* 0x000fea000383ffff */
.L_x_713:
[----:B------:R-:W-:Y:S05]  /*0420*/  BSYNC.RECONVERGENT B0 ;  /* 0x0000000000007941 */ /* 0x000fea0003800200 */
.L_x_712:
[----:B------:R-:W-:Y:S05]  /*0430*/  @!P1 EXIT ;  /* 0x000000000000994d */ /* 0x000fea0003800000 */
.L_x_715:
[C---:B012---:R-:W-:Y:S02]  /*0440*/  IMAD R11, R7.reuse, UR8, R5 ;  /* 0x00000008070b7c24 */ /* 0x047fe4000f8e0205 */
[----:B------:R-:W-:Y:S02]  /*0450*/  IMAD R17, R7, UR8, R4 ;  /* 0x0000000807117c24 */ /* 0x000fe4000f8e0204 */
[----:B------:R-:W-:-:S04]  /*0460*/  IMAD.WIDE R10, R11, 0x8, R2 ;  /* 0x000000080b0a7825 */ /* 0x000fc800078e0202 */
[----:B------:R-:W-:Y:S01]  /*0470*/  IMAD.WIDE R16, R17, 0x8, R2 ;  /* 0x0000000811107825 */ /* 0x000fe200078e0202 */
[----:B------:R-:W2:Y:S04]  /*0480*/  LDG.E.64 R20, desc[UR6][R10.64] ;  /* 0x000000060a147981 */ /* 0x000ea8000c1e1b00 */
[----:B------:R-:W3:Y:S01]  /*0490*/  LDG.E.64 R18, desc[UR6][R16.64] ;  /* 0x0000000610127981 */ /* 0x000ee2000c1e1b00 */
[----:B------:R-:W-:-:S05]  /*04a0*/  IADD3 R13, PT, PT, R0, R7, RZ ;  /* 0x00000007000d7210 */ /* 0x000fca0007ffe0ff */
[C---:B------:R-:W-:Y:S02]  /*04b0*/  IMAD R7, R13.reuse, UR8, R5 ;  /* 0x000000080d077c24 */ /* 0x040fe4000f8e0205 */
[----:B------:R-:W-:Y:S02]  /*04c0*/  IMAD R9, R13, UR8, R4 ;  /* 0x000000080d097c24 */ /* 0x000fe4000f8e0204 */
[----:B------:R-:W-:-:S04]  /*04d0*/  IMAD.WIDE R6, R7, 0x8, R2 ;  /* 0x0000000807067825 */ /* 0x000fc800078e0202 */
[----:B------:R-:W-:Y:S01]  /*04e0*/  IMAD.WIDE R8, R9, 0x8, R2 ;  /* 0x0000000809087825 */ /* 0x000fe200078e0202 */
[----:B--2---:R0:W-:Y:S04]  /*04f0*/  STG.E.64 desc[UR6][R16.64], R20 ;  /* 0x0000001410007986 */ /* 0x0041e8000c101b06 */
[----:B---3--:R1:W-:Y:S04]  /*0500*/  STG.E.64 desc[UR6][R10.64], R18 ;  /* 0x000000120a007986 */ /* 0x0083e8000c101b06 */
        /* <DEDUP_REMOVED lines=9> */
[----:B0-----:R-:W4:Y:S04]  /*05a0*/  LDG.E.64 R16, desc[UR6][R12.64] ;  /* 0x000000060c107981 */ /* 0x001f28000c1e1b00 */
[----:B-1----:R-:W5:Y:S01]  /*05b0*/  LDG.E.64 R10, desc[UR6][R14.64] ;  /* 0x000000060e0a7981 */ /* 0x002f62000c1e1b00 */
[----:B------:R-:W-:-:S05]  /*05c0*/  IADD3 R27, PT, PT, R0, R27, RZ ;  /* 0x0000001b001b7210 */ /* 0x000fca0007ffe0ff */
[C---:B------:R-:W-:Y:S02]  /*05d0*/  IMAD R21, R27.reuse, UR8, R5 ;  /* 0x000000081b157c24 */ /* 0x040fe4000f8e0205 */
[----:B------:R-:W-:Y:S02]  /*05e0*/  IMAD R19, R27, UR8, R4 ;  /* 0x000000081b137c24 */ /* 0x000fe4000f8e0204 */
[----:B------:R-:W-:-:S04]  /*05f0*/  IMAD.WIDE R20, R21, 0x8, R2 ;  /* 0x0000000815147825 */ /* 0x000fc800078e0202 */
[----:B------:R-:W-:Y:S01]  /*0600*/  IMAD.WIDE R18, R19, 0x8, R2 ;  /* 0x0000000813127825 */ /* 0x000fe200078e0202 */
[----:B----4-:R1:W-:Y:S04]  /*0610*/  STG.E.64 desc[UR6][R14.64], R16 ;  /* 0x000000100e007986 */ /* 0x0103e8000c101b06 */
[----:B-----5:R1:W-:Y:S04]  /*0620*/  STG.E.64 desc[UR6][R12.64], R10 ;  /* 0x0000000a0c007986 */ /* 0x0203e8000c101b06 */
[----:B--2---:R-:W2:Y:S04]  /*0630*/  LDG.E.64 R24, desc[UR6][R20.64] ;  /* 0x0000000614187981 */ /* 0x004ea8000c1e1b00 */
[----:B------:R-:W4:Y:S01]  /*0640*/  LDG.E.64 R8, desc[UR6][R18.64] ;  /* 0x0000000612087981 */ /* 0x000f22000c1e1b00 */
[----:B---3--:R-:W-:-:S04]  /*0650*/  IADD3 R7, PT, PT, R0, R27, RZ ;  /* 0x0000001b00077210 */ /* 0x008fc80007ffe0ff */
[----:B------:R-:W-:Y:S01]  /*0660*/  ISETP.GT.AND P0, PT, R7, UR8, PT ;  /* 0x0000000807007c0c */ /* 0x000fe2000bf04270 */
[----:B--2---:R1:W-:Y:S04]  /*0670*/  STG.E.64 desc[UR6][R18.64], R24 ;  /* 0x0000001812007986 */ /* 0x0043e8000c101b06 */
[----:B----4-:R1:W-:Y:S08]  /*0680*/  STG.E.64 desc[UR6][R20.64], R8 ;  /* 0x0000000814007986 */ /* 0x0103f0000c101b06 */
[----:B------:R-:W-:Y:S05]  /*0690*/  @!P0 BRA `(.L_x_715) ;  /* 0xfffffffc00688947 */ /* 0x000fea000383ffff */
[----:B------:R-:W-:Y:S05]  /*06a0*/  EXIT ;  /* 0x000000000000794d */ /* 0x000fea0003800000 */
.L_x_716:
        /* <DEDUP_REMOVED lines=13> */
.L_x_728:


//--------------------- .nv.shared._ZN3cub18CUB_300001_SM_10006detail11EmptyKernelIvEEvv --------------------------
	.section	.nv.shared._ZN3cub18CUB_300001_SM_10006detail11EmptyKernelIvEEvv,"aw",@nobits
	.sectionflags	@""
	.align	16
	.zero		1024


//--------------------- .nv.shared.reserved.0     --------------------------
	.section	.nv.shared.reserved.0,"aw",@nobits
	.weak		__nv_reservedSMEM_offset_0_alias
	.size		__nv_reservedSMEM_offset_0_alias, 0, 64
	.other		__nv_reservedSMEM_offset_0_alias,@"STO_CUDA_RESERVED_SHARED STV_DEFAULT"
__nv_reservedSMEM_offset_0_alias:
	.zero		0
	.zero		64


//--------------------- .nv.global                --------------------------
	.section	.nv.global,"aw",@nobits
.nv.global:
	.type		_ZN34_INTERNAL_26176d94_4_k_cu_8cf943916thrust24THRUST_300001_SM_1000_NS12placeholders2_8E,@object
	.size		_ZN34_INTERNAL_26176d94_4_k_cu_8cf943916thrust24THRUST_300001_SM_1000_NS12placeholders2_8E,(_ZN34_INTERNAL_26176d94_4_k_cu_8cf943914cuda3std3__436_GLOBAL__N__26176d94_4_k_cu_8cf943916ignoreE - _ZN34_INTERNAL_26176d94_4_k_cu_8cf943916thrust24THRUST_300001_SM_1000_NS12placeholders2_8E)
_ZN34_INTERNAL_26176d94_4_k_cu_8cf943916thrust24THRUST_300001_SM_1000_NS12placeholders2_8E:
	.zero		1
	.type		_ZN34_INTERNAL_26176d94_4_k_cu_8cf943914cuda3std3__436_GLOBAL__N__26176d94_4_k_cu_8cf943916ignoreE,@object
	.size		_ZN34_INTERNAL_26176d94_4_k_cu_8cf943914cuda3std3__436_GLOBAL__N__26176d94_4_k_cu_8cf943916ignoreE,(_ZN34_INTERNAL_26176d94_4_k_cu_8cf943914cuda3std6ranges3__45__cpo4dataE - _ZN34_INTERNAL_26176d94_4_k_cu_8cf943914cuda3std3__436_GLOBAL__N__26176d94_4_k_cu_8cf943916ignoreE)
_ZN34_INTERNAL_26176d94_4_k_cu_8cf943914cuda3std3__436_GLOBAL__N__26176d94_4_k_cu_8cf943916ignoreE:
	.zero		1
	.type		_ZN34_INTERNAL_26176d94_4_k_cu_8cf943914cuda3std6ranges3__45__cpo4dataE,@object
	.size		_ZN34_INTERNAL_26176d94_4_k_cu_8cf943914cuda3std6ranges3__45__cpo4dataE,(_ZN34_INTERNAL_26176d94_4_k_cu_8cf943916thrust24THRUST_300001_SM_1000_NS6system3cpp3parE - _ZN34_INTERNAL_26176d94_4_k_cu_8cf943914cuda3std6ranges3__45__cpo4dataE)
_ZN34_INTERNAL_26176d94_4_k_cu_8cf943914cuda3std6ranges3__45__cpo4dataE:
	.zero		1
	.type		_ZN34_INTERNAL_26176d94_4_k_cu_8cf943916thrust24THRUST_300001_SM_1000_NS6system3cpp3parE,@object
	.size		_ZN34_INTERNAL_26176d94_4_k_cu_8cf943916thrust24THRUST_300001_SM_1000_NS6system3cpp3parE,(_ZN34_INTERNAL_26176d94_4_k_cu_8cf943914cuda3std3__45__cpo5beginE - _ZN34_INTERNAL_26176d94_4_k_cu_8cf943916thrust24THRUST_300001_SM_1000_NS6system3cpp3parE)
_ZN34_INTERNAL_26176d94_4_k_cu_8cf943916thrust24THRUST_300001_SM_1000_NS6system3cpp3parE:
	.zero		1
	.type		_ZN34_INTERNAL_26176d94_4_k_cu_8cf943914cuda3std3__45__cpo5beginE,@object
	.size		_ZN34_INTERNAL_26176d94_4_k_cu_8cf943914cuda3std3__45__cpo5beginE,(_ZN34_INTERNAL_26176d94_4_k_cu_8cf943914cuda3std6ranges3__45__cpo5beginE - _ZN34_INTERNAL_26176d94_4_k_cu_8cf943914cuda3std3__45__cpo5beginE)
_ZN34_INTERNAL_26176d94_4_k_cu_8cf943914cuda3std3__45__cpo5beginE:
	.zero		1
	.type		_ZN34_INTERNAL_26176d94_4_k_cu_8cf943914cuda3std6ranges3__45__cpo5beginE,@object
	.size		_ZN34_INTERNAL_26176d94_4_k_cu_8cf943914cuda3std6ranges3__45__cpo5beginE,(_ZN34_INTERNAL_26176d94_4_k_cu_8cf943916thrust24THRUST_300001_SM_1000_NS6deviceE - _ZN34_INTERNAL_26176d94_4_k_cu_8cf943914cuda3std6ranges3__45__cpo5beginE)
_ZN34_INTERNAL_26176d94_4_k_cu_8cf943914cuda3std6ranges3__45__cpo5beginE:
	.zero		1
	.type		_ZN34_INTERNAL_26176d94_4_k_cu_8cf943916thrust24THRUST_300001_SM_1000_NS6deviceE,@object
	.size		_ZN34_INTERNAL_26176d94_4_k_cu_8cf943916thrust24THRUST_300001_SM_1000_NS6deviceE,(_ZN34_INTERNAL_26176d94_4_k_cu_8cf943914cuda3std3__47nulloptE - _ZN34_INTERNAL_26176d94_4_k_cu_8cf943916thrust24THRUST_300001_SM_1000_NS6deviceE)
_ZN34_INTERNAL_26176d94_4_k_cu_8cf943916thrust24THRUST_300001_SM_1000_NS6deviceE:
	.zero		1
	.type		_ZN34_INTERNAL_26176d94_4_k_cu_8cf943914cuda3std3__47nulloptE,@object
	.size		_ZN34_INTERNAL_26176d94_4_k_cu_8cf943914cuda3std3__47nulloptE,(_ZN34_INTERNAL_26176d94_4_k_cu_8cf943914cuda3std6ranges3__45__cpo8distanceE - _ZN34_INTERNAL_26176d94_4_k_cu_8cf943914cuda3std3__47nulloptE)
_ZN34_INTERNAL_26176d94_4_k_cu_8cf943914cuda3std3__47nulloptE:
	.zero		1
	.type		_ZN34_INTERNAL_26176d94_4_k_cu_8cf943914cuda3std6ranges3__45__cpo8distanceE,@object
	.size		_ZN34_INTERNAL_26176d94_4_k_cu_8cf943914cuda3std6ranges3__45__cpo8distanceE,(_ZN34_INTERNAL_26176d94_4_k_cu_8cf943916thrust24THRUST_300001_SM_1000_NS12placeholders2_4E - _ZN34_INTERNAL_26176d94_4_k_cu_8cf943914cuda3std6ranges3__45__cpo8distanceE)
_ZN34_INTERNAL_26176d94_4_k_cu_8cf943914cuda3std6ranges3__45__cpo8distanceE:
	.zero		1
	.type		_ZN34_INTERNAL_26176d94_4_k_cu_8cf943916thrust24THRUST_300001_SM_1000_NS12placeholders2_4E,@object
	.size		_ZN34_INTERNAL_26176d94_4_k_cu_8cf943916thrust24THRUST_300001_SM_1000_NS12placeholders2_4E,(_ZN34_INTERNAL_26176d94_4_k_cu_8cf943914cuda3std3__45__cpo6rbeginE - _ZN34_INTERNAL_26176d94_4_k_cu_8cf943916thrust24THRUST_300001_SM_1000_NS12placeholders2_4E)
_ZN34_INTERNAL_26176d94_4_k_cu_8cf943916thrust24THRUST_300001_SM_1000_NS12placeholders2_4E:
	.zero		1
	.type		_ZN34_INTERNAL_26176d94_4_k_cu_8cf943914cuda3std3__45__cpo6rbeginE,@object
	.size		_ZN34_INTERNAL_26176d94_4_k_cu_8cf943914cuda3std3__45__cpo6rbeginE,(_ZN34_INTERNAL_26176d94_4_k_cu_8cf943914cuda3std6ranges3__45__cpo7advanceE - _ZN34_INTERNAL_26176d94_4_k_cu_8cf943914cuda3std3__45__cpo6rbeginE)
_ZN34_INTERNAL_26176d94_4_k_cu_8cf943914cuda3std3__45__cpo6rbeginE:
	.zero		1
	.type		_ZN34_INTERNAL_26176d94_4_k_cu_8cf943914cuda3std6ranges3__45__cpo7advanceE,@object
	.size		_ZN34_INTERNAL_26176d94_4_k_cu_8cf943914cuda3std6ranges3__45__cpo7advanceE,(_ZN34_INTERNAL_26176d94_4_k_cu_8cf943916thrust24THRUST_300001_SM_1000_NS12placeholders3_10E - _ZN34_INTERNAL_26176d94_4_k_cu_8cf943914cuda3std6ranges3__45__cpo7advanceE)
_ZN34_INTERNAL_26176d94_4_k_cu_8cf943914cuda3std6ranges3__45__cpo7advanceE:
	.zero		1
	.type		_ZN34_INTERNAL_26176d94_4_k_cu_8cf943916thrust24THRUST_300001_SM_1000_NS12placeholders3_10E,@object
	.size		_ZN34_INTERNAL_26176d94_4_k_cu_8cf943916thrust24THRUST_300001_SM_1000_NS12placeholders3_10E,(_ZN34_INTERNAL_26176d94_4_k_cu_8cf943914cuda3std3__48in_placeE - _ZN34_INTERNAL_26176d94_4_k_cu_8cf943916thrust24THRUST_300001_SM_1000_NS12placeholders3_10E)
_ZN34_INTERNAL_26176d94_4_k_cu_8cf943916thrust24THRUST_300001_SM_1000_NS12placeholders3_10E:
	.zero		1
	.type		_ZN34_INTERNAL_26176d94_4_k_cu_8cf943914cuda3std3__48in_placeE,@object
	.size		_ZN34_INTERNAL_26176d94_4_k_cu_8cf943914cuda3std3__48in_placeE,(_ZN34_INTERNAL_26176d94_4_k_cu_8cf943914cuda3std6ranges3__45__cpo4sizeE - _ZN34_INTERNAL_26176d94_4_k_cu_8cf943914cuda3std3__48in_placeE)
_ZN34_INTERNAL_26176d94_4_k_cu_8cf943914cuda3std3__48in_placeE:
	.zero		1
	.type		_ZN34_INTERNAL_26176d94_4_k_cu_8cf943914cuda3std6ranges3__45__cpo4sizeE,@object
	.size		_ZN34_INTERNAL_26176d94_4_k_cu_8cf943914cuda3std6ranges3__45__cpo4sizeE,(_ZN34_INTERNAL_26176d94_4_k_cu_8cf943916thrust24THRUST_300001_SM_1000_NS12placeholders2_2E - _ZN34_INTERNAL_26176d94_4_k_cu_8cf943914cuda3std6ranges3__45__cpo4sizeE)
_ZN34_INTERNAL_26176d94_4_k_cu_8cf943914cuda3std6ranges3__45__cpo4sizeE:
	.zero		1
	.type		_ZN34_INTERNAL_26176d94_4_k_cu_8cf943916thrust24THRUST_300001_SM_1000_NS12placeholders2_2E,@object
	.size		_ZN34_INTERNAL_26176d94_4_k_cu_8cf943916thrust24THRUST_300001_SM_1000_NS12placeholders2_2E,(_ZN34_INTERNAL_26176d94_4_k_cu_8cf943914cuda3std3__45__cpo6cbeginE - _ZN34_INTERNAL_26176d94_4_k_cu_8cf943916thrust24THRUST_300001_SM_1000_NS12placeholders2_2E)
_ZN34_INTERNAL_26176d94_4_k_cu_8cf943916thrust24THRUST_300001_SM_1000_NS12placeholders2_2E:
	.zero		1
	.type		_ZN34_INTERNAL_26176d94_4_k_cu_8cf943914cuda3std3__45__cpo6cbeginE,@object
	.size		_ZN34_INTERNAL_26176d94_4_k_cu_8cf943914cuda3std3__45__cpo6cbeginE,(_ZN34_INTERNAL_26176d94_4_k_cu_8cf943914cuda3std6ranges3__45__cpo6cbeginE - _ZN34_INTERNAL_26176d94_4_k_cu_8cf943914cuda3std3__45__cpo6cbeginE)
_ZN34_INTERNAL_26176d94_4_k_cu_8cf943914cuda3std3__45__cpo6cbeginE:
	.zero		1
	.type		_ZN34_INTERNAL_26176d94_4_k_cu_8cf943914cuda3std6ranges3__45__cpo6cbeginE,@object
	.size		_ZN34_INTERNAL_26176d94_4_k_cu_8cf943914cuda3std6ranges3__45__cpo6cbeginE,(_ZN34_INTERNAL_26176d94_4_k_cu_8cf943916thrust24THRUST_300001_SM_1000_NS12placeholders2_6E - _ZN34_INTERNAL_26176d94_4_k_cu_8cf943914cuda3std6ranges3__45__cpo6cbeginE)
_ZN34_INTERNAL_26176d94_4_k_cu_8cf943914cuda3std6ranges3__45__cpo6cbeginE:
	.zero		1
	.type		_ZN34_INTERNAL_26176d94_4_k_cu_8cf943916thrust24THRUST_300001_SM_1000_NS12placeholders2_6E,@object
	.size		_ZN34_INTERNAL_26176d94_4_k_cu_8cf943916thrust24THRUST_300001_SM_1000_NS12placeholders2_6E,(_ZN34_INTERNAL_26176d94_4_k_cu_8cf943914cuda3std3__45__cpo7crbeginE - _ZN34_INTERNAL_26176d94_4_k_cu_8cf943916thrust24THRUST_300001_SM_1000_NS12placeholders2_6E)
_ZN34_INTERNAL_26176d94_4_k_cu_8cf943916thrust24THRUST_300001_SM_1000_NS12placeholders2_6E:
	.zero		1
	.type		_ZN34_INTERNAL_26176d94_4_k_cu_8cf943914cuda3std3__45__cpo7crbeginE,@object
	.size		_ZN34_INTERNAL_26176d94_4_k_cu_8cf943914cuda3std3__45__cpo7crbeginE,(_ZN34_INTERNAL_26176d94_4_k_cu_8cf943914cuda3std6ranges3__45__cpo4nextE - _ZN34_INTERNAL_26176d94_4_k_cu_8cf943914cuda3std3__45__cpo7crbeginE)
_ZN34_INTERNAL_26176d94_4_k_cu_8cf943914cuda3std3__45__cpo7crbeginE:
	.zero		1
	.type		_ZN34_INTERNAL_26176d94_4_k_cu_8cf943914cuda3std6ranges3__45__cpo4nextE,@object
	.size		_ZN34_INTERNAL_26176d94_4_k_cu_8cf943914cuda3std6ranges3__45__cpo4nextE,(_ZN34_INTERNAL_26176d94_4_k_cu_8cf943914cuda3std6ranges3__45__cpo4swapE - _ZN34_INTERNAL_26176d94_4_k_cu_8cf943914cuda3std6ranges3__45__cpo4nextE)
_ZN34_INTERNAL_26176d94_4_k_cu_8cf943914cuda3std6ranges3__45__cpo4nextE:
	.zero		1
	.type		_ZN34_INTERNAL_26176d94_4_k_cu_8cf943914cuda3std6ranges3__45__cpo4swapE,@object
	.size		_ZN34_INTERNAL_26176d94_4_k_cu_8cf943914cuda3std6ranges3__45__cpo4swapE,(_ZN34_INTERNAL_26176d94_4_k_cu_8cf943916thrust24THRUST_300001_SM_1000_NS8cuda_cub10par_nosyncE - _ZN34_INTERNAL_26176d94_4_k_cu_8cf943914cuda3std6ranges3__45__cpo4swapE)
_ZN34_INTERNAL_26176d94_4_k_cu_8cf943914cuda3std6ranges3__45__cpo4swapE:
	.zero		1
	.type		_ZN34_INTERNAL_26176d94_4_k_cu_8cf943916thrust24THRUST_300001_SM_1000_NS8cuda_cub10par_nosyncE,@object
	.size		_ZN34_INTERNAL_26176d94_4_k_cu_8cf943916thrust24THRUST_300001_SM_1000_NS8cuda_cub10par_nosyncE,(_ZN34_INTERNAL_26176d94_4_k_cu_8cf943916thrust24THRUST_300001_SM_1000_NS3seqE - _ZN34_INTERNAL_26176d94_4_k_cu_8cf943916thrust24THRUST_300001_SM_1000_NS8cuda_cub10par_nosyncE)
_ZN34_INTERNAL_26176d94_4_k_cu_8cf943916thrust24THRUST_300001_SM_1000_NS8cuda_cub10par_nosyncE:
	.zero		1
	.type		_ZN34_INTERNAL_26176d94_4_k_cu_8cf943916thrust24THRUST_300001_SM_1000_NS3seqE,@object
	.size		_ZN34_INTERNAL_26176d94_4_k_cu_8cf943916thrust24THRUST_300001_SM_1000_NS3seqE,(_ZN34_INTERNAL_26176d94_4_k_cu_8cf943914cuda3std3__420unreachable_sentinelE - _ZN34_INTERNAL_26176d94_4_k_cu_8cf943916thrust24THRUST_300001_SM_1000_NS3seqE)
_ZN34_INTERNAL_26176d94_4_k_cu_8cf943916thrust24THRUST_300001_SM_1000_NS3seqE:
	.zero		1
	.type		_ZN34_INTERNAL_26176d94_4_k_cu_8cf943914cuda3std3__420unreachable_sentinelE,@object
	.size		_ZN34_INTERNAL_26176d94_4_k_cu_8cf943914cuda3std3__420unreachable_sentinelE,(_ZN34_INTERNAL_26176d94_4_k_cu_8cf943914cuda3std6ranges3__45__cpo5ssizeE - _ZN34_INTERNAL_26176d94_4_k_cu_8cf943914cuda3std3__420unreachable_sentinelE)
_ZN34_INTERNAL_26176d94_4_k_cu_8cf943914cuda3std3__420unreachable_sentinelE:
	.zero		1
	.type		_ZN34_INTERNAL_26176d94_4_k_cu_8cf943914cuda3std6ranges3__45__cpo5ssizeE,@object
	.size		_ZN34_INTERNAL_26176d94_4_k_cu_8cf943914cuda3std6ranges3__45__cpo5ssizeE,(_ZN34_INTERNAL_26176d94_4_k_cu_8cf943916thrust24THRUST_300001_SM_1000_NS12placeholders2_3E - _ZN34_INTERNAL_26176d94_4_k_cu_8cf943914cuda3std6ranges3__45__cpo5ssizeE)
_ZN34_INTERNAL_26176d94_4_k_cu_8cf943914cuda3std6ranges3__45__cpo5ssizeE:
	.zero		1
	.type		_ZN34_INTERNAL_26176d94_4_k_cu_8cf943916thrust24THRUST_300001_SM_1000_NS12placeholders2_3E,@object
	.size		_ZN34_INTERNAL_26176d94_4_k_cu_8cf943916thrust24THRUST_300001_SM_1000_NS12placeholders2_3E,(_ZN34_INTERNAL_26176d94_4_k_cu_8cf943914cuda3std3__45__cpo4cendE - _ZN34_INTERNAL_26176d94_4_k_cu_8cf943916thrust24THRUST_300001_SM_1000_NS12placeholders2_3E)
_ZN34_INTERNAL_26176d94_4_k_cu_8cf943916thrust24THRUST_300001_SM_1000_NS12placeholders2_3E:
	.zero		1
	.type		_ZN34_INTERNAL_26176d94_4_k_cu_8cf943914cuda3std3__45__cpo4cendE,@object
	.size		_ZN34_INTERNAL_26176d94_4_k_cu_8cf943914cuda3std3__45__cpo4cendE,(_ZN34_INTERNAL_26176d94_4_k_cu_8cf943914cuda3std6ranges3__45__cpo4cendE - _ZN34_INTERNAL_26176d94_4_k_cu_8cf943914cuda3std3__45__cpo4cendE)
_ZN34_INTERNAL_26176d94_4_k_cu_8cf943914cuda3std3__45__cpo4cendE:
	.zero		1
	.type		_ZN34_INTERNAL_26176d94_4_k_cu_8cf943914cuda3std6ranges3__45__cpo4cendE,@object
	.size		_ZN34_INTERNAL_26176d94_4_k_cu_8cf943914cuda3std6ranges3__45__cpo4cendE,(_ZN34_INTERNAL_26176d94_4_k_cu_8cf943916thrust24THRUST_300001_SM_1000_NS12placeholders2_7E - _ZN34_INTERNAL_26176d94_4_k_cu_8cf943914cuda3std6ranges3__45__cpo4cendE)
_ZN34_INTERNAL_26176d94_4_k_cu_8cf943914cuda3std6ranges3__45__cpo4cendE:
	.zero		1
	.type		_ZN34_INTERNAL_26176d94_4_k_cu_8cf943916thrust24THRUST_300001_SM_1000_NS12placeholders2_7E,@object
	.size		_ZN34_INTERNAL_26176d94_4_k_cu_8cf943916thrust24THRUST_300001_SM_1000_NS12placeholders2_7E,(_ZN34_INTERNAL_26176d94_4_k_cu_8cf943914cuda3std3__45__cpo5crendE - _ZN34_INTERNAL_26176d94_4_k_cu_8cf943916thrust24THRUST_300001_SM_1000_NS12placeholders2_7E)
_ZN34_INTERNAL_26176d94_4_k_cu_8cf943916thrust24THRUST_300001_SM_1000_NS12placeholders2_7E:
	.zero		1
	.type		_ZN34_INTERNAL_26176d94_4_k_cu_8cf943914cuda3std3__45__cpo5crendE,@object
	.size		_ZN34_INTERNAL_26176d94_4_k_cu_8cf943914cuda3std3__45__cpo5crendE,(_ZN34_INTERNAL_26176d94_4_k_cu_8cf943914cuda3std6ranges3__45__cpo4prevE - _ZN34_INTERNAL_26176d94_4_k_cu_8cf943914cuda3std3__45__cpo5crendE)
_ZN34_INTERNAL_26176d94_4_k_cu_8cf943914cuda3std3__45__cpo5crendE:
	.zero		1
	.type		_ZN34_INTERNAL_26176d94_4_k_cu_8cf943914cuda3std6ranges3__45__cpo4prevE,@object
	.size		_ZN34_INTERNAL_26176d94_4_k_cu_8cf943914cuda3std6ranges3__45__cpo4prevE,(_ZN34_INTERNAL_26176d94_4_k_cu_8cf943914cuda3std6ranges3__45__cpo9iter_moveE - _ZN34_INTERNAL_26176d94_4_k_cu_8cf943914cuda3std6ranges3__45__cpo4prevE)
_ZN34_INTERNAL_26176d94_4_k_cu_8cf943914cuda3std6ranges3__45__cpo4prevE:
	.zero		1
	.type		_ZN34_INTERNAL_26176d94_4_k_cu_8cf943914cuda3std6ranges3__45__cpo9iter_moveE,@object
	.size		_ZN34_INTERNAL_26176d94_4_k_cu_8cf943914cuda3std6ranges3__45__cpo9iter_moveE,(_ZN34_INTERNAL_26176d94_4_k_cu_8cf943916thrust24THRUST_300001_SM_1000_NS6system6detail10sequential3seqE - _ZN34_INTERNAL_26176d94_4_k_cu_8cf943914cuda3std6ranges3__45__cpo9iter_moveE)
_ZN34_INTERNAL_26176d94_4_k_cu_8cf943914cuda3std6ranges3__45__cpo9iter_moveE:
	.zero		1
	.type		_ZN34_INTERNAL_26176d94_4_k_cu_8cf943916thrust24THRUST_300001_SM_1000_NS6system6detail10sequential3seqE,@object
	.size		_ZN34_INTERNAL_26176d94_4_k_cu_8cf943916thrust24THRUST_300001_SM_1000_NS6system6detail10sequential3seqE,(_ZN34_INTERNAL_26176d94_4_k_cu_8cf943916thrust24THRUST_300001_SM_1000_NS12placeholders2_9E - _ZN34_INTERNAL_26176d94_4_k_cu_8cf943916thrust24THRUST_300001_SM_1000_NS6system6detail10sequential3seqE)
_ZN34_INTERNAL_26176d94_4_k_cu_8cf943916thrust24THRUST_300001_SM_1000_NS6system6detail10sequential3seqE:
	.zero		1
	.type		_ZN34_INTERNAL_26176d94_4_k_cu_8cf943916thrust24THRUST_300001_SM_1000_NS12placeholders2_9E,@object
	.size		_ZN34_INTERNAL_26176d94_4_k_cu_8cf943916thrust24THRUST_300001_SM_1000_NS12placeholders2_9E,(_ZN34_INTERNAL_26176d94_4_k_cu_8cf943914cuda3std3__419piecewise_constructE - _ZN34_INTERNAL_26176d94_4_k_cu_8cf943916thrust24THRUST_300001_SM_1000_NS12placeholders2_9E)
_ZN34_INTERNAL_26176d94_4_k_cu_8cf943916thrust24THRUST_300001_SM_1000_NS12placeholders2_9E:
	.zero		1
	.type		_ZN34_INTERNAL_26176d94_4_k_cu_8cf943914cuda3std3__419piecewise_constructE,@object
	.size		_ZN34_INTERNAL_26176d94_4_k_cu_8cf943914cuda3std3__419piecewise_constructE,(_ZN34_INTERNAL_26176d94_4_k_cu_8cf943914cuda3std6ranges3__45__cpo5cdataE - _ZN34_INTERNAL_26176d94_4_k_cu_8cf943914cuda3std3__419piecewise_constructE)
_ZN34_INTERNAL_26176d94_4_k_cu_8cf943914cuda3std3__419piecewise_constructE:
	.zero		1
	.type		_ZN34_INTERNAL_26176d94_4_k_cu_8cf943914cuda3std6ranges3__45__cpo5cdataE,@object
	.size		_ZN34_INTERNAL_26176d94_4_k_cu_8cf943914cuda3std6ranges3__45__cpo5cdataE,(_ZN34_INTERNAL_26176d94_4_k_cu_8cf943916thrust24THRUST_300001_SM_1000_NS12placeholders2_1E - _ZN34_INTERNAL_26176d94_4_k_cu_8cf943914cuda3std6ranges3__45__cpo5cdataE)
_ZN34_INTERNAL_26176d94_4_k_cu_8cf943914cuda3std6ranges3__45__cpo5cdataE:
	.zero		1
	.type		_ZN34_INTERNAL_26176d94_4_k_cu_8cf943916thrust24THRUST_300001_SM_1000_NS12placeholders2_1E,@object
	.size		_ZN34_INTERNAL_26176d94_4_k_cu_8cf943916thrust24THRUST_300001_SM_1000_NS12placeholders2_1E,(_ZN34_INTERNAL_26176d94_4_k_cu_8cf943914cuda3std3__45__cpo3endE - _ZN34_INTERNAL_26176d94_4_k_cu_8cf943916thrust24THRUST_300001_SM_1000_NS12placeholders2_1E)
_ZN34_INTERNAL_26176d94_4_k_cu_8cf943916thrust24THRUST_300001_SM_1000_NS12placeholders2_1E:
	.zero		1
	.type		_ZN34_INTERNAL_26176d94_4_k_cu_8cf943914cuda3std3__45__cpo3endE,@object
	.size		_ZN34_INTERNAL_26176d94_4_k_cu_8cf943914cuda3std3__45__cpo3endE,(_ZN34_INTERNAL_26176d94_4_k_cu_8cf943914cuda3std6ranges3__45__cpo3endE - _ZN34_INTERNAL_26176d94_4_k_cu_8cf943914cuda3std3__45__cpo3endE)
_ZN34_INTERNAL_26176d94_4_k_cu_8cf943914cuda3std3__45__cpo3endE:
	.zero		1
	.type		_ZN34_INTERNAL_26176d94_4_k_cu_8cf943914cuda3std6ranges3__45__cpo3endE,@object
	.size		_ZN34_INTERNAL_26176d94_4_k_cu_8cf943914cuda3std6ranges3__45__cpo3endE,(_ZN34_INTERNAL_26176d94_4_k_cu_8cf943916thrust24THRUST_300001_SM_1000_NS12placeholders2_5E - _ZN34_INTERNAL_26176d94_4_k_cu_8cf943914cuda3std6ranges3__45__cpo3endE)
_ZN34_INTERNAL_26176d94_4_k_cu_8cf943914cuda3std6ranges3__45__cpo3endE:
	.zero		1
	.type		_ZN34_INTERNAL_26176d94_4_k_cu_8cf943916thrust24THRUST_300001_SM_1000_NS12placeholders2_5E,@object
	.size		_ZN34_INTERNAL_26176d94_4_k_cu_8cf943916thrust24THRUST_300001_SM_1000_NS12placeholders2_5E,(_ZN34_INTERNAL_26176d94_4_k_cu_8cf943914cuda3std3__45__cpo4rendE - _ZN34_INTERNAL_26176d94_4_k_cu_8cf943916thrust24THRUST_300001_SM_1000_NS12placeholders2_5E)
_ZN34_INTERNAL_26176d94_4_k_cu_8cf943916thrust24THRUST_300001_SM_1000_NS12placeholders2_5E:
	.zero		1
	.type		_ZN34_INTERNAL_26176d94_4_k_cu_8cf943914cuda3std3__45__cpo4rendE,@object
	.size		_ZN34_INTERNAL_26176d94_4_k_cu_8cf943914cuda3std3__45__cpo4rendE,(_ZN34_INTERNAL_26176d94_4_k_cu_8cf943914cuda3std6ranges3__45__cpo9iter_swapE - _ZN34_INTERNAL_26176d94_4_k_cu_8cf943914cuda3std3__45__cpo4rendE)
_ZN34_INTERNAL_26176d94_4_k_cu_8cf943914cuda3std3__45__cpo4rendE:
	.zero		1
	.type		_ZN34_INTERNAL_26176d94_4_k_cu_8cf943914cuda3std6ranges3__45__cpo9iter_swapE,@object
	.size		_ZN34_INTERNAL_26176d94_4_k_cu_8cf943914cuda3std6ranges3__45__cpo9iter_swapE,(_ZN34_INTERNAL_26176d94_4_k_cu_8cf943914cuda3std3__48unexpectE - _ZN34_INTERNAL_26176d94_4_k_cu_8cf943914cuda3std6ranges3__45__cpo9iter_swapE)
_ZN34_INTERNAL_26176d94_4_k_cu_8cf943914cuda3std6ranges3__45__cpo9iter_swapE:
	.zero		1
	.type		_ZN34_INTERNAL_26176d94_4_k_cu_8cf943914cuda3std3__48unexpectE,@object
	.size		_ZN34_INTERNAL_26176d94_4_k_cu_8cf943914cuda3std3__48unexpectE,(_ZN34_INTERNAL_26176d94_4_k_cu_8cf943916thrust24THRUST_300001_SM_1000_NS8cuda_cub3parE - _ZN34_INTERNAL_26176d94_4_k_cu_8cf943914cuda3std3__48unexpectE)
_ZN34_INTERNAL_26176d94_4_k_cu_8cf943914cuda3std3__48unexpectE:
	.zero		1
	.type		_ZN34_INTERNAL_26176d94_4_k_cu_8cf943916thrust24THRUST_300001_SM_1000_NS8cuda_cub3parE,@object
	.size		_ZN34_INTERNAL_26176d94_4_k_cu_8cf943916thrust24THRUST_300001_SM_1000_NS8cuda_cub3parE,(.L_29 - _ZN34_INTERNAL_26176d94_4_k_cu_8cf943916thrust24THRUST_300001_SM_1000_NS8cuda_cub3parE)
_ZN34_INTERNAL_26176d94_4_k_cu_8cf943916thrust24THRUST_300001_SM_1000_NS8cuda_cub3parE:
	.zero		1
.L_29:


//--------------------- .nv.shared._ZN6thrust24THRUST_300001_SM_1000_NS8cuda_cub4core6detail13_kernel_agentINS1_8__reduce11ReduceAgentIPN4cuda3std3__45tupleIJdlEEESC_SB_lNS1_9__extrema9arg_max_fIdl10ComparatorEEEEJSC_SC_iSG_EEEvDpT0_ --------------------------
	.section	.nv.shared._ZN6thrust24THRUST_300001_SM_1000_NS8cuda_cub4core6detail13_kernel_agentINS1_8__reduce11ReduceAgentIPN4cuda3std3__45tupleIJdlEEESC_SB_lNS1_9__extrema9arg_max_fIdl10ComparatorEEEEJSC_SC_iSG_EEEvDpT0_,"aw",@nobits
	.sectionflags	@""
	.align	16
	.zero		1024


//--------------------- .nv.shared._ZN6thrust24THRUST_300001_SM_1000_NS8cuda_cub4core6detail13_kernel_agentINS1_8__reduce10DrainAgentIlEEJN3cub18CUB_300001_SM_10009GridQueueIyEElEEEvDpT0_ --------------------------
	.section	.nv.shared._ZN6thrust24THRUST_300001_SM_1000_NS8cuda_cub4core6detail13_kernel_agentINS1_8__reduce10DrainAgentIlEEJN3cub18CUB_300001_SM_10009GridQueueIyEElEEEvDpT0_,"aw",@nobits
	.sectionflags	@""
	.align	16
	.zero		1024


//--------------------- .nv.shared._ZN6thrust24THRUST_300001_SM_1000_NS8cuda_cub4core6detail13_kernel_agentINS1_8__reduce11ReduceAgentINS0_12zip_iteratorIN4cuda3std3__45tupleIJNS0_10device_ptrIdEENS0_17counting_iteratorIlNS0_11use_defaultESF_SF_EEEEEEEPNSB_IJdlEEESJ_lNS1_9__extrema9arg_max_fIdl10ComparatorEEEEJSI_SK_lN3cub18CUB_300001_SM_100013GridEvenShareIlEENSR_9GridQueueIyEESO_EEEvDpT0_ --------------------------
	.section	.nv.shared._ZN6thrust24THRUST_300001_SM_1000_NS8cuda_cub4core6detail13_kernel_agentINS1_8__reduce11ReduceAgentINS0_12zip_iteratorIN4cuda3std3__45tupleIJNS0_10device_ptrIdEENS0_17counting_iteratorIlNS0_11use_defaultESF_SF_EEEEEEEPNSB_IJdlEEESJ_lNS1_9__extrema9arg_max_fIdl10ComparatorEEEEJSI_SK_lN3cub18CUB_300001_SM_100013GridEvenShareIlEENSR_9GridQueueIyEESO_EEEvDpT0_,"aw",@nobits
	.sectionflags	@""
	.align	16
	.zero		1024


//--------------------- .nv.shared._ZN6thrust24THRUST_300001_SM_1000_NS8cuda_cub4core6detail13_kernel_agentINS1_8__reduce11ReduceAgentINS0_12zip_iteratorIN4cuda3std3__45tupleIJNS0_10device_ptrIdEENS0_17counting_iteratorIlNS0_11use_defaultESF_SF_EEEEEEEPNSB_IJdlEEESJ_lNS1_9__extrema9arg_max_fIdl10ComparatorEEEEJSI_SK_lSO_EEEvDpT0_ --------------------------
	.section	.nv.shared._ZN6thrust24THRUST_300001_SM_1000_NS8cuda_cub4core6detail13_kernel_agentINS1_8__reduce11ReduceAgentINS0_12zip_iteratorIN4cuda3std3__45tupleIJNS0_10device_ptrIdEENS0_17counting_iteratorIlNS0_11use_defaultESF_SF_EEEEEEEPNSB_IJdlEEESJ_lNS1_9__extrema9arg_max_fIdl10ComparatorEEEEJSI_SK_lSO_EEEvDpT0_,"aw",@nobits
	.sectionflags	@""
	.align	16
	.zero		1024


//--------------------- .nv.shared._ZN6thrust24THRUST_300001_SM_1000_NS8cuda_cub4core6detail13_kernel_agentINS1_8__reduce11ReduceAgentIPN4cuda3std3__45tupleIJdlEEESC_SB_iNS1_9__extrema9arg_max_fIdl10ComparatorEEEEJSC_SC_iSG_EEEvDpT0_ --------------------------
	.section	.nv.shared._ZN6thrust24THRUST_300001_SM_1000_NS8cuda_cub4core6detail13_kernel_agentINS1_8__reduce11ReduceAgentIPN4cuda3std3__45tupleIJdlEEESC_SB_iNS1_9__extrema9arg_max_fIdl10ComparatorEEEEJSC_SC_iSG_EEEvDpT0_,"aw",@nobits
	.sectionflags	@""
	.align	16
	.zero		1024


//--------------------- .nv.shared._ZN6thrust24THRUST_300001_SM_1000_NS8cuda_cub4core6detail13_kernel_agentINS1_8__reduce10DrainAgentIiEEJN3cub18CUB_300001_SM_10009GridQueueIjEEiEEEvDpT0_ --------------------------
	.section	.nv.shared._ZN6thrust24THRUST_300001_SM_1000_NS8cuda_cub4core6detail13_kernel_agentINS1_8__reduce10DrainAgentIiEEJN3cub18CUB_300001_SM_10009GridQueueIjEEiEEEvDpT0_,"aw",@nobits
	.sectionflags	@""
	.align	16
	.zero		1024


//--------------------- .nv.shared._ZN6thrust24THRUST_300001_SM_1000_NS8cuda_cub4core6detail13_kernel_agentINS1_8__reduce11ReduceAgentINS0_12zip_iteratorIN4cuda3std3__45tupleIJNS0_10device_ptrIdEENS0_17counting_iteratorIlNS0_11use_defaultESF_SF_EEEEEEEPNSB_IJdlEEESJ_iNS1_9__extrema9arg_max_fIdl10ComparatorEEEEJSI_SK_iN3cub18CUB_300001_SM_100013GridEvenShareIiEENSR_9GridQueueIjEESO_EEEvDpT0_ --------------------------
	.section	.nv.shared._ZN6thrust24THRUST_300001_SM_1000_NS8cuda_cub4core6detail13_kernel_agentINS1_8__reduce11ReduceAgentINS0_12zip_iteratorIN4cuda3std3__45tupleIJNS0_10device_ptrIdEENS0_17counting_iteratorIlNS0_11use_defaultESF_SF_EEEEEEEPNSB_IJdlEEESJ_iNS1_9__extrema9arg_max_fIdl10ComparatorEEEEJSI_SK_iN3cub18CUB_300001_SM_100013GridEvenShareIiEENSR_9GridQueueIjEESO_EEEvDpT0_,"aw",@nobits
	.sectionflags	@""
	.align	16
	.zero		1024


//--------------------- .nv.shared._ZN6thrust24THRUST_300001_SM_1000_NS8cuda_cub4core6detail13_kernel_agentINS1_8__reduce11ReduceAgentINS0_12zip_iteratorIN4cuda3std3__45tupleIJNS0_10device_ptrIdEENS0_17counting_iteratorIlNS0_11use_defaultESF_SF_EEEEEEEPNSB_IJdlEEESJ_iNS1_9__extrema9arg_max_fIdl10ComparatorEEEEJSI_SK_iSO_EEEvDpT0_ --------------------------
	.section	.nv.shared._ZN6thrust24THRUST_300001_SM_1000_NS8cuda_cub4core6detail13_kernel_agentINS1_8__reduce11ReduceAgentINS0_12zip_iteratorIN4cuda3std3__45tupleIJNS0_10device_ptrIdEENS0_17counting_iteratorIlNS0_11use_defaultESF_SF_EEEEEEEPNSB_IJdlEEESJ_iNS1_9__extrema9arg_max_fIdl10ComparatorEEEEJSI_SK_iSO_EEEvDpT0_,"aw",@nobits
	.sectionflags	@""
	.align	16
	.zero		1024


//--------------------- .nv.shared._Z10columnSwapPdii --------------------------
	.section	.nv.shared._Z10columnSwapPdii,"aw",@nobits
	.sectionflags	@""
	.align	16
	.zero		1024


//--------------------- .nv.shared._Z9swapLinesPdiii --------------------------
	.section	.nv.shared._Z9swapLinesPdiii,"aw",@nobits
	.sectionflags	@""
	.align	16
	.zero		1024


//--------------------- .nv.constant0._ZN3cub18CUB_300001_SM_10006detail11EmptyKernelIvEEvv --------------------------
	.section	.nv.constant0._ZN3cub18CUB_300001_SM_10006detail11EmptyKernelIvEEvv,"a",@progbits
	.sectionflags	@""
	.align	4
.nv.constant0._ZN3cub18CUB_300001_SM_10006detail11EmptyKernelIvEEvv:
	.zero		896


//--------------------- .nv.constant0._ZN6thrust24THRUST_300001_SM_1000_NS8cuda_cub4core6detail13_kernel_agentINS1_8__reduce11ReduceAgentIPN4cuda3std3__45tupleIJdlEEESC_SB_lNS1_9__extrema9arg_max_fIdl10ComparatorEEEEJSC_SC_iSG_EEEvDpT0_ --------------------------
	.section	.nv.constant0._ZN6thrust24THRUST_300001_SM_1000_NS8cuda_cub4core6detail13_kernel_agentINS1_8__reduce11ReduceAgentIPN4cuda3std3__45tupleIJdlEEESC_SB_lNS1_9__extrema9arg_max_fIdl10ComparatorEEEEJSC_SC_iSG_EEEvDpT0_,"a",@progbits
	.sectionflags	@""
	.align	4
.nv.constant0._ZN6thrust24THRUST_300001_SM_1000_NS8cuda_cub4core6detail13_kernel_agentINS1_8__reduce11ReduceAgentIPN4cuda3std3__45tupleIJdlEEESC_SB_lNS1_9__extrema9arg_max_fIdl10ComparatorEEEEJSC_SC_iSG_EEEvDpT0_:
	.zero		917


//--------------------- .nv.constant0._ZN6thrust24THRUST_300001_SM_1000_NS8cuda_cub4core6detail13_kernel_agentINS1_8__reduce10DrainAgentIlEEJN3cub18CUB_300001_SM_10009GridQueueIyEElEEEvDpT0_ --------------------------
	.section	.nv.constant0._ZN6thrust24THRUST_300001_SM_1000_NS8cuda_cub4core6detail13_kernel_agentINS1_8__reduce10DrainAgentIlEEJN3cub18CUB_300001_SM_10009GridQueueIyEElEEEvDpT0_,"a",@progbits
	.sectionflags	@""
	.align	4
.nv.constant0._ZN6thrust24THRUST_300001_SM_1000_NS8cuda_cub4core6detail13_kernel_agentINS1_8__reduce10DrainAgentIlEEJN3cub18CUB_300001_SM_10009GridQueueIyEElEEEvDpT0_:
	.zero		912


//--------------------- .nv.constant0._ZN6thrust24THRUST_300001_SM_1000_NS8cuda_cub4core6detail13_kernel_agentINS1_8__reduce11ReduceAgentINS0_12zip_iteratorIN4cuda3std3__45tupleIJNS0_10device_ptrIdEENS0_17counting_iteratorIlNS0_11use_defaultESF_SF_EEEEEEEPNSB_IJdlEEESJ_lNS1_9__extrema9arg_max_fIdl10ComparatorEEEEJSI_SK_lN3cub18CUB_300001_SM_100013GridEvenShareIlEENSR_9GridQueueIyEESO_EEEvDpT0_ --------------------------
	.section	.nv.constant0._ZN6thrust24THRUST_300001_SM_1000_NS8cuda_cub4core6detail13_kernel_agentINS1_8__reduce11ReduceAgentINS0_12zip_iteratorIN4cuda3std3__45tupleIJNS0_10device_ptrIdEENS0_17counting_iteratorIlNS0_11use_defaultESF_SF_EEEEEEEPNSB_IJdlEEESJ_lNS1_9__extrema9arg_max_fIdl10ComparatorEEEEJSI_SK_lN3cub18CUB_300001_SM_100013GridEvenShareIlEENSR_9GridQueueIyEESO_EEEvDpT0_,"a",@progbits
	.sectionflags	@""
	.align	4
.nv.constant0._ZN6thrust24THRUST_300001_SM_1000_NS8cuda_cub4core6detail13_kernel_agentINS1_8__reduce11ReduceAgentINS0_12zip_iteratorIN4cuda3std3__45tupleIJNS0_10device_ptrIdEENS0_17counting_iteratorIlNS0_11use_defaultESF_SF_EEEEEEEPNSB_IJdlEEESJ_lNS1_9__extrema9arg_max_fIdl10ComparatorEEEEJSI_SK_lN3cub18CUB_300001_SM_100013GridEvenShareIlEENSR_9GridQueueIyEESO_EEEvDpT0_:
	.zero		1009


//--------------------- .nv.constant0._ZN6thrust24THRUST_300001_SM_1000_NS8cuda_cub4core6detail13_kernel_agentINS1_8__reduce11ReduceAgentINS0_12zip_iteratorIN4cuda3std3__45tupleIJNS0_10device_ptrIdEENS0_17counting_iteratorIlNS0_11use_defaultESF_SF_EEEEEEEPNSB_IJdlEEESJ_lNS1_9__extrema9arg_max_fIdl10ComparatorEEEEJSI_SK_lSO_EEEvDpT0_ --------------------------
	.section	.nv.constant0._ZN6thrust24THRUST_300001_SM_1000_NS8cuda_cub4core6detail13_kernel_agentINS1_8__reduce11ReduceAgentINS0_12zip_iteratorIN4cuda3std3__45tupleIJNS0_10device_ptrIdEENS0_17counting_iteratorIlNS0_11use_defaultESF_SF_EEEEEEEPNSB_IJdlEEESJ_lNS1_9__extrema9arg_max_fIdl10ComparatorEEEEJSI_SK_lSO_EEEvDpT0_,"a",@progbits
	.sectionflags	@""
	.align	4
.nv.constant0._ZN6thrust24THRUST_300001_SM_1000_NS8cuda_cub4core6detail13_kernel_agentINS1_8__reduce11ReduceAgentINS0_12zip_iteratorIN4cuda3std3__45tupleIJNS0_10device_ptrIdEENS0_17counting_iteratorIlNS0_11use_defaultESF_SF_EEEEEEEPNSB_IJdlEEESJ_lNS1_9__extrema9arg_max_fIdl10ComparatorEEEEJSI_SK_lSO_EEEvDpT0_:
	.zero		929


//--------------------- .nv.constant0._ZN6thrust24THRUST_300001_SM_1000_NS8cuda_cub4core6detail13_kernel_agentINS1_8__reduce11ReduceAgentIPN4cuda3std3__45tupleIJdlEEESC_SB_iNS1_9__extrema9arg_max_fIdl10ComparatorEEEEJSC_SC_iSG_EEEvDpT0_ --------------------------
	.section	.nv.constant0._ZN6thrust24THRUST_300001_SM_1000_NS8cuda_cub4core6detail13_kernel_agentINS1_8__reduce11ReduceAgentIPN4cuda3std3__45tupleIJdlEEESC_SB_iNS1_9__extrema9arg_max_fIdl10ComparatorEEEEJSC_SC_iSG_EEEvDpT0_,"a",@progbits
	.sectionflags	@""
	.align	4
.nv.constant0._ZN6thrust24THRUST_300001_SM_1000_NS8cuda_cub4core6detail13_kernel_agentINS1_8__reduce11ReduceAgentIPN4cuda3std3__45tupleIJdlEEESC_SB_iNS1_9__extrema9arg_max_fIdl10ComparatorEEEEJSC_SC_iSG_EEEvDpT0_:
	.zero		917


//--------------------- .nv.constant0._ZN6thrust24THRUST_300001_SM_1000_NS8cuda_cub4core6detail13_kernel_agentINS1_8__reduce10DrainAgentIiEEJN3cub18CUB_300001_SM_10009GridQueueIjEEiEEEvDpT0_ --------------------------
	.section	.nv.constant0._ZN6thrust24THRUST_300001_SM_1000_NS8cuda_cub4core6detail13_kernel_agentINS1_8__reduce10DrainAgentIiEEJN3cub18CUB_300001_SM_10009GridQueueIjEEiEEEvDpT0_,"a",@progbits
	.sectionflags	@""
	.align	4
.nv.constant0._ZN6thrust24THRUST_300001_SM_1000_NS8cuda_cub4core6detail13_kernel_agentINS1_8__reduce10DrainAgentIiEEJN3cub18CUB_300001_SM_10009GridQueueIjEEiEEEvDpT0_:
	.zero		908


//--------------------- .nv.constant0._ZN6thrust24THRUST_300001_SM_1000_NS8cuda_cub4core6detail13_kernel_agentINS1_8__reduce11ReduceAgentINS0_12zip_iteratorIN4cuda3std3__45tupleIJNS0_10device_ptrIdEENS0_17counting_iteratorIlNS0_11use_defaultESF_SF_EEEEEEEPNSB_IJdlEEESJ_iNS1_9__extrema9arg_max_fIdl10ComparatorEEEEJSI_SK_iN3cub18CUB_300001_SM_100013GridEvenShareIiEENSR_9GridQueueIjEESO_EEEvDpT0_ --------------------------
	.section	.nv.constant0._ZN6thrust24THRUST_300001_SM_1000_NS8cuda_cub4core6detail13_kernel_agentINS1_8__reduce11ReduceAgentINS0_12zip_iteratorIN4cuda3std3__45tupleIJNS0_10device_ptrIdEENS0_17counting_iteratorIlNS0_11use_defaultESF_SF_EEEEEEEPNSB_IJdlEEESJ_iNS1_9__extrema9arg_max_fIdl10ComparatorEEEEJSI_SK_iN3cub18CUB_300001_SM_100013GridEvenShareIiEENSR_9GridQueueIjEESO_EEEvDpT0_,"a",@progbits
	.sectionflags	@""
	.align	4
.nv.constant0._ZN6thrust24THRUST_300001_SM_1000_NS8cuda_cub4core6detail13_kernel_agentINS1_8__reduce11ReduceAgentINS0_12zip_iteratorIN4cuda3std3__45tupleIJNS0_10device_ptrIdEENS0_17counting_iteratorIlNS0_11use_defaultESF_SF_EEEEEEEPNSB_IJdlEEESJ_iNS1_9__extrema9arg_max_fIdl10ComparatorEEEEJSI_SK_iN3cub18CUB_300001_SM_100013GridEvenShareIiEENSR_9GridQueueIjEESO_EEEvDpT0_:
	.zero		977


//--------------------- .nv.constant0._ZN6thrust24THRUST_300001_SM_1000_NS8cuda_cub4core6detail13_kernel_agentINS1_8__reduce11ReduceAgentINS0_12zip_iteratorIN4cuda3std3__45tupleIJNS0_10device_ptrIdEENS0_17counting_iteratorIlNS0_11use_defaultESF_SF_EEEEEEEPNSB_IJdlEEESJ_iNS1_9__extrema9arg_max_fIdl10ComparatorEEEEJSI_SK_iSO_EEEvDpT0_ --------------------------
	.section	.nv.constant0._ZN6thrust24THRUST_300001_SM_1000_NS8cuda_cub4core6detail13_kernel_agentINS1_8__reduce11ReduceAgentINS0_12zip_iteratorIN4cuda3std3__45tupleIJNS0_10device_ptrIdEENS0_17counting_iteratorIlNS0_11use_defaultESF_SF_EEEEEEEPNSB_IJdlEEESJ_iNS1_9__extrema9arg_max_fIdl10ComparatorEEEEJSI_SK_iSO_EEEvDpT0_,"a",@progbits
	.sectionflags	@""
	.align	4
.nv.constant0._ZN6thrust24THRUST_300001_SM_1000_NS8cuda_cub4core6detail13_kernel_agentINS1_8__reduce11ReduceAgentINS0_12zip_iteratorIN4cuda3std3__45tupleIJNS0_10device_ptrIdEENS0_17counting_iteratorIlNS0_11use_defaultESF_SF_EEEEEEEPNSB_IJdlEEESJ_iNS1_9__extrema9arg_max_fIdl10ComparatorEEEEJSI_SK_iSO_EEEvDpT0_:
	.zero		925


//--------------------- .nv.constant0._Z10columnSwapPdii --------------------------
	.section	.nv.constant0._Z10columnSwapPdii,"a",@progbits
	.sectionflags	@""
	.align	4
.nv.constant0._Z10columnSwapPdii:
	.zero		912


//--------------------- .nv.constant0._Z9swapLinesPdiii --------------------------
	.section	.nv.constant0._Z9swapLinesPdiii,"a",@progbits
	.sectionflags	@""
	.align	4
.nv.constant0._Z9swapLinesPdiii:
	.zero		916


//--------------------- SYMBOLS --------------------------

	.type		.nv.reservedSmem.offset0,@object
	.size		.nv.reservedSmem.offset0,0x4
	.type		.nv.reservedSmem.cap,@object
	.size		.nv.reservedSmem.cap,0x4
